//
// Generated by NVIDIA NVVM Compiler
//
// Compiler Build ID: CL-36424714
// Cuda compilation tools, release 13.0, V13.0.88
// Based on NVVM 20.0.0
//

.version 9.0
.target sm_100
.address_size 64

	// .globl	_Z40ms_deformable_im2col_gpu_kernel_templateI6__halfLi8ELi4ELi32ELi3ELi2ELi5ELi8ELi3ELi8EEviPKT_PKlS5_S3_S3_iiiPS1_

.visible .entry _Z40ms_deformable_im2col_gpu_kernel_templateI6__halfLi8ELi4ELi32ELi3ELi2ELi5ELi8ELi3ELi8EEviPKT_PKlS5_S3_S3_iiiPS1_(
	.param .u32 _Z40ms_deformable_im2col_gpu_kernel_templateI6__halfLi8ELi4ELi32ELi3ELi2ELi5ELi8ELi3ELi8EEviPKT_PKlS5_S3_S3_iiiPS1__param_0,
	.param .u64 .ptr .align 1 _Z40ms_deformable_im2col_gpu_kernel_templateI6__halfLi8ELi4ELi32ELi3ELi2ELi5ELi8ELi3ELi8EEviPKT_PKlS5_S3_S3_iiiPS1__param_1,
	.param .u64 .ptr .align 1 _Z40ms_deformable_im2col_gpu_kernel_templateI6__halfLi8ELi4ELi32ELi3ELi2ELi5ELi8ELi3ELi8EEviPKT_PKlS5_S3_S3_iiiPS1__param_2,
	.param .u64 .ptr .align 1 _Z40ms_deformable_im2col_gpu_kernel_templateI6__halfLi8ELi4ELi32ELi3ELi2ELi5ELi8ELi3ELi8EEviPKT_PKlS5_S3_S3_iiiPS1__param_3,
	.param .u64 .ptr .align 1 _Z40ms_deformable_im2col_gpu_kernel_templateI6__halfLi8ELi4ELi32ELi3ELi2ELi5ELi8ELi3ELi8EEviPKT_PKlS5_S3_S3_iiiPS1__param_4,
	.param .u64 .ptr .align 1 _Z40ms_deformable_im2col_gpu_kernel_templateI6__halfLi8ELi4ELi32ELi3ELi2ELi5ELi8ELi3ELi8EEviPKT_PKlS5_S3_S3_iiiPS1__param_5,
	.param .u32 _Z40ms_deformable_im2col_gpu_kernel_templateI6__halfLi8ELi4ELi32ELi3ELi2ELi5ELi8ELi3ELi8EEviPKT_PKlS5_S3_S3_iiiPS1__param_6,
	.param .u32 _Z40ms_deformable_im2col_gpu_kernel_templateI6__halfLi8ELi4ELi32ELi3ELi2ELi5ELi8ELi3ELi8EEviPKT_PKlS5_S3_S3_iiiPS1__param_7,
	.param .u32 _Z40ms_deformable_im2col_gpu_kernel_templateI6__halfLi8ELi4ELi32ELi3ELi2ELi5ELi8ELi3ELi8EEviPKT_PKlS5_S3_S3_iiiPS1__param_8,
	.param .u64 .ptr .align 1 _Z40ms_deformable_im2col_gpu_kernel_templateI6__halfLi8ELi4ELi32ELi3ELi2ELi5ELi8ELi3ELi8EEviPKT_PKlS5_S3_S3_iiiPS1__param_9
)
{
	.reg .pred 	%p<148>;
	.reg .b16 	%rs<610>;
	.reg .b32 	%r<3462>;
	.reg .b32 	%f<425>;
	.reg .b64 	%rd<221>;

	ld.param.u32 	%r1507, [_Z40ms_deformable_im2col_gpu_kernel_templateI6__halfLi8ELi4ELi32ELi3ELi2ELi5ELi8ELi3ELi8EEviPKT_PKlS5_S3_S3_iiiPS1__param_0];
	mov.u32 	%r1510, %ctaid.x;
	mov.u32 	%r1511, %ntid.x;
	mov.u32 	%r1512, %tid.x;
	mad.lo.s32 	%r2430, %r1510, %r1511, %r1512;
	setp.ge.s32 	%p17, %r2430, %r1507;
	@%p17 bra 	$L__BB0_181;
	mov.b32 	%r1513, 1;
	// begin inline asm
	cvt.rz.f16.s32 %rs147, %r1513;
	// end inline asm
	mov.f32 	%f272, 0f00000000;
	// begin inline asm
	{  cvt.rn.f16.f32 %rs148, %f272;}

	// end inline asm
	mov.b32 	%r2, {%rs148, %rs148};
	mov.f32 	%f273, 0f3F000000;
	// begin inline asm
	{  cvt.rn.f16.f32 %rs149, %f273;}

	// end inline asm
	mov.b32 	%r3, {%rs149, %rs149};
	mov.b32 	%f1, %r2;
$L__BB0_2:
	ld.param.u32 	%r2269, [_Z40ms_deformable_im2col_gpu_kernel_templateI6__halfLi8ELi4ELi32ELi3ELi2ELi5ELi8ELi3ELi8EEviPKT_PKlS5_S3_S3_iiiPS1__param_8];
	ld.param.u32 	%r2268, [_Z40ms_deformable_im2col_gpu_kernel_templateI6__halfLi8ELi4ELi32ELi3ELi2ELi5ELi8ELi3ELi8EEviPKT_PKlS5_S3_S3_iiiPS1__param_7];
	ld.param.u64 	%rd215, [_Z40ms_deformable_im2col_gpu_kernel_templateI6__halfLi8ELi4ELi32ELi3ELi2ELi5ELi8ELi3ELi8EEviPKT_PKlS5_S3_S3_iiiPS1__param_3];
	ld.param.u64 	%rd214, [_Z40ms_deformable_im2col_gpu_kernel_templateI6__halfLi8ELi4ELi32ELi3ELi2ELi5ELi8ELi3ELi8EEviPKT_PKlS5_S3_S3_iiiPS1__param_2];
	cvta.to.global.u64 	%rd14, %rd214;
	add.s64 	%rd220, %rd14, 8;
	cvta.to.global.u64 	%rd219, %rd215;
	shl.b32 	%r1516, %r2430, 3;
	shr.s32 	%r1517, %r1516, 5;
	cvt.rn.f32.s32 	%f274, %r1517;
	cvt.rn.f32.s32 	%f275, %r2269;
	div.rn.f32 	%f276, %f274, %f275;
	cvt.rzi.s32.f32 	%r1518, %f276;
	mul.lo.s32 	%r1519, %r2268, %r1518;
	shl.b32 	%r165, %r1519, 5;
	and.b32  	%r2595, %r1516, -32;
	shl.b32 	%r1520, %r2430, 4;
	and.b32  	%r2596, %r1520, -64;
	mov.b32 	%r2597, 0;
	mov.f32 	%f297, %f1;
	mov.f32 	%f298, %f1;
	mov.f32 	%f299, %f1;
	mov.f32 	%f300, %f1;
	mov.u32 	%r2758, %r2;
	mov.u32 	%r2759, %r2;
	mov.u32 	%r2760, %r2;
	mov.u32 	%r2761, %r2;
$L__BB0_3:
	ld.param.u64 	%rd217, [_Z40ms_deformable_im2col_gpu_kernel_templateI6__halfLi8ELi4ELi32ELi3ELi2ELi5ELi8ELi3ELi8EEviPKT_PKlS5_S3_S3_iiiPS1__param_5];
	ld.param.u64 	%rd216, [_Z40ms_deformable_im2col_gpu_kernel_templateI6__halfLi8ELi4ELi32ELi3ELi2ELi5ELi8ELi3ELi8EEviPKT_PKlS5_S3_S3_iiiPS1__param_4];
	mul.wide.s32 	%rd18, %r2595, 2;
	add.s64 	%rd17, %rd217, %rd18;
	mul.wide.s32 	%rd19, %r2596, 2;
	add.s64 	%rd15, %rd216, %rd19;
	ld.global.u32 	%r1530, [%rd219];
	ld.global.u32 	%r1522, [%rd220+-8];
	ld.global.u32 	%r1521, [%rd220];
	shl.b32 	%r1531, %r1521, 5;
	add.s32 	%r335, %r1531, 64;
	// begin inline asm
	cvt.rn.f16.s32 %rs151, %r1521;
	// end inline asm
	// begin inline asm
	cvt.rn.f16.s32 %rs152, %r1522;
	// end inline asm
	shl.b32 	%r1532, %r1530, 5;
	add.s32 	%r1533, %r1532, %r165;
	cvt.s64.s32 	%rd5, %r1533;
	// begin inline asm
	ld.global.cg.v4.f32 {%f277,%f278,%f279,%f280}, [%rd15];
	// end inline asm
	add.s64 	%rd16, %rd15, 16;
	// begin inline asm
	ld.global.cg.v4.f32 {%f281,%f282,%f283,%f284}, [%rd16];
	// end inline asm
	// begin inline asm
	ld.global.cg.v4.f32 {%f285,%f286,%f287,%f288}, [%rd17];
	// end inline asm
	mov.b32 	%r336, {%rs151, %rs152};
	mov.b32 	%r1523, 0;
	// begin inline asm
	cvt.rn.f16.s32 %rs153, %r1523;
	// end inline asm
	add.s32 	%r337, %r1522, 1;
	add.s32 	%r338, %r1521, 1;
	mov.b32 	%r1525, %f277;
	mov.b32 	%r339, %f285;
	{ .reg .b16 tmp; mov.b32 {%rs159, tmp}, %r339; }
	mov.b32 	%r340, {%rs159, %rs159};
	// begin inline asm
	{fma.rn.f16x2 %r1524,%r1525,%r336,%r3;
}
	// end inline asm
	// begin inline asm
	{.reg .f16 low,high;
 mov.b32 {low,high}, %r1524;
 mov.b16 %rs154, high;}
	// end inline asm
	// begin inline asm
	{.reg .f16 low,high;
 mov.b32 {low,high}, %r1524;
 mov.b16 %rs155, low;}
	// end inline asm
	// begin inline asm
	{ .reg .pred __$temp3;
  setp.gt.f16  __$temp3, %rs154, %rs153;
  selp.u16 %rs156, 1, 0, __$temp3;}
	// end inline asm
	setp.eq.s16 	%p19, %rs156, 0;
	mov.pred 	%p140, 0;
	@%p19 bra 	$L__BB0_7;
	// begin inline asm
	{ .reg .pred __$temp3;
  setp.gt.f16  __$temp3, %rs155, %rs153;
  selp.u16 %rs160, 1, 0, __$temp3;}
	// end inline asm
	setp.eq.s16 	%p21, %rs160, 0;
	@%p21 bra 	$L__BB0_7;
	// begin inline asm
	cvt.rn.f16.s32 %rs163, %r337;
	// end inline asm
	// begin inline asm
	{ .reg .pred __$temp3;
  setp.lt.f16  __$temp3, %rs154, %rs163;
  selp.u16 %rs164, 1, 0, __$temp3;}
	// end inline asm
	setp.eq.s16 	%p23, %rs164, 0;
	@%p23 bra 	$L__BB0_7;
	// begin inline asm
	cvt.rn.f16.s32 %rs167, %r338;
	// end inline asm
	// begin inline asm
	{ .reg .pred __$temp3;
  setp.lt.f16  __$temp3, %rs155, %rs167;
  selp.u16 %rs168, 1, 0, __$temp3;}
	// end inline asm
	setp.ne.s16 	%p140, %rs168, 0;
$L__BB0_7:
	not.pred 	%p24, %p140;
	@%p24 bra 	$L__BB0_9;
	// begin inline asm
	cvt.rmi.s32.f16 %r1536, %rs154;
	// end inline asm
	// begin inline asm
	cvt.rmi.s32.f16 %r1537, %rs155;
	// end inline asm
	// begin inline asm
	cvt.rm.f16.s32 %rs173, %r1536;
	// end inline asm
	// begin inline asm
	{sub.f16 %rs174,%rs154,%rs173;
}
	// end inline asm
	// begin inline asm
	cvt.rm.f16.s32 %rs177, %r1537;
	// end inline asm
	// begin inline asm
	{sub.f16 %rs178,%rs155,%rs177;
}
	// end inline asm
	// begin inline asm
	{sub.f16 %rs181,%rs147,%rs174;
}
	// end inline asm
	// begin inline asm
	{sub.f16 %rs184,%rs147,%rs178;
}
	// end inline asm
	shl.b32 	%r1540, %r1537, 5;
	shl.b32 	%r1541, %r2430, 3;
	and.b32  	%r1542, %r1541, 24;
	mad.lo.s32 	%r1543, %r1536, %r335, %r1542;
	add.s32 	%r2601, %r1543, %r1540;
	add.s32 	%r2600, %r2601, 32;
	add.s32 	%r2599, %r2601, %r335;
	add.s32 	%r2598, %r2600, %r335;
	// begin inline asm
	{mul.f16 %rs581,%rs181,%rs184;
}
	// end inline asm
	// begin inline asm
	{mul.f16 %rs580,%rs181,%rs178;
}
	// end inline asm
	// begin inline asm
	{mul.f16 %rs579,%rs174,%rs184;
}
	// end inline asm
	// begin inline asm
	{mul.f16 %rs578,%rs174,%rs178;
}
	// end inline asm
$L__BB0_9:
	{ .reg .b16 tmp; mov.b32 {tmp, %rs204}, %r339; }
	mov.b32 	%r349, {%rs204, %rs204};
	mov.b32 	%r1545, %f278;
	// begin inline asm
	{fma.rn.f16x2 %r1544,%r1545,%r336,%r3;
}
	// end inline asm
	// begin inline asm
	{.reg .f16 low,high;
 mov.b32 {low,high}, %r1544;
 mov.b16 %rs199, high;}
	// end inline asm
	// begin inline asm
	{.reg .f16 low,high;
 mov.b32 {low,high}, %r1544;
 mov.b16 %rs200, low;}
	// end inline asm
	// begin inline asm
	{ .reg .pred __$temp3;
  setp.gt.f16  __$temp3, %rs199, %rs153;
  selp.u16 %rs201, 1, 0, __$temp3;}
	// end inline asm
	setp.eq.s16 	%p26, %rs201, 0;
	mov.pred 	%p141, 0;
	@%p26 bra 	$L__BB0_13;
	// begin inline asm
	{ .reg .pred __$temp3;
  setp.gt.f16  __$temp3, %rs200, %rs153;
  selp.u16 %rs205, 1, 0, __$temp3;}
	// end inline asm
	setp.eq.s16 	%p28, %rs205, 0;
	@%p28 bra 	$L__BB0_13;
	// begin inline asm
	cvt.rn.f16.s32 %rs208, %r337;
	// end inline asm
	// begin inline asm
	{ .reg .pred __$temp3;
  setp.lt.f16  __$temp3, %rs199, %rs208;
  selp.u16 %rs209, 1, 0, __$temp3;}
	// end inline asm
	setp.eq.s16 	%p30, %rs209, 0;
	@%p30 bra 	$L__BB0_13;
	// begin inline asm
	cvt.rn.f16.s32 %rs212, %r338;
	// end inline asm
	// begin inline asm
	{ .reg .pred __$temp3;
  setp.lt.f16  __$temp3, %rs200, %rs212;
  selp.u16 %rs213, 1, 0, __$temp3;}
	// end inline asm
	setp.ne.s16 	%p141, %rs213, 0;
$L__BB0_13:
	not.pred 	%p31, %p141;
	@%p31 bra 	$L__BB0_15;
	// begin inline asm
	cvt.rmi.s32.f16 %r1552, %rs199;
	// end inline asm
	// begin inline asm
	cvt.rmi.s32.f16 %r1553, %rs200;
	// end inline asm
	// begin inline asm
	cvt.rm.f16.s32 %rs218, %r1552;
	// end inline asm
	// begin inline asm
	{sub.f16 %rs219,%rs199,%rs218;
}
	// end inline asm
	// begin inline asm
	cvt.rm.f16.s32 %rs222, %r1553;
	// end inline asm
	// begin inline asm
	{sub.f16 %rs223,%rs200,%rs222;
}
	// end inline asm
	// begin inline asm
	{sub.f16 %rs226,%rs147,%rs219;
}
	// end inline asm
	// begin inline asm
	{sub.f16 %rs229,%rs147,%rs223;
}
	// end inline asm
	shl.b32 	%r1556, %r1553, 5;
	shl.b32 	%r1557, %r2430, 3;
	and.b32  	%r1558, %r1557, 24;
	mad.lo.s32 	%r1559, %r1552, %r335, %r1558;
	add.s32 	%r2605, %r1559, %r1556;
	add.s32 	%r2604, %r2605, 32;
	add.s32 	%r2603, %r2605, %r335;
	add.s32 	%r2602, %r2604, %r335;
	// begin inline asm
	{mul.f16 %rs585,%rs226,%rs229;
}
	// end inline asm
	// begin inline asm
	{mul.f16 %rs584,%rs226,%rs223;
}
	// end inline asm
	// begin inline asm
	{mul.f16 %rs583,%rs219,%rs229;
}
	// end inline asm
	// begin inline asm
	{mul.f16 %rs582,%rs219,%rs223;
}
	// end inline asm
$L__BB0_15:
	mov.b32 	%r358, %f286;
	{ .reg .b16 tmp; mov.b32 {%rs249, tmp}, %r358; }
	mov.b32 	%r359, {%rs249, %rs249};
	mov.b32 	%r1561, %f279;
	// begin inline asm
	{fma.rn.f16x2 %r1560,%r1561,%r336,%r3;
}
	// end inline asm
	// begin inline asm
	{.reg .f16 low,high;
 mov.b32 {low,high}, %r1560;
 mov.b16 %rs244, high;}
	// end inline asm
	// begin inline asm
	{.reg .f16 low,high;
 mov.b32 {low,high}, %r1560;
 mov.b16 %rs245, low;}
	// end inline asm
	// begin inline asm
	{ .reg .pred __$temp3;
  setp.gt.f16  __$temp3, %rs244, %rs153;
  selp.u16 %rs246, 1, 0, __$temp3;}
	// end inline asm
	setp.eq.s16 	%p33, %rs246, 0;
	mov.pred 	%p142, 0;
	@%p33 bra 	$L__BB0_19;
	// begin inline asm
	{ .reg .pred __$temp3;
  setp.gt.f16  __$temp3, %rs245, %rs153;
  selp.u16 %rs250, 1, 0, __$temp3;}
	// end inline asm
	setp.eq.s16 	%p35, %rs250, 0;
	@%p35 bra 	$L__BB0_19;
	// begin inline asm
	cvt.rn.f16.s32 %rs253, %r337;
	// end inline asm
	// begin inline asm
	{ .reg .pred __$temp3;
  setp.lt.f16  __$temp3, %rs244, %rs253;
  selp.u16 %rs254, 1, 0, __$temp3;}
	// end inline asm
	setp.eq.s16 	%p37, %rs254, 0;
	@%p37 bra 	$L__BB0_19;
	// begin inline asm
	cvt.rn.f16.s32 %rs257, %r338;
	// end inline asm
	// begin inline asm
	{ .reg .pred __$temp3;
  setp.lt.f16  __$temp3, %rs245, %rs257;
  selp.u16 %rs258, 1, 0, __$temp3;}
	// end inline asm
	setp.ne.s16 	%p142, %rs258, 0;
$L__BB0_19:
	not.pred 	%p38, %p142;
	@%p38 bra 	$L__BB0_21;
	// begin inline asm
	cvt.rmi.s32.f16 %r1568, %rs244;
	// end inline asm
	// begin inline asm
	cvt.rmi.s32.f16 %r1569, %rs245;
	// end inline asm
	// begin inline asm
	cvt.rm.f16.s32 %rs263, %r1568;
	// end inline asm
	// begin inline asm
	{sub.f16 %rs264,%rs244,%rs263;
}
	// end inline asm
	// begin inline asm
	cvt.rm.f16.s32 %rs267, %r1569;
	// end inline asm
	// begin inline asm
	{sub.f16 %rs268,%rs245,%rs267;
}
	// end inline asm
	// begin inline asm
	{sub.f16 %rs271,%rs147,%rs264;
}
	// end inline asm
	// begin inline asm
	{sub.f16 %rs274,%rs147,%rs268;
}
	// end inline asm
	shl.b32 	%r1572, %r1569, 5;
	shl.b32 	%r1573, %r2430, 3;
	and.b32  	%r1574, %r1573, 24;
	mad.lo.s32 	%r1575, %r1568, %r335, %r1574;
	add.s32 	%r2609, %r1575, %r1572;
	add.s32 	%r2608, %r2609, 32;
	add.s32 	%r2607, %r2609, %r335;
	add.s32 	%r2606, %r2608, %r335;
	// begin inline asm
	{mul.f16 %rs589,%rs271,%rs274;
}
	// end inline asm
	// begin inline asm
	{mul.f16 %rs588,%rs271,%rs268;
}
	// end inline asm
	// begin inline asm
	{mul.f16 %rs587,%rs264,%rs274;
}
	// end inline asm
	// begin inline asm
	{mul.f16 %rs586,%rs264,%rs268;
}
	// end inline asm
$L__BB0_21:
	{ .reg .b16 tmp; mov.b32 {tmp, %rs294}, %r358; }
	mov.b32 	%r368, {%rs294, %rs294};
	mov.b32 	%r1577, %f280;
	// begin inline asm
	{fma.rn.f16x2 %r1576,%r1577,%r336,%r3;
}
	// end inline asm
	// begin inline asm
	{.reg .f16 low,high;
 mov.b32 {low,high}, %r1576;
 mov.b16 %rs289, high;}
	// end inline asm
	// begin inline asm
	{.reg .f16 low,high;
 mov.b32 {low,high}, %r1576;
 mov.b16 %rs290, low;}
	// end inline asm
	// begin inline asm
	{ .reg .pred __$temp3;
  setp.gt.f16  __$temp3, %rs289, %rs153;
  selp.u16 %rs291, 1, 0, __$temp3;}
	// end inline asm
	setp.eq.s16 	%p40, %rs291, 0;
	mov.pred 	%p143, 0;
	@%p40 bra 	$L__BB0_25;
	// begin inline asm
	{ .reg .pred __$temp3;
  setp.gt.f16  __$temp3, %rs290, %rs153;
  selp.u16 %rs295, 1, 0, __$temp3;}
	// end inline asm
	setp.eq.s16 	%p42, %rs295, 0;
	@%p42 bra 	$L__BB0_25;
	// begin inline asm
	cvt.rn.f16.s32 %rs298, %r337;
	// end inline asm
	// begin inline asm
	{ .reg .pred __$temp3;
  setp.lt.f16  __$temp3, %rs289, %rs298;
  selp.u16 %rs299, 1, 0, __$temp3;}
	// end inline asm
	setp.eq.s16 	%p44, %rs299, 0;
	@%p44 bra 	$L__BB0_25;
	// begin inline asm
	cvt.rn.f16.s32 %rs302, %r338;
	// end inline asm
	// begin inline asm
	{ .reg .pred __$temp3;
  setp.lt.f16  __$temp3, %rs290, %rs302;
  selp.u16 %rs303, 1, 0, __$temp3;}
	// end inline asm
	setp.ne.s16 	%p143, %rs303, 0;
$L__BB0_25:
	not.pred 	%p45, %p143;
	@%p45 bra 	$L__BB0_27;
	// begin inline asm
	cvt.rmi.s32.f16 %r1584, %rs289;
	// end inline asm
	// begin inline asm
	cvt.rmi.s32.f16 %r1585, %rs290;
	// end inline asm
	// begin inline asm
	cvt.rm.f16.s32 %rs308, %r1584;
	// end inline asm
	// begin inline asm
	{sub.f16 %rs309,%rs289,%rs308;
}
	// end inline asm
	// begin inline asm
	cvt.rm.f16.s32 %rs312, %r1585;
	// end inline asm
	// begin inline asm
	{sub.f16 %rs313,%rs290,%rs312;
}
	// end inline asm
	// begin inline asm
	{sub.f16 %rs316,%rs147,%rs309;
}
	// end inline asm
	// begin inline asm
	{sub.f16 %rs319,%rs147,%rs313;
}
	// end inline asm
	shl.b32 	%r1588, %r1585, 5;
	shl.b32 	%r1589, %r2430, 3;
	and.b32  	%r1590, %r1589, 24;
	mad.lo.s32 	%r1591, %r1584, %r335, %r1590;
	add.s32 	%r2613, %r1591, %r1588;
	add.s32 	%r2612, %r2613, 32;
	add.s32 	%r2611, %r2613, %r335;
	add.s32 	%r2610, %r2612, %r335;
	// begin inline asm
	{mul.f16 %rs593,%rs316,%rs319;
}
	// end inline asm
	// begin inline asm
	{mul.f16 %rs592,%rs316,%rs313;
}
	// end inline asm
	// begin inline asm
	{mul.f16 %rs591,%rs309,%rs319;
}
	// end inline asm
	// begin inline asm
	{mul.f16 %rs590,%rs309,%rs313;
}
	// end inline asm
$L__BB0_27:
	mov.b32 	%r377, %f287;
	{ .reg .b16 tmp; mov.b32 {%rs339, tmp}, %r377; }
	mov.b32 	%r378, {%rs339, %rs339};
	mov.b32 	%r1593, %f281;
	// begin inline asm
	{fma.rn.f16x2 %r1592,%r1593,%r336,%r3;
}
	// end inline asm
	// begin inline asm
	{.reg .f16 low,high;
 mov.b32 {low,high}, %r1592;
 mov.b16 %rs334, high;}
	// end inline asm
	// begin inline asm
	{.reg .f16 low,high;
 mov.b32 {low,high}, %r1592;
 mov.b16 %rs335, low;}
	// end inline asm
	// begin inline asm
	{ .reg .pred __$temp3;
  setp.gt.f16  __$temp3, %rs334, %rs153;
  selp.u16 %rs336, 1, 0, __$temp3;}
	// end inline asm
	setp.eq.s16 	%p47, %rs336, 0;
	mov.pred 	%p144, 0;
	@%p47 bra 	$L__BB0_31;
	// begin inline asm
	{ .reg .pred __$temp3;
  setp.gt.f16  __$temp3, %rs335, %rs153;
  selp.u16 %rs340, 1, 0, __$temp3;}
	// end inline asm
	setp.eq.s16 	%p49, %rs340, 0;
	@%p49 bra 	$L__BB0_31;
	// begin inline asm
	cvt.rn.f16.s32 %rs343, %r337;
	// end inline asm
	// begin inline asm
	{ .reg .pred __$temp3;
  setp.lt.f16  __$temp3, %rs334, %rs343;
  selp.u16 %rs344, 1, 0, __$temp3;}
	// end inline asm
	setp.eq.s16 	%p51, %rs344, 0;
	@%p51 bra 	$L__BB0_31;
	// begin inline asm
	cvt.rn.f16.s32 %rs347, %r338;
	// end inline asm
	// begin inline asm
	{ .reg .pred __$temp3;
  setp.lt.f16  __$temp3, %rs335, %rs347;
  selp.u16 %rs348, 1, 0, __$temp3;}
	// end inline asm
	setp.ne.s16 	%p144, %rs348, 0;
$L__BB0_31:
	not.pred 	%p52, %p144;
	@%p52 bra 	$L__BB0_33;
	// begin inline asm
	cvt.rmi.s32.f16 %r1600, %rs334;
	// end inline asm
	// begin inline asm
	cvt.rmi.s32.f16 %r1601, %rs335;
	// end inline asm
	// begin inline asm
	cvt.rm.f16.s32 %rs353, %r1600;
	// end inline asm
	// begin inline asm
	{sub.f16 %rs354,%rs334,%rs353;
}
	// end inline asm
	// begin inline asm
	cvt.rm.f16.s32 %rs357, %r1601;
	// end inline asm
	// begin inline asm
	{sub.f16 %rs358,%rs335,%rs357;
}
	// end inline asm
	// begin inline asm
	{sub.f16 %rs361,%rs147,%rs354;
}
	// end inline asm
	// begin inline asm
	{sub.f16 %rs364,%rs147,%rs358;
}
	// end inline asm
	shl.b32 	%r1604, %r1601, 5;
	shl.b32 	%r1605, %r2430, 3;
	and.b32  	%r1606, %r1605, 24;
	mad.lo.s32 	%r1607, %r1600, %r335, %r1606;
	add.s32 	%r2617, %r1607, %r1604;
	add.s32 	%r2616, %r2617, 32;
	add.s32 	%r2615, %r2617, %r335;
	add.s32 	%r2614, %r2616, %r335;
	// begin inline asm
	{mul.f16 %rs597,%rs361,%rs364;
}
	// end inline asm
	// begin inline asm
	{mul.f16 %rs596,%rs361,%rs358;
}
	// end inline asm
	// begin inline asm
	{mul.f16 %rs595,%rs354,%rs364;
}
	// end inline asm
	// begin inline asm
	{mul.f16 %rs594,%rs354,%rs358;
}
	// end inline asm
$L__BB0_33:
	{ .reg .b16 tmp; mov.b32 {tmp, %rs384}, %r377; }
	mov.b32 	%r387, {%rs384, %rs384};
	mov.b32 	%r1609, %f282;
	// begin inline asm
	{fma.rn.f16x2 %r1608,%r1609,%r336,%r3;
}
	// end inline asm
	// begin inline asm
	{.reg .f16 low,high;
 mov.b32 {low,high}, %r1608;
 mov.b16 %rs379, high;}
	// end inline asm
	// begin inline asm
	{.reg .f16 low,high;
 mov.b32 {low,high}, %r1608;
 mov.b16 %rs380, low;}
	// end inline asm
	// begin inline asm
	{ .reg .pred __$temp3;
  setp.gt.f16  __$temp3, %rs379, %rs153;
  selp.u16 %rs381, 1, 0, __$temp3;}
	// end inline asm
	setp.eq.s16 	%p54, %rs381, 0;
	mov.pred 	%p145, 0;
	@%p54 bra 	$L__BB0_37;
	// begin inline asm
	{ .reg .pred __$temp3;
  setp.gt.f16  __$temp3, %rs380, %rs153;
  selp.u16 %rs385, 1, 0, __$temp3;}
	// end inline asm
	setp.eq.s16 	%p56, %rs385, 0;
	@%p56 bra 	$L__BB0_37;
	// begin inline asm
	cvt.rn.f16.s32 %rs388, %r337;
	// end inline asm
	// begin inline asm
	{ .reg .pred __$temp3;
  setp.lt.f16  __$temp3, %rs379, %rs388;
  selp.u16 %rs389, 1, 0, __$temp3;}
	// end inline asm
	setp.eq.s16 	%p58, %rs389, 0;
	@%p58 bra 	$L__BB0_37;
	// begin inline asm
	cvt.rn.f16.s32 %rs392, %r338;
	// end inline asm
	// begin inline asm
	{ .reg .pred __$temp3;
  setp.lt.f16  __$temp3, %rs380, %rs392;
  selp.u16 %rs393, 1, 0, __$temp3;}
	// end inline asm
	setp.ne.s16 	%p145, %rs393, 0;
$L__BB0_37:
	not.pred 	%p59, %p145;
	@%p59 bra 	$L__BB0_39;
	// begin inline asm
	cvt.rmi.s32.f16 %r1616, %rs379;
	// end inline asm
	// begin inline asm
	cvt.rmi.s32.f16 %r1617, %rs380;
	// end inline asm
	// begin inline asm
	cvt.rm.f16.s32 %rs398, %r1616;
	// end inline asm
	// begin inline asm
	{sub.f16 %rs399,%rs379,%rs398;
}
	// end inline asm
	// begin inline asm
	cvt.rm.f16.s32 %rs402, %r1617;
	// end inline asm
	// begin inline asm
	{sub.f16 %rs403,%rs380,%rs402;
}
	// end inline asm
	// begin inline asm
	{sub.f16 %rs406,%rs147,%rs399;
}
	// end inline asm
	// begin inline asm
	{sub.f16 %rs409,%rs147,%rs403;
}
	// end inline asm
	shl.b32 	%r1620, %r1617, 5;
	shl.b32 	%r1621, %r2430, 3;
	and.b32  	%r1622, %r1621, 24;
	mad.lo.s32 	%r1623, %r1616, %r335, %r1622;
	add.s32 	%r2621, %r1623, %r1620;
	add.s32 	%r2620, %r2621, 32;
	add.s32 	%r2619, %r2621, %r335;
	add.s32 	%r2618, %r2620, %r335;
	// begin inline asm
	{mul.f16 %rs601,%rs406,%rs409;
}
	// end inline asm
	// begin inline asm
	{mul.f16 %rs600,%rs406,%rs403;
}
	// end inline asm
	// begin inline asm
	{mul.f16 %rs599,%rs399,%rs409;
}
	// end inline asm
	// begin inline asm
	{mul.f16 %rs598,%rs399,%rs403;
}
	// end inline asm
$L__BB0_39:
	mov.b32 	%r396, %f288;
	{ .reg .b16 tmp; mov.b32 {%rs429, tmp}, %r396; }
	mov.b32 	%r397, {%rs429, %rs429};
	mov.b32 	%r1625, %f283;
	// begin inline asm
	{fma.rn.f16x2 %r1624,%r1625,%r336,%r3;
}
	// end inline asm
	// begin inline asm
	{.reg .f16 low,high;
 mov.b32 {low,high}, %r1624;
 mov.b16 %rs424, high;}
	// end inline asm
	// begin inline asm
	{.reg .f16 low,high;
 mov.b32 {low,high}, %r1624;
 mov.b16 %rs425, low;}
	// end inline asm
	// begin inline asm
	{ .reg .pred __$temp3;
  setp.gt.f16  __$temp3, %rs424, %rs153;
  selp.u16 %rs426, 1, 0, __$temp3;}
	// end inline asm
	setp.eq.s16 	%p61, %rs426, 0;
	mov.pred 	%p146, 0;
	@%p61 bra 	$L__BB0_43;
	// begin inline asm
	{ .reg .pred __$temp3;
  setp.gt.f16  __$temp3, %rs425, %rs153;
  selp.u16 %rs430, 1, 0, __$temp3;}
	// end inline asm
	setp.eq.s16 	%p63, %rs430, 0;
	@%p63 bra 	$L__BB0_43;
	// begin inline asm
	cvt.rn.f16.s32 %rs433, %r337;
	// end inline asm
	// begin inline asm
	{ .reg .pred __$temp3;
  setp.lt.f16  __$temp3, %rs424, %rs433;
  selp.u16 %rs434, 1, 0, __$temp3;}
	// end inline asm
	setp.eq.s16 	%p65, %rs434, 0;
	@%p65 bra 	$L__BB0_43;
	// begin inline asm
	cvt.rn.f16.s32 %rs437, %r338;
	// end inline asm
	// begin inline asm
	{ .reg .pred __$temp3;
  setp.lt.f16  __$temp3, %rs425, %rs437;
  selp.u16 %rs438, 1, 0, __$temp3;}
	// end inline asm
	setp.ne.s16 	%p146, %rs438, 0;
$L__BB0_43:
	not.pred 	%p66, %p146;
	@%p66 bra 	$L__BB0_45;
	// begin inline asm
	cvt.rmi.s32.f16 %r1632, %rs424;
	// end inline asm
	// begin inline asm
	cvt.rmi.s32.f16 %r1633, %rs425;
	// end inline asm
	// begin inline asm
	cvt.rm.f16.s32 %rs443, %r1632;
	// end inline asm
	// begin inline asm
	{sub.f16 %rs444,%rs424,%rs443;
}
	// end inline asm
	// begin inline asm
	cvt.rm.f16.s32 %rs447, %r1633;
	// end inline asm
	// begin inline asm
	{sub.f16 %rs448,%rs425,%rs447;
}
	// end inline asm
	// begin inline asm
	{sub.f16 %rs451,%rs147,%rs444;
}
	// end inline asm
	// begin inline asm
	{sub.f16 %rs454,%rs147,%rs448;
}
	// end inline asm
	shl.b32 	%r1636, %r1633, 5;
	shl.b32 	%r1637, %r2430, 3;
	and.b32  	%r1638, %r1637, 24;
	mad.lo.s32 	%r1639, %r1632, %r335, %r1638;
	add.s32 	%r2625, %r1639, %r1636;
	add.s32 	%r2624, %r2625, 32;
	add.s32 	%r2623, %r2625, %r335;
	add.s32 	%r2622, %r2624, %r335;
	// begin inline asm
	{mul.f16 %rs602,%rs451,%rs454;
}
	// end inline asm
	// begin inline asm
	{mul.f16 %rs603,%rs451,%rs448;
}
	// end inline asm
	// begin inline asm
	{mul.f16 %rs604,%rs444,%rs454;
}
	// end inline asm
	// begin inline asm
	{mul.f16 %rs605,%rs444,%rs448;
}
	// end inline asm
$L__BB0_45:
	{ .reg .b16 tmp; mov.b32 {tmp, %rs474}, %r396; }
	mov.b32 	%r406, {%rs474, %rs474};
	mov.b32 	%r1641, %f284;
	// begin inline asm
	{fma.rn.f16x2 %r1640,%r1641,%r336,%r3;
}
	// end inline asm
	// begin inline asm
	{.reg .f16 low,high;
 mov.b32 {low,high}, %r1640;
 mov.b16 %rs469, high;}
	// end inline asm
	// begin inline asm
	{.reg .f16 low,high;
 mov.b32 {low,high}, %r1640;
 mov.b16 %rs470, low;}
	// end inline asm
	// begin inline asm
	{ .reg .pred __$temp3;
  setp.gt.f16  __$temp3, %rs469, %rs153;
  selp.u16 %rs471, 1, 0, __$temp3;}
	// end inline asm
	setp.eq.s16 	%p68, %rs471, 0;
	mov.pred 	%p147, 0;
	@%p68 bra 	$L__BB0_49;
	// begin inline asm
	{ .reg .pred __$temp3;
  setp.gt.f16  __$temp3, %rs470, %rs153;
  selp.u16 %rs475, 1, 0, __$temp3;}
	// end inline asm
	setp.eq.s16 	%p70, %rs475, 0;
	@%p70 bra 	$L__BB0_49;
	// begin inline asm
	cvt.rn.f16.s32 %rs478, %r337;
	// end inline asm
	// begin inline asm
	{ .reg .pred __$temp3;
  setp.lt.f16  __$temp3, %rs469, %rs478;
  selp.u16 %rs479, 1, 0, __$temp3;}
	// end inline asm
	setp.eq.s16 	%p72, %rs479, 0;
	@%p72 bra 	$L__BB0_49;
	// begin inline asm
	cvt.rn.f16.s32 %rs482, %r338;
	// end inline asm
	// begin inline asm
	{ .reg .pred __$temp3;
  setp.lt.f16  __$temp3, %rs470, %rs482;
  selp.u16 %rs483, 1, 0, __$temp3;}
	// end inline asm
	setp.ne.s16 	%p147, %rs483, 0;
$L__BB0_49:
	not.pred 	%p73, %p147;
	@%p73 bra 	$L__BB0_51;
	// begin inline asm
	cvt.rmi.s32.f16 %r1648, %rs469;
	// end inline asm
	// begin inline asm
	cvt.rmi.s32.f16 %r1649, %rs470;
	// end inline asm
	// begin inline asm
	cvt.rm.f16.s32 %rs488, %r1648;
	// end inline asm
	// begin inline asm
	{sub.f16 %rs489,%rs469,%rs488;
}
	// end inline asm
	// begin inline asm
	cvt.rm.f16.s32 %rs492, %r1649;
	// end inline asm
	// begin inline asm
	{sub.f16 %rs493,%rs470,%rs492;
}
	// end inline asm
	// begin inline asm
	{sub.f16 %rs496,%rs147,%rs489;
}
	// end inline asm
	// begin inline asm
	{sub.f16 %rs499,%rs147,%rs493;
}
	// end inline asm
	shl.b32 	%r1652, %r1649, 5;
	shl.b32 	%r1653, %r2430, 3;
	and.b32  	%r1654, %r1653, 24;
	mad.lo.s32 	%r1655, %r1648, %r335, %r1654;
	add.s32 	%r2629, %r1655, %r1652;
	add.s32 	%r2628, %r2629, 32;
	add.s32 	%r2627, %r2629, %r335;
	add.s32 	%r2626, %r2628, %r335;
	// begin inline asm
	{mul.f16 %rs606,%rs496,%rs499;
}
	// end inline asm
	// begin inline asm
	{mul.f16 %rs607,%rs496,%rs493;
}
	// end inline asm
	// begin inline asm
	{mul.f16 %rs608,%rs489,%rs499;
}
	// end inline asm
	// begin inline asm
	{mul.f16 %rs609,%rs489,%rs493;
}
	// end inline asm
$L__BB0_51:
	@%p24 bra 	$L__BB0_53;
	ld.param.u64 	%rd182, [_Z40ms_deformable_im2col_gpu_kernel_templateI6__halfLi8ELi4ELi32ELi3ELi2ELi5ELi8ELi3ELi8EEviPKT_PKlS5_S3_S3_iiiPS1__param_1];
	cvt.s64.s32 	%rd20, %r2601;
	add.s64 	%rd21, %rd20, %rd5;
	cvta.to.global.u64 	%rd22, %rd182;
	shl.b64 	%rd23, %rd21, 1;
	add.s64 	%rd24, %rd22, %rd23;
	ld.global.v4.u32 	{%r2645, %r2644, %r2643, %r2642}, [%rd24];
$L__BB0_53:
	@%p31 bra 	$L__BB0_55;
	ld.param.u64 	%rd183, [_Z40ms_deformable_im2col_gpu_kernel_templateI6__halfLi8ELi4ELi32ELi3ELi2ELi5ELi8ELi3ELi8EEviPKT_PKlS5_S3_S3_iiiPS1__param_1];
	cvt.s64.s32 	%rd25, %r2605;
	add.s64 	%rd26, %rd25, %rd5;
	cvta.to.global.u64 	%rd27, %rd183;
	shl.b64 	%rd28, %rd26, 1;
	add.s64 	%rd29, %rd27, %rd28;
	ld.global.v4.u32 	{%r2661, %r2660, %r2659, %r2658}, [%rd29];
$L__BB0_55:
	@%p38 bra 	$L__BB0_57;
	ld.param.u64 	%rd184, [_Z40ms_deformable_im2col_gpu_kernel_templateI6__halfLi8ELi4ELi32ELi3ELi2ELi5ELi8ELi3ELi8EEviPKT_PKlS5_S3_S3_iiiPS1__param_1];
	cvt.s64.s32 	%rd30, %r2609;
	add.s64 	%rd31, %rd30, %rd5;
	cvta.to.global.u64 	%rd32, %rd184;
	shl.b64 	%rd33, %rd31, 1;
	add.s64 	%rd34, %rd32, %rd33;
	ld.global.v4.u32 	{%r2677, %r2676, %r2675, %r2674}, [%rd34];
$L__BB0_57:
	@%p45 bra 	$L__BB0_59;
	ld.param.u64 	%rd185, [_Z40ms_deformable_im2col_gpu_kernel_templateI6__halfLi8ELi4ELi32ELi3ELi2ELi5ELi8ELi3ELi8EEviPKT_PKlS5_S3_S3_iiiPS1__param_1];
	cvt.s64.s32 	%rd35, %r2613;
	add.s64 	%rd36, %rd35, %rd5;
	cvta.to.global.u64 	%rd37, %rd185;
	shl.b64 	%rd38, %rd36, 1;
	add.s64 	%rd39, %rd37, %rd38;
	ld.global.v4.u32 	{%r2693, %r2692, %r2691, %r2690}, [%rd39];
$L__BB0_59:
	@%p52 bra 	$L__BB0_61;
	ld.param.u64 	%rd186, [_Z40ms_deformable_im2col_gpu_kernel_templateI6__halfLi8ELi4ELi32ELi3ELi2ELi5ELi8ELi3ELi8EEviPKT_PKlS5_S3_S3_iiiPS1__param_1];
	cvt.s64.s32 	%rd40, %r2617;
	add.s64 	%rd41, %rd40, %rd5;
	cvta.to.global.u64 	%rd42, %rd186;
	shl.b64 	%rd43, %rd41, 1;
	add.s64 	%rd44, %rd42, %rd43;
	ld.global.v4.u32 	{%r2709, %r2708, %r2707, %r2706}, [%rd44];
$L__BB0_61:
	@%p59 bra 	$L__BB0_63;
	ld.param.u64 	%rd187, [_Z40ms_deformable_im2col_gpu_kernel_templateI6__halfLi8ELi4ELi32ELi3ELi2ELi5ELi8ELi3ELi8EEviPKT_PKlS5_S3_S3_iiiPS1__param_1];
	cvt.s64.s32 	%rd45, %r2621;
	add.s64 	%rd46, %rd45, %rd5;
	cvta.to.global.u64 	%rd47, %rd187;
	shl.b64 	%rd48, %rd46, 1;
	add.s64 	%rd49, %rd47, %rd48;
	ld.global.v4.u32 	{%r2725, %r2724, %r2723, %r2722}, [%rd49];
$L__BB0_63:
	@%p66 bra 	$L__BB0_65;
	ld.param.u64 	%rd188, [_Z40ms_deformable_im2col_gpu_kernel_templateI6__halfLi8ELi4ELi32ELi3ELi2ELi5ELi8ELi3ELi8EEviPKT_PKlS5_S3_S3_iiiPS1__param_1];
	cvt.s64.s32 	%rd50, %r2625;
	add.s64 	%rd51, %rd50, %rd5;
	cvta.to.global.u64 	%rd52, %rd188;
	shl.b64 	%rd53, %rd51, 1;
	add.s64 	%rd54, %rd52, %rd53;
	ld.global.v4.u32 	{%r2741, %r2740, %r2739, %r2738}, [%rd54];
$L__BB0_65:
	@%p73 bra 	$L__BB0_67;
	ld.param.u64 	%rd189, [_Z40ms_deformable_im2col_gpu_kernel_templateI6__halfLi8ELi4ELi32ELi3ELi2ELi5ELi8ELi3ELi8EEviPKT_PKlS5_S3_S3_iiiPS1__param_1];
	cvt.s64.s32 	%rd55, %r2629;
	add.s64 	%rd56, %rd55, %rd5;
	cvta.to.global.u64 	%rd57, %rd189;
	shl.b64 	%rd58, %rd56, 1;
	add.s64 	%rd59, %rd57, %rd58;
	ld.global.v4.u32 	{%r2757, %r2756, %r2755, %r2754}, [%rd59];
$L__BB0_67:
	@%p24 bra 	$L__BB0_69;
	mov.b32 	%r1657, {%rs581, %rs581};
	// begin inline asm
	{mul.f16x2 %r1656,%r1657,%r340;
}
	// end inline asm
	// begin inline asm
	{fma.rn.f16x2 %r2761,%r1656,%r2645,%r2761;
}
	// end inline asm
	// begin inline asm
	{fma.rn.f16x2 %r2760,%r1656,%r2644,%r2760;
}
	// end inline asm
	// begin inline asm
	{fma.rn.f16x2 %r2759,%r1656,%r2643,%r2759;
}
	// end inline asm
	// begin inline asm
	{fma.rn.f16x2 %r2758,%r1656,%r2642,%r2758;
}
	// end inline asm
	mov.b32 	%f300, %r2761;
	mov.b32 	%f299, %r2760;
	mov.b32 	%f298, %r2759;
	mov.b32 	%f297, %r2758;
$L__BB0_69:
	@%p31 bra 	$L__BB0_71;
	mov.b32 	%r1676, {%rs585, %rs585};
	// begin inline asm
	{mul.f16x2 %r1675,%r1676,%r349;
}
	// end inline asm
	// begin inline asm
	{fma.rn.f16x2 %r2761,%r1675,%r2661,%r2761;
}
	// end inline asm
	// begin inline asm
	{fma.rn.f16x2 %r2760,%r1675,%r2660,%r2760;
}
	// end inline asm
	// begin inline asm
	{fma.rn.f16x2 %r2759,%r1675,%r2659,%r2759;
}
	// end inline asm
	// begin inline asm
	{fma.rn.f16x2 %r2758,%r1675,%r2658,%r2758;
}
	// end inline asm
	mov.b32 	%f300, %r2761;
	mov.b32 	%f299, %r2760;
	mov.b32 	%f298, %r2759;
	mov.b32 	%f297, %r2758;
$L__BB0_71:
	@%p38 bra 	$L__BB0_73;
	mov.b32 	%r1695, {%rs589, %rs589};
	// begin inline asm
	{mul.f16x2 %r1694,%r1695,%r359;
}
	// end inline asm
	// begin inline asm
	{fma.rn.f16x2 %r2761,%r1694,%r2677,%r2761;
}
	// end inline asm
	// begin inline asm
	{fma.rn.f16x2 %r2760,%r1694,%r2676,%r2760;
}
	// end inline asm
	// begin inline asm
	{fma.rn.f16x2 %r2759,%r1694,%r2675,%r2759;
}
	// end inline asm
	// begin inline asm
	{fma.rn.f16x2 %r2758,%r1694,%r2674,%r2758;
}
	// end inline asm
	mov.b32 	%f300, %r2761;
	mov.b32 	%f299, %r2760;
	mov.b32 	%f298, %r2759;
	mov.b32 	%f297, %r2758;
$L__BB0_73:
	@%p45 bra 	$L__BB0_75;
	mov.b32 	%r1714, {%rs593, %rs593};
	// begin inline asm
	{mul.f16x2 %r1713,%r1714,%r368;
}
	// end inline asm
	// begin inline asm
	{fma.rn.f16x2 %r2761,%r1713,%r2693,%r2761;
}
	// end inline asm
	// begin inline asm
	{fma.rn.f16x2 %r2760,%r1713,%r2692,%r2760;
}
	// end inline asm
	// begin inline asm
	{fma.rn.f16x2 %r2759,%r1713,%r2691,%r2759;
}
	// end inline asm
	// begin inline asm
	{fma.rn.f16x2 %r2758,%r1713,%r2690,%r2758;
}
	// end inline asm
	mov.b32 	%f300, %r2761;
	mov.b32 	%f299, %r2760;
	mov.b32 	%f298, %r2759;
	mov.b32 	%f297, %r2758;
$L__BB0_75:
	@%p52 bra 	$L__BB0_77;
	mov.b32 	%r1733, {%rs597, %rs597};
	// begin inline asm
	{mul.f16x2 %r1732,%r1733,%r378;
}
	// end inline asm
	// begin inline asm
	{fma.rn.f16x2 %r2761,%r1732,%r2709,%r2761;
}
	// end inline asm
	// begin inline asm
	{fma.rn.f16x2 %r2760,%r1732,%r2708,%r2760;
}
	// end inline asm
	// begin inline asm
	{fma.rn.f16x2 %r2759,%r1732,%r2707,%r2759;
}
	// end inline asm
	// begin inline asm
	{fma.rn.f16x2 %r2758,%r1732,%r2706,%r2758;
}
	// end inline asm
	mov.b32 	%f300, %r2761;
	mov.b32 	%f299, %r2760;
	mov.b32 	%f298, %r2759;
	mov.b32 	%f297, %r2758;
$L__BB0_77:
	@%p59 bra 	$L__BB0_79;
	mov.b32 	%r1752, {%rs601, %rs601};
	// begin inline asm
	{mul.f16x2 %r1751,%r1752,%r387;
}
	// end inline asm
	// begin inline asm
	{fma.rn.f16x2 %r2761,%r1751,%r2725,%r2761;
}
	// end inline asm
	// begin inline asm
	{fma.rn.f16x2 %r2760,%r1751,%r2724,%r2760;
}
	// end inline asm
	// begin inline asm
	{fma.rn.f16x2 %r2759,%r1751,%r2723,%r2759;
}
	// end inline asm
	// begin inline asm
	{fma.rn.f16x2 %r2758,%r1751,%r2722,%r2758;
}
	// end inline asm
	mov.b32 	%f300, %r2761;
	mov.b32 	%f299, %r2760;
	mov.b32 	%f298, %r2759;
	mov.b32 	%f297, %r2758;
$L__BB0_79:
	@%p66 bra 	$L__BB0_81;
	mov.b32 	%r1771, {%rs602, %rs602};
	// begin inline asm
	{mul.f16x2 %r1770,%r1771,%r397;
}
	// end inline asm
	// begin inline asm
	{fma.rn.f16x2 %r2761,%r1770,%r2741,%r2761;
}
	// end inline asm
	// begin inline asm
	{fma.rn.f16x2 %r2760,%r1770,%r2740,%r2760;
}
	// end inline asm
	// begin inline asm
	{fma.rn.f16x2 %r2759,%r1770,%r2739,%r2759;
}
	// end inline asm
	// begin inline asm
	{fma.rn.f16x2 %r2758,%r1770,%r2738,%r2758;
}
	// end inline asm
	mov.b32 	%f300, %r2761;
	mov.b32 	%f299, %r2760;
	mov.b32 	%f298, %r2759;
	mov.b32 	%f297, %r2758;
$L__BB0_81:
	@%p73 bra 	$L__BB0_83;
	mov.b32 	%r1790, {%rs606, %rs606};
	// begin inline asm
	{mul.f16x2 %r1789,%r1790,%r406;
}
	// end inline asm
	// begin inline asm
	{fma.rn.f16x2 %r2761,%r1789,%r2757,%r2761;
}
	// end inline asm
	// begin inline asm
	{fma.rn.f16x2 %r2760,%r1789,%r2756,%r2760;
}
	// end inline asm
	// begin inline asm
	{fma.rn.f16x2 %r2759,%r1789,%r2755,%r2759;
}
	// end inline asm
	// begin inline asm
	{fma.rn.f16x2 %r2758,%r1789,%r2754,%r2758;
}
	// end inline asm
	mov.b32 	%f300, %r2761;
	mov.b32 	%f299, %r2760;
	mov.b32 	%f298, %r2759;
	mov.b32 	%f297, %r2758;
$L__BB0_83:
	@%p24 bra 	$L__BB0_85;
	ld.param.u64 	%rd190, [_Z40ms_deformable_im2col_gpu_kernel_templateI6__halfLi8ELi4ELi32ELi3ELi2ELi5ELi8ELi3ELi8EEviPKT_PKlS5_S3_S3_iiiPS1__param_1];
	cvt.s64.s32 	%rd60, %r2600;
	add.s64 	%rd61, %rd60, %rd5;
	cvta.to.global.u64 	%rd62, %rd190;
	shl.b64 	%rd63, %rd61, 1;
	add.s64 	%rd64, %rd62, %rd63;
	ld.global.v4.u32 	{%r2645, %r2644, %r2643, %r2642}, [%rd64];
$L__BB0_85:
	@%p31 bra 	$L__BB0_87;
	ld.param.u64 	%rd191, [_Z40ms_deformable_im2col_gpu_kernel_templateI6__halfLi8ELi4ELi32ELi3ELi2ELi5ELi8ELi3ELi8EEviPKT_PKlS5_S3_S3_iiiPS1__param_1];
	cvt.s64.s32 	%rd65, %r2604;
	add.s64 	%rd66, %rd65, %rd5;
	cvta.to.global.u64 	%rd67, %rd191;
	shl.b64 	%rd68, %rd66, 1;
	add.s64 	%rd69, %rd67, %rd68;
	ld.global.v4.u32 	{%r2661, %r2660, %r2659, %r2658}, [%rd69];
$L__BB0_87:
	@%p38 bra 	$L__BB0_89;
	ld.param.u64 	%rd192, [_Z40ms_deformable_im2col_gpu_kernel_templateI6__halfLi8ELi4ELi32ELi3ELi2ELi5ELi8ELi3ELi8EEviPKT_PKlS5_S3_S3_iiiPS1__param_1];
	cvt.s64.s32 	%rd70, %r2608;
	add.s64 	%rd71, %rd70, %rd5;
	cvta.to.global.u64 	%rd72, %rd192;
	shl.b64 	%rd73, %rd71, 1;
	add.s64 	%rd74, %rd72, %rd73;
	ld.global.v4.u32 	{%r2677, %r2676, %r2675, %r2674}, [%rd74];
$L__BB0_89:
	@%p45 bra 	$L__BB0_91;
	ld.param.u64 	%rd193, [_Z40ms_deformable_im2col_gpu_kernel_templateI6__halfLi8ELi4ELi32ELi3ELi2ELi5ELi8ELi3ELi8EEviPKT_PKlS5_S3_S3_iiiPS1__param_1];
	cvt.s64.s32 	%rd75, %r2612;
	add.s64 	%rd76, %rd75, %rd5;
	cvta.to.global.u64 	%rd77, %rd193;
	shl.b64 	%rd78, %rd76, 1;
	add.s64 	%rd79, %rd77, %rd78;
	ld.global.v4.u32 	{%r2693, %r2692, %r2691, %r2690}, [%rd79];
$L__BB0_91:
	@%p52 bra 	$L__BB0_93;
	ld.param.u64 	%rd194, [_Z40ms_deformable_im2col_gpu_kernel_templateI6__halfLi8ELi4ELi32ELi3ELi2ELi5ELi8ELi3ELi8EEviPKT_PKlS5_S3_S3_iiiPS1__param_1];
	cvt.s64.s32 	%rd80, %r2616;
	add.s64 	%rd81, %rd80, %rd5;
	cvta.to.global.u64 	%rd82, %rd194;
	shl.b64 	%rd83, %rd81, 1;
	add.s64 	%rd84, %rd82, %rd83;
	ld.global.v4.u32 	{%r2709, %r2708, %r2707, %r2706}, [%rd84];
$L__BB0_93:
	@%p59 bra 	$L__BB0_95;
	ld.param.u64 	%rd195, [_Z40ms_deformable_im2col_gpu_kernel_templateI6__halfLi8ELi4ELi32ELi3ELi2ELi5ELi8ELi3ELi8EEviPKT_PKlS5_S3_S3_iiiPS1__param_1];
	cvt.s64.s32 	%rd85, %r2620;
	add.s64 	%rd86, %rd85, %rd5;
	cvta.to.global.u64 	%rd87, %rd195;
	shl.b64 	%rd88, %rd86, 1;
	add.s64 	%rd89, %rd87, %rd88;
	ld.global.v4.u32 	{%r2725, %r2724, %r2723, %r2722}, [%rd89];
$L__BB0_95:
	@%p66 bra 	$L__BB0_97;
	ld.param.u64 	%rd196, [_Z40ms_deformable_im2col_gpu_kernel_templateI6__halfLi8ELi4ELi32ELi3ELi2ELi5ELi8ELi3ELi8EEviPKT_PKlS5_S3_S3_iiiPS1__param_1];
	cvt.s64.s32 	%rd90, %r2624;
	add.s64 	%rd91, %rd90, %rd5;
	cvta.to.global.u64 	%rd92, %rd196;
	shl.b64 	%rd93, %rd91, 1;
	add.s64 	%rd94, %rd92, %rd93;
	ld.global.v4.u32 	{%r2741, %r2740, %r2739, %r2738}, [%rd94];
$L__BB0_97:
	@%p73 bra 	$L__BB0_99;
	ld.param.u64 	%rd197, [_Z40ms_deformable_im2col_gpu_kernel_templateI6__halfLi8ELi4ELi32ELi3ELi2ELi5ELi8ELi3ELi8EEviPKT_PKlS5_S3_S3_iiiPS1__param_1];
	cvt.s64.s32 	%rd95, %r2628;
	add.s64 	%rd96, %rd95, %rd5;
	cvta.to.global.u64 	%rd97, %rd197;
	shl.b64 	%rd98, %rd96, 1;
	add.s64 	%rd99, %rd97, %rd98;
	ld.global.v4.u32 	{%r2757, %r2756, %r2755, %r2754}, [%rd99];
$L__BB0_99:
	@%p24 bra 	$L__BB0_101;
	mov.b32 	%r1809, {%rs580, %rs580};
	// begin inline asm
	{mul.f16x2 %r1808,%r1809,%r340;
}
	// end inline asm
	// begin inline asm
	{fma.rn.f16x2 %r2761,%r1808,%r2645,%r2761;
}
	// end inline asm
	// begin inline asm
	{fma.rn.f16x2 %r2760,%r1808,%r2644,%r2760;
}
	// end inline asm
	// begin inline asm
	{fma.rn.f16x2 %r2759,%r1808,%r2643,%r2759;
}
	// end inline asm
	// begin inline asm
	{fma.rn.f16x2 %r2758,%r1808,%r2642,%r2758;
}
	// end inline asm
	mov.b32 	%f300, %r2761;
	mov.b32 	%f299, %r2760;
	mov.b32 	%f298, %r2759;
	mov.b32 	%f297, %r2758;
$L__BB0_101:
	@%p31 bra 	$L__BB0_103;
	mov.b32 	%r1828, {%rs584, %rs584};
	// begin inline asm
	{mul.f16x2 %r1827,%r1828,%r349;
}
	// end inline asm
	// begin inline asm
	{fma.rn.f16x2 %r2761,%r1827,%r2661,%r2761;
}
	// end inline asm
	// begin inline asm
	{fma.rn.f16x2 %r2760,%r1827,%r2660,%r2760;
}
	// end inline asm
	// begin inline asm
	{fma.rn.f16x2 %r2759,%r1827,%r2659,%r2759;
}
	// end inline asm
	// begin inline asm
	{fma.rn.f16x2 %r2758,%r1827,%r2658,%r2758;
}
	// end inline asm
	mov.b32 	%f300, %r2761;
	mov.b32 	%f299, %r2760;
	mov.b32 	%f298, %r2759;
	mov.b32 	%f297, %r2758;
$L__BB0_103:
	@%p38 bra 	$L__BB0_105;
	mov.b32 	%r1847, {%rs588, %rs588};
	// begin inline asm
	{mul.f16x2 %r1846,%r1847,%r359;
}
	// end inline asm
	// begin inline asm
	{fma.rn.f16x2 %r2761,%r1846,%r2677,%r2761;
}
	// end inline asm
	// begin inline asm
	{fma.rn.f16x2 %r2760,%r1846,%r2676,%r2760;
}
	// end inline asm
	// begin inline asm
	{fma.rn.f16x2 %r2759,%r1846,%r2675,%r2759;
}
	// end inline asm
	// begin inline asm
	{fma.rn.f16x2 %r2758,%r1846,%r2674,%r2758;
}
	// end inline asm
	mov.b32 	%f300, %r2761;
	mov.b32 	%f299, %r2760;
	mov.b32 	%f298, %r2759;
	mov.b32 	%f297, %r2758;
$L__BB0_105:
	@%p45 bra 	$L__BB0_107;
	mov.b32 	%r1866, {%rs592, %rs592};
	// begin inline asm
	{mul.f16x2 %r1865,%r1866,%r368;
}
	// end inline asm
	// begin inline asm
	{fma.rn.f16x2 %r2761,%r1865,%r2693,%r2761;
}
	// end inline asm
	// begin inline asm
	{fma.rn.f16x2 %r2760,%r1865,%r2692,%r2760;
}
	// end inline asm
	// begin inline asm
	{fma.rn.f16x2 %r2759,%r1865,%r2691,%r2759;
}
	// end inline asm
	// begin inline asm
	{fma.rn.f16x2 %r2758,%r1865,%r2690,%r2758;
}
	// end inline asm
	mov.b32 	%f300, %r2761;
	mov.b32 	%f299, %r2760;
	mov.b32 	%f298, %r2759;
	mov.b32 	%f297, %r2758;
$L__BB0_107:
	@%p52 bra 	$L__BB0_109;
	mov.b32 	%r1885, {%rs596, %rs596};
	// begin inline asm
	{mul.f16x2 %r1884,%r1885,%r378;
}
	// end inline asm
	// begin inline asm
	{fma.rn.f16x2 %r2761,%r1884,%r2709,%r2761;
}
	// end inline asm
	// begin inline asm
	{fma.rn.f16x2 %r2760,%r1884,%r2708,%r2760;
}
	// end inline asm
	// begin inline asm
	{fma.rn.f16x2 %r2759,%r1884,%r2707,%r2759;
}
	// end inline asm
	// begin inline asm
	{fma.rn.f16x2 %r2758,%r1884,%r2706,%r2758;
}
	// end inline asm
	mov.b32 	%f300, %r2761;
	mov.b32 	%f299, %r2760;
	mov.b32 	%f298, %r2759;
	mov.b32 	%f297, %r2758;
$L__BB0_109:
	@%p59 bra 	$L__BB0_111;
	mov.b32 	%r1904, {%rs600, %rs600};
	// begin inline asm
	{mul.f16x2 %r1903,%r1904,%r387;
}
	// end inline asm
	// begin inline asm
	{fma.rn.f16x2 %r2761,%r1903,%r2725,%r2761;
}
	// end inline asm
	// begin inline asm
	{fma.rn.f16x2 %r2760,%r1903,%r2724,%r2760;
}
	// end inline asm
	// begin inline asm
	{fma.rn.f16x2 %r2759,%r1903,%r2723,%r2759;
}
	// end inline asm
	// begin inline asm
	{fma.rn.f16x2 %r2758,%r1903,%r2722,%r2758;
}
	// end inline asm
	mov.b32 	%f300, %r2761;
	mov.b32 	%f299, %r2760;
	mov.b32 	%f298, %r2759;
	mov.b32 	%f297, %r2758;
$L__BB0_111:
	@%p66 bra 	$L__BB0_113;
	mov.b32 	%r1923, {%rs603, %rs603};
	// begin inline asm
	{mul.f16x2 %r1922,%r1923,%r397;
}
	// end inline asm
	// begin inline asm
	{fma.rn.f16x2 %r2761,%r1922,%r2741,%r2761;
}
	// end inline asm
	// begin inline asm
	{fma.rn.f16x2 %r2760,%r1922,%r2740,%r2760;
}
	// end inline asm
	// begin inline asm
	{fma.rn.f16x2 %r2759,%r1922,%r2739,%r2759;
}
	// end inline asm
	// begin inline asm
	{fma.rn.f16x2 %r2758,%r1922,%r2738,%r2758;
}
	// end inline asm
	mov.b32 	%f300, %r2761;
	mov.b32 	%f299, %r2760;
	mov.b32 	%f298, %r2759;
	mov.b32 	%f297, %r2758;
$L__BB0_113:
	@%p73 bra 	$L__BB0_115;
	mov.b32 	%r1942, {%rs607, %rs607};
	// begin inline asm
	{mul.f16x2 %r1941,%r1942,%r406;
}
	// end inline asm
	// begin inline asm
	{fma.rn.f16x2 %r2761,%r1941,%r2757,%r2761;
}
	// end inline asm
	// begin inline asm
	{fma.rn.f16x2 %r2760,%r1941,%r2756,%r2760;
}
	// end inline asm
	// begin inline asm
	{fma.rn.f16x2 %r2759,%r1941,%r2755,%r2759;
}
	// end inline asm
	// begin inline asm
	{fma.rn.f16x2 %r2758,%r1941,%r2754,%r2758;
}
	// end inline asm
	mov.b32 	%f300, %r2761;
	mov.b32 	%f299, %r2760;
	mov.b32 	%f298, %r2759;
	mov.b32 	%f297, %r2758;
$L__BB0_115:
	@%p24 bra 	$L__BB0_117;
	ld.param.u64 	%rd198, [_Z40ms_deformable_im2col_gpu_kernel_templateI6__halfLi8ELi4ELi32ELi3ELi2ELi5ELi8ELi3ELi8EEviPKT_PKlS5_S3_S3_iiiPS1__param_1];
	cvt.s64.s32 	%rd100, %r2599;
	add.s64 	%rd101, %rd100, %rd5;
	cvta.to.global.u64 	%rd102, %rd198;
	shl.b64 	%rd103, %rd101, 1;
	add.s64 	%rd104, %rd102, %rd103;
	ld.global.v4.u32 	{%r2645, %r2644, %r2643, %r2642}, [%rd104];
$L__BB0_117:
	@%p31 bra 	$L__BB0_119;
	ld.param.u64 	%rd199, [_Z40ms_deformable_im2col_gpu_kernel_templateI6__halfLi8ELi4ELi32ELi3ELi2ELi5ELi8ELi3ELi8EEviPKT_PKlS5_S3_S3_iiiPS1__param_1];
	cvt.s64.s32 	%rd105, %r2603;
	add.s64 	%rd106, %rd105, %rd5;
	cvta.to.global.u64 	%rd107, %rd199;
	shl.b64 	%rd108, %rd106, 1;
	add.s64 	%rd109, %rd107, %rd108;
	ld.global.v4.u32 	{%r2661, %r2660, %r2659, %r2658}, [%rd109];
$L__BB0_119:
	@%p38 bra 	$L__BB0_121;
	ld.param.u64 	%rd200, [_Z40ms_deformable_im2col_gpu_kernel_templateI6__halfLi8ELi4ELi32ELi3ELi2ELi5ELi8ELi3ELi8EEviPKT_PKlS5_S3_S3_iiiPS1__param_1];
	cvt.s64.s32 	%rd110, %r2607;
	add.s64 	%rd111, %rd110, %rd5;
	cvta.to.global.u64 	%rd112, %rd200;
	shl.b64 	%rd113, %rd111, 1;
	add.s64 	%rd114, %rd112, %rd113;
	ld.global.v4.u32 	{%r2677, %r2676, %r2675, %r2674}, [%rd114];
$L__BB0_121:
	@%p45 bra 	$L__BB0_123;
	ld.param.u64 	%rd201, [_Z40ms_deformable_im2col_gpu_kernel_templateI6__halfLi8ELi4ELi32ELi3ELi2ELi5ELi8ELi3ELi8EEviPKT_PKlS5_S3_S3_iiiPS1__param_1];
	cvt.s64.s32 	%rd115, %r2611;
	add.s64 	%rd116, %rd115, %rd5;
	cvta.to.global.u64 	%rd117, %rd201;
	shl.b64 	%rd118, %rd116, 1;
	add.s64 	%rd119, %rd117, %rd118;
	ld.global.v4.u32 	{%r2693, %r2692, %r2691, %r2690}, [%rd119];
$L__BB0_123:
	@%p52 bra 	$L__BB0_125;
	ld.param.u64 	%rd202, [_Z40ms_deformable_im2col_gpu_kernel_templateI6__halfLi8ELi4ELi32ELi3ELi2ELi5ELi8ELi3ELi8EEviPKT_PKlS5_S3_S3_iiiPS1__param_1];
	cvt.s64.s32 	%rd120, %r2615;
	add.s64 	%rd121, %rd120, %rd5;
	cvta.to.global.u64 	%rd122, %rd202;
	shl.b64 	%rd123, %rd121, 1;
	add.s64 	%rd124, %rd122, %rd123;
	ld.global.v4.u32 	{%r2709, %r2708, %r2707, %r2706}, [%rd124];
$L__BB0_125:
	@%p59 bra 	$L__BB0_127;
	ld.param.u64 	%rd203, [_Z40ms_deformable_im2col_gpu_kernel_templateI6__halfLi8ELi4ELi32ELi3ELi2ELi5ELi8ELi3ELi8EEviPKT_PKlS5_S3_S3_iiiPS1__param_1];
	cvt.s64.s32 	%rd125, %r2619;
	add.s64 	%rd126, %rd125, %rd5;
	cvta.to.global.u64 	%rd127, %rd203;
	shl.b64 	%rd128, %rd126, 1;
	add.s64 	%rd129, %rd127, %rd128;
	ld.global.v4.u32 	{%r2725, %r2724, %r2723, %r2722}, [%rd129];
$L__BB0_127:
	@%p66 bra 	$L__BB0_129;
	ld.param.u64 	%rd204, [_Z40ms_deformable_im2col_gpu_kernel_templateI6__halfLi8ELi4ELi32ELi3ELi2ELi5ELi8ELi3ELi8EEviPKT_PKlS5_S3_S3_iiiPS1__param_1];
	cvt.s64.s32 	%rd130, %r2623;
	add.s64 	%rd131, %rd130, %rd5;
	cvta.to.global.u64 	%rd132, %rd204;
	shl.b64 	%rd133, %rd131, 1;
	add.s64 	%rd134, %rd132, %rd133;
	ld.global.v4.u32 	{%r2741, %r2740, %r2739, %r2738}, [%rd134];
$L__BB0_129:
	@%p73 bra 	$L__BB0_131;
	ld.param.u64 	%rd205, [_Z40ms_deformable_im2col_gpu_kernel_templateI6__halfLi8ELi4ELi32ELi3ELi2ELi5ELi8ELi3ELi8EEviPKT_PKlS5_S3_S3_iiiPS1__param_1];
	cvt.s64.s32 	%rd135, %r2627;
	add.s64 	%rd136, %rd135, %rd5;
	cvta.to.global.u64 	%rd137, %rd205;
	shl.b64 	%rd138, %rd136, 1;
	add.s64 	%rd139, %rd137, %rd138;
	ld.global.v4.u32 	{%r2757, %r2756, %r2755, %r2754}, [%rd139];
$L__BB0_131:
	@%p24 bra 	$L__BB0_133;
	mov.b32 	%r1961, {%rs579, %rs579};
	// begin inline asm
	{mul.f16x2 %r1960,%r1961,%r340;
}
	// end inline asm
	// begin inline asm
	{fma.rn.f16x2 %r2761,%r1960,%r2645,%r2761;
}
	// end inline asm
	// begin inline asm
	{fma.rn.f16x2 %r2760,%r1960,%r2644,%r2760;
}
	// end inline asm
	// begin inline asm
	{fma.rn.f16x2 %r2759,%r1960,%r2643,%r2759;
}
	// end inline asm
	// begin inline asm
	{fma.rn.f16x2 %r2758,%r1960,%r2642,%r2758;
}
	// end inline asm
	mov.b32 	%f300, %r2761;
	mov.b32 	%f299, %r2760;
	mov.b32 	%f298, %r2759;
	mov.b32 	%f297, %r2758;
$L__BB0_133:
	@%p31 bra 	$L__BB0_135;
	mov.b32 	%r1980, {%rs583, %rs583};
	// begin inline asm
	{mul.f16x2 %r1979,%r1980,%r349;
}
	// end inline asm
	// begin inline asm
	{fma.rn.f16x2 %r2761,%r1979,%r2661,%r2761;
}
	// end inline asm
	// begin inline asm
	{fma.rn.f16x2 %r2760,%r1979,%r2660,%r2760;
}
	// end inline asm
	// begin inline asm
	{fma.rn.f16x2 %r2759,%r1979,%r2659,%r2759;
}
	// end inline asm
	// begin inline asm
	{fma.rn.f16x2 %r2758,%r1979,%r2658,%r2758;
}
	// end inline asm
	mov.b32 	%f300, %r2761;
	mov.b32 	%f299, %r2760;
	mov.b32 	%f298, %r2759;
	mov.b32 	%f297, %r2758;
$L__BB0_135:
	@%p38 bra 	$L__BB0_137;
	mov.b32 	%r1999, {%rs587, %rs587};
	// begin inline asm
	{mul.f16x2 %r1998,%r1999,%r359;
}
	// end inline asm
	// begin inline asm
	{fma.rn.f16x2 %r2761,%r1998,%r2677,%r2761;
}
	// end inline asm
	// begin inline asm
	{fma.rn.f16x2 %r2760,%r1998,%r2676,%r2760;
}
	// end inline asm
	// begin inline asm
	{fma.rn.f16x2 %r2759,%r1998,%r2675,%r2759;
}
	// end inline asm
	// begin inline asm
	{fma.rn.f16x2 %r2758,%r1998,%r2674,%r2758;
}
	// end inline asm
	mov.b32 	%f300, %r2761;
	mov.b32 	%f299, %r2760;
	mov.b32 	%f298, %r2759;
	mov.b32 	%f297, %r2758;
$L__BB0_137:
	@%p45 bra 	$L__BB0_139;
	mov.b32 	%r2018, {%rs591, %rs591};
	// begin inline asm
	{mul.f16x2 %r2017,%r2018,%r368;
}
	// end inline asm
	// begin inline asm
	{fma.rn.f16x2 %r2761,%r2017,%r2693,%r2761;
}
	// end inline asm
	// begin inline asm
	{fma.rn.f16x2 %r2760,%r2017,%r2692,%r2760;
}
	// end inline asm
	// begin inline asm
	{fma.rn.f16x2 %r2759,%r2017,%r2691,%r2759;
}
	// end inline asm
	// begin inline asm
	{fma.rn.f16x2 %r2758,%r2017,%r2690,%r2758;
}
	// end inline asm
	mov.b32 	%f300, %r2761;
	mov.b32 	%f299, %r2760;
	mov.b32 	%f298, %r2759;
	mov.b32 	%f297, %r2758;
$L__BB0_139:
	@%p52 bra 	$L__BB0_141;
	mov.b32 	%r2037, {%rs595, %rs595};
	// begin inline asm
	{mul.f16x2 %r2036,%r2037,%r378;
}
	// end inline asm
	// begin inline asm
	{fma.rn.f16x2 %r2761,%r2036,%r2709,%r2761;
}
	// end inline asm
	// begin inline asm
	{fma.rn.f16x2 %r2760,%r2036,%r2708,%r2760;
}
	// end inline asm
	// begin inline asm
	{fma.rn.f16x2 %r2759,%r2036,%r2707,%r2759;
}
	// end inline asm
	// begin inline asm
	{fma.rn.f16x2 %r2758,%r2036,%r2706,%r2758;
}
	// end inline asm
	mov.b32 	%f300, %r2761;
	mov.b32 	%f299, %r2760;
	mov.b32 	%f298, %r2759;
	mov.b32 	%f297, %r2758;
$L__BB0_141:
	@%p59 bra 	$L__BB0_143;
	mov.b32 	%r2056, {%rs599, %rs599};
	// begin inline asm
	{mul.f16x2 %r2055,%r2056,%r387;
}
	// end inline asm
	// begin inline asm
	{fma.rn.f16x2 %r2761,%r2055,%r2725,%r2761;
}
	// end inline asm
	// begin inline asm
	{fma.rn.f16x2 %r2760,%r2055,%r2724,%r2760;
}
	// end inline asm
	// begin inline asm
	{fma.rn.f16x2 %r2759,%r2055,%r2723,%r2759;
}
	// end inline asm
	// begin inline asm
	{fma.rn.f16x2 %r2758,%r2055,%r2722,%r2758;
}
	// end inline asm
	mov.b32 	%f300, %r2761;
	mov.b32 	%f299, %r2760;
	mov.b32 	%f298, %r2759;
	mov.b32 	%f297, %r2758;
$L__BB0_143:
	@%p66 bra 	$L__BB0_145;
	mov.b32 	%r2075, {%rs604, %rs604};
	// begin inline asm
	{mul.f16x2 %r2074,%r2075,%r397;
}
	// end inline asm
	// begin inline asm
	{fma.rn.f16x2 %r2761,%r2074,%r2741,%r2761;
}
	// end inline asm
	// begin inline asm
	{fma.rn.f16x2 %r2760,%r2074,%r2740,%r2760;
}
	// end inline asm
	// begin inline asm
	{fma.rn.f16x2 %r2759,%r2074,%r2739,%r2759;
}
	// end inline asm
	// begin inline asm
	{fma.rn.f16x2 %r2758,%r2074,%r2738,%r2758;
}
	// end inline asm
	mov.b32 	%f300, %r2761;
	mov.b32 	%f299, %r2760;
	mov.b32 	%f298, %r2759;
	mov.b32 	%f297, %r2758;
$L__BB0_145:
	@%p73 bra 	$L__BB0_147;
	mov.b32 	%r2094, {%rs608, %rs608};
	// begin inline asm
	{mul.f16x2 %r2093,%r2094,%r406;
}
	// end inline asm
	// begin inline asm
	{fma.rn.f16x2 %r2761,%r2093,%r2757,%r2761;
}
	// end inline asm
	// begin inline asm
	{fma.rn.f16x2 %r2760,%r2093,%r2756,%r2760;
}
	// end inline asm
	// begin inline asm
	{fma.rn.f16x2 %r2759,%r2093,%r2755,%r2759;
}
	// end inline asm
	// begin inline asm
	{fma.rn.f16x2 %r2758,%r2093,%r2754,%r2758;
}
	// end inline asm
	mov.b32 	%f300, %r2761;
	mov.b32 	%f299, %r2760;
	mov.b32 	%f298, %r2759;
	mov.b32 	%f297, %r2758;
$L__BB0_147:
	@%p24 bra 	$L__BB0_149;
	ld.param.u64 	%rd206, [_Z40ms_deformable_im2col_gpu_kernel_templateI6__halfLi8ELi4ELi32ELi3ELi2ELi5ELi8ELi3ELi8EEviPKT_PKlS5_S3_S3_iiiPS1__param_1];
	cvt.s64.s32 	%rd140, %r2598;
	add.s64 	%rd141, %rd140, %rd5;
	cvta.to.global.u64 	%rd142, %rd206;
	shl.b64 	%rd143, %rd141, 1;
	add.s64 	%rd144, %rd142, %rd143;
	ld.global.v4.u32 	{%r2645, %r2644, %r2643, %r2642}, [%rd144];
$L__BB0_149:
	@%p31 bra 	$L__BB0_151;
	ld.param.u64 	%rd207, [_Z40ms_deformable_im2col_gpu_kernel_templateI6__halfLi8ELi4ELi32ELi3ELi2ELi5ELi8ELi3ELi8EEviPKT_PKlS5_S3_S3_iiiPS1__param_1];
	cvt.s64.s32 	%rd145, %r2602;
	add.s64 	%rd146, %rd145, %rd5;
	cvta.to.global.u64 	%rd147, %rd207;
	shl.b64 	%rd148, %rd146, 1;
	add.s64 	%rd149, %rd147, %rd148;
	ld.global.v4.u32 	{%r2661, %r2660, %r2659, %r2658}, [%rd149];
$L__BB0_151:
	@%p38 bra 	$L__BB0_153;
	ld.param.u64 	%rd208, [_Z40ms_deformable_im2col_gpu_kernel_templateI6__halfLi8ELi4ELi32ELi3ELi2ELi5ELi8ELi3ELi8EEviPKT_PKlS5_S3_S3_iiiPS1__param_1];
	cvt.s64.s32 	%rd150, %r2606;
	add.s64 	%rd151, %rd150, %rd5;
	cvta.to.global.u64 	%rd152, %rd208;
	shl.b64 	%rd153, %rd151, 1;
	add.s64 	%rd154, %rd152, %rd153;
	ld.global.v4.u32 	{%r2677, %r2676, %r2675, %r2674}, [%rd154];
$L__BB0_153:
	@%p45 bra 	$L__BB0_155;
	ld.param.u64 	%rd209, [_Z40ms_deformable_im2col_gpu_kernel_templateI6__halfLi8ELi4ELi32ELi3ELi2ELi5ELi8ELi3ELi8EEviPKT_PKlS5_S3_S3_iiiPS1__param_1];
	cvt.s64.s32 	%rd155, %r2610;
	add.s64 	%rd156, %rd155, %rd5;
	cvta.to.global.u64 	%rd157, %rd209;
	shl.b64 	%rd158, %rd156, 1;
	add.s64 	%rd159, %rd157, %rd158;
	ld.global.v4.u32 	{%r2693, %r2692, %r2691, %r2690}, [%rd159];
$L__BB0_155:
	@%p52 bra 	$L__BB0_157;
	ld.param.u64 	%rd210, [_Z40ms_deformable_im2col_gpu_kernel_templateI6__halfLi8ELi4ELi32ELi3ELi2ELi5ELi8ELi3ELi8EEviPKT_PKlS5_S3_S3_iiiPS1__param_1];
	cvt.s64.s32 	%rd160, %r2614;
	add.s64 	%rd161, %rd160, %rd5;
	cvta.to.global.u64 	%rd162, %rd210;
	shl.b64 	%rd163, %rd161, 1;
	add.s64 	%rd164, %rd162, %rd163;
	ld.global.v4.u32 	{%r2709, %r2708, %r2707, %r2706}, [%rd164];
$L__BB0_157:
	@%p59 bra 	$L__BB0_159;
	ld.param.u64 	%rd211, [_Z40ms_deformable_im2col_gpu_kernel_templateI6__halfLi8ELi4ELi32ELi3ELi2ELi5ELi8ELi3ELi8EEviPKT_PKlS5_S3_S3_iiiPS1__param_1];
	cvt.s64.s32 	%rd165, %r2618;
	add.s64 	%rd166, %rd165, %rd5;
	cvta.to.global.u64 	%rd167, %rd211;
	shl.b64 	%rd168, %rd166, 1;
	add.s64 	%rd169, %rd167, %rd168;
	ld.global.v4.u32 	{%r2725, %r2724, %r2723, %r2722}, [%rd169];
$L__BB0_159:
	@%p66 bra 	$L__BB0_161;
	ld.param.u64 	%rd212, [_Z40ms_deformable_im2col_gpu_kernel_templateI6__halfLi8ELi4ELi32ELi3ELi2ELi5ELi8ELi3ELi8EEviPKT_PKlS5_S3_S3_iiiPS1__param_1];
	cvt.s64.s32 	%rd170, %r2622;
	add.s64 	%rd171, %rd170, %rd5;
	cvta.to.global.u64 	%rd172, %rd212;
	shl.b64 	%rd173, %rd171, 1;
	add.s64 	%rd174, %rd172, %rd173;
	ld.global.v4.u32 	{%r2741, %r2740, %r2739, %r2738}, [%rd174];
$L__BB0_161:
	@%p73 bra 	$L__BB0_163;
	ld.param.u64 	%rd213, [_Z40ms_deformable_im2col_gpu_kernel_templateI6__halfLi8ELi4ELi32ELi3ELi2ELi5ELi8ELi3ELi8EEviPKT_PKlS5_S3_S3_iiiPS1__param_1];
	cvt.s64.s32 	%rd175, %r2626;
	add.s64 	%rd176, %rd175, %rd5;
	cvta.to.global.u64 	%rd177, %rd213;
	shl.b64 	%rd178, %rd176, 1;
	add.s64 	%rd179, %rd177, %rd178;
	ld.global.v4.u32 	{%r2757, %r2756, %r2755, %r2754}, [%rd179];
$L__BB0_163:
	@%p24 bra 	$L__BB0_165;
	mov.b32 	%r2113, {%rs578, %rs578};
	// begin inline asm
	{mul.f16x2 %r2112,%r2113,%r340;
}
	// end inline asm
	// begin inline asm
	{fma.rn.f16x2 %r2761,%r2112,%r2645,%r2761;
}
	// end inline asm
	// begin inline asm
	{fma.rn.f16x2 %r2760,%r2112,%r2644,%r2760;
}
	// end inline asm
	// begin inline asm
	{fma.rn.f16x2 %r2759,%r2112,%r2643,%r2759;
}
	// end inline asm
	// begin inline asm
	{fma.rn.f16x2 %r2758,%r2112,%r2642,%r2758;
}
	// end inline asm
	mov.b32 	%f300, %r2761;
	mov.b32 	%f299, %r2760;
	mov.b32 	%f298, %r2759;
	mov.b32 	%f297, %r2758;
$L__BB0_165:
	@%p31 bra 	$L__BB0_167;
	mov.b32 	%r2132, {%rs582, %rs582};
	// begin inline asm
	{mul.f16x2 %r2131,%r2132,%r349;
}
	// end inline asm
	// begin inline asm
	{fma.rn.f16x2 %r2761,%r2131,%r2661,%r2761;
}
	// end inline asm
	// begin inline asm
	{fma.rn.f16x2 %r2760,%r2131,%r2660,%r2760;
}
	// end inline asm
	// begin inline asm
	{fma.rn.f16x2 %r2759,%r2131,%r2659,%r2759;
}
	// end inline asm
	// begin inline asm
	{fma.rn.f16x2 %r2758,%r2131,%r2658,%r2758;
}
	// end inline asm
	mov.b32 	%f300, %r2761;
	mov.b32 	%f299, %r2760;
	mov.b32 	%f298, %r2759;
	mov.b32 	%f297, %r2758;
$L__BB0_167:
	@%p38 bra 	$L__BB0_169;
	mov.b32 	%r2151, {%rs586, %rs586};
	// begin inline asm
	{mul.f16x2 %r2150,%r2151,%r359;
}
	// end inline asm
	// begin inline asm
	{fma.rn.f16x2 %r2761,%r2150,%r2677,%r2761;
}
	// end inline asm
	// begin inline asm
	{fma.rn.f16x2 %r2760,%r2150,%r2676,%r2760;
}
	// end inline asm
	// begin inline asm
	{fma.rn.f16x2 %r2759,%r2150,%r2675,%r2759;
}
	// end inline asm
	// begin inline asm
	{fma.rn.f16x2 %r2758,%r2150,%r2674,%r2758;
}
	// end inline asm
	mov.b32 	%f300, %r2761;
	mov.b32 	%f299, %r2760;
	mov.b32 	%f298, %r2759;
	mov.b32 	%f297, %r2758;
$L__BB0_169:
	@%p45 bra 	$L__BB0_171;
	mov.b32 	%r2170, {%rs590, %rs590};
	// begin inline asm
	{mul.f16x2 %r2169,%r2170,%r368;
}
	// end inline asm
	// begin inline asm
	{fma.rn.f16x2 %r2761,%r2169,%r2693,%r2761;
}
	// end inline asm
	// begin inline asm
	{fma.rn.f16x2 %r2760,%r2169,%r2692,%r2760;
}
	// end inline asm
	// begin inline asm
	{fma.rn.f16x2 %r2759,%r2169,%r2691,%r2759;
}
	// end inline asm
	// begin inline asm
	{fma.rn.f16x2 %r2758,%r2169,%r2690,%r2758;
}
	// end inline asm
	mov.b32 	%f300, %r2761;
	mov.b32 	%f299, %r2760;
	mov.b32 	%f298, %r2759;
	mov.b32 	%f297, %r2758;
$L__BB0_171:
	@%p52 bra 	$L__BB0_173;
	mov.b32 	%r2189, {%rs594, %rs594};
	// begin inline asm
	{mul.f16x2 %r2188,%r2189,%r378;
}
	// end inline asm
	// begin inline asm
	{fma.rn.f16x2 %r2761,%r2188,%r2709,%r2761;
}
	// end inline asm
	// begin inline asm
	{fma.rn.f16x2 %r2760,%r2188,%r2708,%r2760;
}
	// end inline asm
	// begin inline asm
	{fma.rn.f16x2 %r2759,%r2188,%r2707,%r2759;
}
	// end inline asm
	// begin inline asm
	{fma.rn.f16x2 %r2758,%r2188,%r2706,%r2758;
}
	// end inline asm
	mov.b32 	%f300, %r2761;
	mov.b32 	%f299, %r2760;
	mov.b32 	%f298, %r2759;
	mov.b32 	%f297, %r2758;
$L__BB0_173:
	@%p59 bra 	$L__BB0_175;
	mov.b32 	%r2208, {%rs598, %rs598};
	// begin inline asm
	{mul.f16x2 %r2207,%r2208,%r387;
}
	// end inline asm
	// begin inline asm
	{fma.rn.f16x2 %r2761,%r2207,%r2725,%r2761;
}
	// end inline asm
	// begin inline asm
	{fma.rn.f16x2 %r2760,%r2207,%r2724,%r2760;
}
	// end inline asm
	// begin inline asm
	{fma.rn.f16x2 %r2759,%r2207,%r2723,%r2759;
}
	// end inline asm
	// begin inline asm
	{fma.rn.f16x2 %r2758,%r2207,%r2722,%r2758;
}
	// end inline asm
	mov.b32 	%f300, %r2761;
	mov.b32 	%f299, %r2760;
	mov.b32 	%f298, %r2759;
	mov.b32 	%f297, %r2758;
$L__BB0_175:
	@%p66 bra 	$L__BB0_177;
	mov.b32 	%r2227, {%rs605, %rs605};
	// begin inline asm
	{mul.f16x2 %r2226,%r2227,%r397;
}
	// end inline asm
	// begin inline asm
	{fma.rn.f16x2 %r2761,%r2226,%r2741,%r2761;
}
	// end inline asm
	// begin inline asm
	{fma.rn.f16x2 %r2760,%r2226,%r2740,%r2760;
}
	// end inline asm
	// begin inline asm
	{fma.rn.f16x2 %r2759,%r2226,%r2739,%r2759;
}
	// end inline asm
	// begin inline asm
	{fma.rn.f16x2 %r2758,%r2226,%r2738,%r2758;
}
	// end inline asm
	mov.b32 	%f300, %r2761;
	mov.b32 	%f299, %r2760;
	mov.b32 	%f298, %r2759;
	mov.b32 	%f297, %r2758;
$L__BB0_177:
	@%p73 bra 	$L__BB0_179;
	mov.b32 	%r2246, {%rs609, %rs609};
	// begin inline asm
	{mul.f16x2 %r2245,%r2246,%r406;
}
	// end inline asm
	// begin inline asm
	{fma.rn.f16x2 %r2761,%r2245,%r2757,%r2761;
}
	// end inline asm
	// begin inline asm
	{fma.rn.f16x2 %r2760,%r2245,%r2756,%r2760;
}
	// end inline asm
	// begin inline asm
	{fma.rn.f16x2 %r2759,%r2245,%r2755,%r2759;
}
	// end inline asm
	// begin inline asm
	{fma.rn.f16x2 %r2758,%r2245,%r2754,%r2758;
}
	// end inline asm
	mov.b32 	%f300, %r2761;
	mov.b32 	%f299, %r2760;
	mov.b32 	%f298, %r2759;
	mov.b32 	%f297, %r2758;
$L__BB0_179:
	add.s32 	%r2597, %r2597, 1;
	add.s64 	%rd220, %rd220, 16;
	add.s64 	%rd219, %rd219, 8;
	add.s32 	%r2595, %r2595, 8;
	add.s32 	%r2596, %r2596, 16;
	setp.ne.s32 	%p138, %r2597, 4;
	@%p138 bra 	$L__BB0_3;
	ld.param.u64 	%rd218, [_Z40ms_deformable_im2col_gpu_kernel_templateI6__halfLi8ELi4ELi32ELi3ELi2ELi5ELi8ELi3ELi8EEviPKT_PKlS5_S3_S3_iiiPS1__param_9];
	ld.param.u32 	%r2267, [_Z40ms_deformable_im2col_gpu_kernel_templateI6__halfLi8ELi4ELi32ELi3ELi2ELi5ELi8ELi3ELi8EEviPKT_PKlS5_S3_S3_iiiPS1__param_0];
	shl.b32 	%r2264, %r2430, 3;
	mul.wide.s32 	%rd181, %r2264, 2;
	add.s64 	%rd180, %rd218, %rd181;
	// begin inline asm
	st.global.cg.v4.f32 [%rd180], {%f300,%f299,%f298,%f297};
	// end inline asm
	mov.u32 	%r2265, %ntid.x;
	mov.u32 	%r2266, %nctaid.x;
	mad.lo.s32 	%r2430, %r2265, %r2266, %r2430;
	setp.lt.s32 	%p139, %r2430, %r2267;
	@%p139 bra 	$L__BB0_2;
$L__BB0_181:
	ret;

}
	// .globl	_Z40ms_deformable_im2col_gpu_kernel_templateI6__halfLi8ELi4ELi32ELi3ELi2ELi5ELi8ELi3ELi4EEviPKT_PKlS5_S3_S3_iiiPS1_
.visible .entry _Z40ms_deformable_im2col_gpu_kernel_templateI6__halfLi8ELi4ELi32ELi3ELi2ELi5ELi8ELi3ELi4EEviPKT_PKlS5_S3_S3_iiiPS1_(
	.param .u32 _Z40ms_deformable_im2col_gpu_kernel_templateI6__halfLi8ELi4ELi32ELi3ELi2ELi5ELi8ELi3ELi4EEviPKT_PKlS5_S3_S3_iiiPS1__param_0,
	.param .u64 .ptr .align 1 _Z40ms_deformable_im2col_gpu_kernel_templateI6__halfLi8ELi4ELi32ELi3ELi2ELi5ELi8ELi3ELi4EEviPKT_PKlS5_S3_S3_iiiPS1__param_1,
	.param .u64 .ptr .align 1 _Z40ms_deformable_im2col_gpu_kernel_templateI6__halfLi8ELi4ELi32ELi3ELi2ELi5ELi8ELi3ELi4EEviPKT_PKlS5_S3_S3_iiiPS1__param_2,
	.param .u64 .ptr .align 1 _Z40ms_deformable_im2col_gpu_kernel_templateI6__halfLi8ELi4ELi32ELi3ELi2ELi5ELi8ELi3ELi4EEviPKT_PKlS5_S3_S3_iiiPS1__param_3,
	.param .u64 .ptr .align 1 _Z40ms_deformable_im2col_gpu_kernel_templateI6__halfLi8ELi4ELi32ELi3ELi2ELi5ELi8ELi3ELi4EEviPKT_PKlS5_S3_S3_iiiPS1__param_4,
	.param .u64 .ptr .align 1 _Z40ms_deformable_im2col_gpu_kernel_templateI6__halfLi8ELi4ELi32ELi3ELi2ELi5ELi8ELi3ELi4EEviPKT_PKlS5_S3_S3_iiiPS1__param_5,
	.param .u32 _Z40ms_deformable_im2col_gpu_kernel_templateI6__halfLi8ELi4ELi32ELi3ELi2ELi5ELi8ELi3ELi4EEviPKT_PKlS5_S3_S3_iiiPS1__param_6,
	.param .u32 _Z40ms_deformable_im2col_gpu_kernel_templateI6__halfLi8ELi4ELi32ELi3ELi2ELi5ELi8ELi3ELi4EEviPKT_PKlS5_S3_S3_iiiPS1__param_7,
	.param .u32 _Z40ms_deformable_im2col_gpu_kernel_templateI6__halfLi8ELi4ELi32ELi3ELi2ELi5ELi8ELi3ELi4EEviPKT_PKlS5_S3_S3_iiiPS1__param_8,
	.param .u64 .ptr .align 1 _Z40ms_deformable_im2col_gpu_kernel_templateI6__halfLi8ELi4ELi32ELi3ELi2ELi5ELi8ELi3ELi4EEviPKT_PKlS5_S3_S3_iiiPS1__param_9
)
{
	.reg .pred 	%p<148>;
	.reg .b16 	%rs<546>;
	.reg .b32 	%r<4934>;
	.reg .b32 	%f<425>;
	.reg .b64 	%rd<221>;

	ld.param.u32 	%r2243, [_Z40ms_deformable_im2col_gpu_kernel_templateI6__halfLi8ELi4ELi32ELi3ELi2ELi5ELi8ELi3ELi4EEviPKT_PKlS5_S3_S3_iiiPS1__param_0];
	mov.u32 	%r2246, %ctaid.x;
	mov.u32 	%r2247, %ntid.x;
	mov.u32 	%r2248, %tid.x;
	mad.lo.s32 	%r3150, %r2246, %r2247, %r2248;
	setp.ge.s32 	%p17, %r3150, %r2243;
	@%p17 bra 	$L__BB1_181;
	mov.b32 	%r2249, 1;
	// begin inline asm
	cvt.rz.f16.s32 %rs115, %r2249;
	// end inline asm
	mov.f32 	%f272, 0f00000000;
	// begin inline asm
	{  cvt.rn.f16.f32 %rs116, %f272;}

	// end inline asm
	mov.b32 	%r2, {%rs116, %rs116};
	mov.f32 	%f273, 0f3F000000;
	// begin inline asm
	{  cvt.rn.f16.f32 %rs117, %f273;}

	// end inline asm
	mov.b32 	%r3, {%rs117, %rs117};
	mov.b32 	%f1, %r2;
$L__BB1_2:
	ld.param.u32 	%r3005, [_Z40ms_deformable_im2col_gpu_kernel_templateI6__halfLi8ELi4ELi32ELi3ELi2ELi5ELi8ELi3ELi4EEviPKT_PKlS5_S3_S3_iiiPS1__param_8];
	ld.param.u32 	%r3004, [_Z40ms_deformable_im2col_gpu_kernel_templateI6__halfLi8ELi4ELi32ELi3ELi2ELi5ELi8ELi3ELi4EEviPKT_PKlS5_S3_S3_iiiPS1__param_7];
	ld.param.u64 	%rd215, [_Z40ms_deformable_im2col_gpu_kernel_templateI6__halfLi8ELi4ELi32ELi3ELi2ELi5ELi8ELi3ELi4EEviPKT_PKlS5_S3_S3_iiiPS1__param_3];
	ld.param.u64 	%rd214, [_Z40ms_deformable_im2col_gpu_kernel_templateI6__halfLi8ELi4ELi32ELi3ELi2ELi5ELi8ELi3ELi4EEviPKT_PKlS5_S3_S3_iiiPS1__param_2];
	cvta.to.global.u64 	%rd14, %rd214;
	add.s64 	%rd220, %rd14, 8;
	cvta.to.global.u64 	%rd219, %rd215;
	shl.b32 	%r2252, %r3150, 3;
	shr.s32 	%r2253, %r2252, 5;
	cvt.rn.f32.s32 	%f274, %r2253;
	cvt.rn.f32.s32 	%f275, %r3005;
	div.rn.f32 	%f276, %f274, %f275;
	cvt.rzi.s32.f32 	%r2254, %f276;
	mul.lo.s32 	%r2255, %r3004, %r2254;
	shl.b32 	%r149, %r2255, 5;
	and.b32  	%r3299, %r2252, -32;
	shl.b32 	%r2256, %r3150, 4;
	and.b32  	%r3300, %r2256, -64;
	mov.b32 	%r3301, 0;
	mov.f32 	%f297, %f1;
	mov.f32 	%f298, %f1;
	mov.f32 	%f299, %f1;
	mov.f32 	%f300, %f1;
	mov.u32 	%r3446, %r2;
	mov.u32 	%r3447, %r2;
	mov.u32 	%r3448, %r2;
	mov.u32 	%r3449, %r2;
$L__BB1_3:
	ld.param.u64 	%rd217, [_Z40ms_deformable_im2col_gpu_kernel_templateI6__halfLi8ELi4ELi32ELi3ELi2ELi5ELi8ELi3ELi4EEviPKT_PKlS5_S3_S3_iiiPS1__param_5];
	ld.param.u64 	%rd216, [_Z40ms_deformable_im2col_gpu_kernel_templateI6__halfLi8ELi4ELi32ELi3ELi2ELi5ELi8ELi3ELi4EEviPKT_PKlS5_S3_S3_iiiPS1__param_4];
	mul.wide.s32 	%rd18, %r3299, 2;
	add.s64 	%rd17, %rd217, %rd18;
	mul.wide.s32 	%rd19, %r3300, 2;
	add.s64 	%rd15, %rd216, %rd19;
	ld.global.u32 	%r2266, [%rd219];
	ld.global.u32 	%r2258, [%rd220+-8];
	ld.global.u32 	%r2257, [%rd220];
	shl.b32 	%r2267, %r2257, 5;
	add.s32 	%r303, %r2267, 64;
	// begin inline asm
	cvt.rn.f16.s32 %rs119, %r2257;
	// end inline asm
	// begin inline asm
	cvt.rn.f16.s32 %rs120, %r2258;
	// end inline asm
	shl.b32 	%r2268, %r2266, 5;
	add.s32 	%r2269, %r2268, %r149;
	cvt.s64.s32 	%rd5, %r2269;
	// begin inline asm
	ld.global.cg.v4.f32 {%f277,%f278,%f279,%f280}, [%rd15];
	// end inline asm
	add.s64 	%rd16, %rd15, 16;
	// begin inline asm
	ld.global.cg.v4.f32 {%f281,%f282,%f283,%f284}, [%rd16];
	// end inline asm
	// begin inline asm
	ld.global.cg.v4.f32 {%f285,%f286,%f287,%f288}, [%rd17];
	// end inline asm
	mov.b32 	%r304, {%rs119, %rs120};
	mov.b32 	%r2259, 0;
	// begin inline asm
	cvt.rn.f16.s32 %rs121, %r2259;
	// end inline asm
	add.s32 	%r305, %r2258, 1;
	add.s32 	%r306, %r2257, 1;
	mov.b32 	%r2261, %f277;
	mov.b32 	%r307, %f285;
	{ .reg .b16 tmp; mov.b32 {%rs127, tmp}, %r307; }
	mov.b32 	%r308, {%rs127, %rs127};
	// begin inline asm
	{fma.rn.f16x2 %r2260,%r2261,%r304,%r3;
}
	// end inline asm
	// begin inline asm
	{.reg .f16 low,high;
 mov.b32 {low,high}, %r2260;
 mov.b16 %rs122, high;}
	// end inline asm
	// begin inline asm
	{.reg .f16 low,high;
 mov.b32 {low,high}, %r2260;
 mov.b16 %rs123, low;}
	// end inline asm
	// begin inline asm
	{ .reg .pred __$temp3;
  setp.gt.f16  __$temp3, %rs122, %rs121;
  selp.u16 %rs124, 1, 0, __$temp3;}
	// end inline asm
	setp.eq.s16 	%p19, %rs124, 0;
	mov.pred 	%p140, 0;
	@%p19 bra 	$L__BB1_7;
	// begin inline asm
	{ .reg .pred __$temp3;
  setp.gt.f16  __$temp3, %rs123, %rs121;
  selp.u16 %rs128, 1, 0, __$temp3;}
	// end inline asm
	setp.eq.s16 	%p21, %rs128, 0;
	@%p21 bra 	$L__BB1_7;
	// begin inline asm
	cvt.rn.f16.s32 %rs131, %r305;
	// end inline asm
	// begin inline asm
	{ .reg .pred __$temp3;
  setp.lt.f16  __$temp3, %rs122, %rs131;
  selp.u16 %rs132, 1, 0, __$temp3;}
	// end inline asm
	setp.eq.s16 	%p23, %rs132, 0;
	@%p23 bra 	$L__BB1_7;
	// begin inline asm
	cvt.rn.f16.s32 %rs135, %r306;
	// end inline asm
	// begin inline asm
	{ .reg .pred __$temp3;
  setp.lt.f16  __$temp3, %rs123, %rs135;
  selp.u16 %rs136, 1, 0, __$temp3;}
	// end inline asm
	setp.ne.s16 	%p140, %rs136, 0;
$L__BB1_7:
	not.pred 	%p24, %p140;
	@%p24 bra 	$L__BB1_9;
	// begin inline asm
	cvt.rmi.s32.f16 %r2272, %rs122;
	// end inline asm
	// begin inline asm
	cvt.rmi.s32.f16 %r2273, %rs123;
	// end inline asm
	// begin inline asm
	cvt.rm.f16.s32 %rs141, %r2272;
	// end inline asm
	// begin inline asm
	{sub.f16 %rs142,%rs122,%rs141;
}
	// end inline asm
	// begin inline asm
	cvt.rm.f16.s32 %rs145, %r2273;
	// end inline asm
	// begin inline asm
	{sub.f16 %rs146,%rs123,%rs145;
}
	// end inline asm
	// begin inline asm
	{sub.f16 %rs149,%rs115,%rs142;
}
	// end inline asm
	// begin inline asm
	{sub.f16 %rs152,%rs115,%rs146;
}
	// end inline asm
	shl.b32 	%r2276, %r2273, 5;
	shl.b32 	%r2277, %r3150, 3;
	and.b32  	%r2278, %r2277, 24;
	mad.lo.s32 	%r2279, %r2272, %r303, %r2278;
	add.s32 	%r3305, %r2279, %r2276;
	add.s32 	%r3304, %r3305, 32;
	add.s32 	%r3303, %r3305, %r303;
	add.s32 	%r3302, %r3304, %r303;
	// begin inline asm
	{mul.f16 %rs517,%rs149,%rs152;
}
	// end inline asm
	// begin inline asm
	{mul.f16 %rs516,%rs149,%rs146;
}
	// end inline asm
	// begin inline asm
	{mul.f16 %rs515,%rs142,%rs152;
}
	// end inline asm
	// begin inline asm
	{mul.f16 %rs514,%rs142,%rs146;
}
	// end inline asm
$L__BB1_9:
	{ .reg .b16 tmp; mov.b32 {tmp, %rs172}, %r307; }
	mov.b32 	%r317, {%rs172, %rs172};
	mov.b32 	%r2281, %f278;
	// begin inline asm
	{fma.rn.f16x2 %r2280,%r2281,%r304,%r3;
}
	// end inline asm
	// begin inline asm
	{.reg .f16 low,high;
 mov.b32 {low,high}, %r2280;
 mov.b16 %rs167, high;}
	// end inline asm
	// begin inline asm
	{.reg .f16 low,high;
 mov.b32 {low,high}, %r2280;
 mov.b16 %rs168, low;}
	// end inline asm
	// begin inline asm
	{ .reg .pred __$temp3;
  setp.gt.f16  __$temp3, %rs167, %rs121;
  selp.u16 %rs169, 1, 0, __$temp3;}
	// end inline asm
	setp.eq.s16 	%p26, %rs169, 0;
	mov.pred 	%p141, 0;
	@%p26 bra 	$L__BB1_13;
	// begin inline asm
	{ .reg .pred __$temp3;
  setp.gt.f16  __$temp3, %rs168, %rs121;
  selp.u16 %rs173, 1, 0, __$temp3;}
	// end inline asm
	setp.eq.s16 	%p28, %rs173, 0;
	@%p28 bra 	$L__BB1_13;
	// begin inline asm
	cvt.rn.f16.s32 %rs176, %r305;
	// end inline asm
	// begin inline asm
	{ .reg .pred __$temp3;
  setp.lt.f16  __$temp3, %rs167, %rs176;
  selp.u16 %rs177, 1, 0, __$temp3;}
	// end inline asm
	setp.eq.s16 	%p30, %rs177, 0;
	@%p30 bra 	$L__BB1_13;
	// begin inline asm
	cvt.rn.f16.s32 %rs180, %r306;
	// end inline asm
	// begin inline asm
	{ .reg .pred __$temp3;
  setp.lt.f16  __$temp3, %rs168, %rs180;
  selp.u16 %rs181, 1, 0, __$temp3;}
	// end inline asm
	setp.ne.s16 	%p141, %rs181, 0;
$L__BB1_13:
	not.pred 	%p31, %p141;
	@%p31 bra 	$L__BB1_15;
	// begin inline asm
	cvt.rmi.s32.f16 %r2288, %rs167;
	// end inline asm
	// begin inline asm
	cvt.rmi.s32.f16 %r2289, %rs168;
	// end inline asm
	// begin inline asm
	cvt.rm.f16.s32 %rs186, %r2288;
	// end inline asm
	// begin inline asm
	{sub.f16 %rs187,%rs167,%rs186;
}
	// end inline asm
	// begin inline asm
	cvt.rm.f16.s32 %rs190, %r2289;
	// end inline asm
	// begin inline asm
	{sub.f16 %rs191,%rs168,%rs190;
}
	// end inline asm
	// begin inline asm
	{sub.f16 %rs194,%rs115,%rs187;
}
	// end inline asm
	// begin inline asm
	{sub.f16 %rs197,%rs115,%rs191;
}
	// end inline asm
	shl.b32 	%r2292, %r2289, 5;
	shl.b32 	%r2293, %r3150, 3;
	and.b32  	%r2294, %r2293, 24;
	mad.lo.s32 	%r2295, %r2288, %r303, %r2294;
	add.s32 	%r3309, %r2295, %r2292;
	add.s32 	%r3308, %r3309, 32;
	add.s32 	%r3307, %r3309, %r303;
	add.s32 	%r3306, %r3308, %r303;
	// begin inline asm
	{mul.f16 %rs521,%rs194,%rs197;
}
	// end inline asm
	// begin inline asm
	{mul.f16 %rs520,%rs194,%rs191;
}
	// end inline asm
	// begin inline asm
	{mul.f16 %rs519,%rs187,%rs197;
}
	// end inline asm
	// begin inline asm
	{mul.f16 %rs518,%rs187,%rs191;
}
	// end inline asm
$L__BB1_15:
	mov.b32 	%r326, %f286;
	{ .reg .b16 tmp; mov.b32 {%rs217, tmp}, %r326; }
	mov.b32 	%r327, {%rs217, %rs217};
	mov.b32 	%r2297, %f279;
	// begin inline asm
	{fma.rn.f16x2 %r2296,%r2297,%r304,%r3;
}
	// end inline asm
	// begin inline asm
	{.reg .f16 low,high;
 mov.b32 {low,high}, %r2296;
 mov.b16 %rs212, high;}
	// end inline asm
	// begin inline asm
	{.reg .f16 low,high;
 mov.b32 {low,high}, %r2296;
 mov.b16 %rs213, low;}
	// end inline asm
	// begin inline asm
	{ .reg .pred __$temp3;
  setp.gt.f16  __$temp3, %rs212, %rs121;
  selp.u16 %rs214, 1, 0, __$temp3;}
	// end inline asm
	setp.eq.s16 	%p33, %rs214, 0;
	mov.pred 	%p142, 0;
	@%p33 bra 	$L__BB1_19;
	// begin inline asm
	{ .reg .pred __$temp3;
  setp.gt.f16  __$temp3, %rs213, %rs121;
  selp.u16 %rs218, 1, 0, __$temp3;}
	// end inline asm
	setp.eq.s16 	%p35, %rs218, 0;
	@%p35 bra 	$L__BB1_19;
	// begin inline asm
	cvt.rn.f16.s32 %rs221, %r305;
	// end inline asm
	// begin inline asm
	{ .reg .pred __$temp3;
  setp.lt.f16  __$temp3, %rs212, %rs221;
  selp.u16 %rs222, 1, 0, __$temp3;}
	// end inline asm
	setp.eq.s16 	%p37, %rs222, 0;
	@%p37 bra 	$L__BB1_19;
	// begin inline asm
	cvt.rn.f16.s32 %rs225, %r306;
	// end inline asm
	// begin inline asm
	{ .reg .pred __$temp3;
  setp.lt.f16  __$temp3, %rs213, %rs225;
  selp.u16 %rs226, 1, 0, __$temp3;}
	// end inline asm
	setp.ne.s16 	%p142, %rs226, 0;
$L__BB1_19:
	not.pred 	%p38, %p142;
	@%p38 bra 	$L__BB1_21;
	// begin inline asm
	cvt.rmi.s32.f16 %r2304, %rs212;
	// end inline asm
	// begin inline asm
	cvt.rmi.s32.f16 %r2305, %rs213;
	// end inline asm
	// begin inline asm
	cvt.rm.f16.s32 %rs231, %r2304;
	// end inline asm
	// begin inline asm
	{sub.f16 %rs232,%rs212,%rs231;
}
	// end inline asm
	// begin inline asm
	cvt.rm.f16.s32 %rs235, %r2305;
	// end inline asm
	// begin inline asm
	{sub.f16 %rs236,%rs213,%rs235;
}
	// end inline asm
	// begin inline asm
	{sub.f16 %rs239,%rs115,%rs232;
}
	// end inline asm
	// begin inline asm
	{sub.f16 %rs242,%rs115,%rs236;
}
	// end inline asm
	shl.b32 	%r2308, %r2305, 5;
	shl.b32 	%r2309, %r3150, 3;
	and.b32  	%r2310, %r2309, 24;
	mad.lo.s32 	%r2311, %r2304, %r303, %r2310;
	add.s32 	%r3313, %r2311, %r2308;
	add.s32 	%r3312, %r3313, 32;
	add.s32 	%r3311, %r3313, %r303;
	add.s32 	%r3310, %r3312, %r303;
	// begin inline asm
	{mul.f16 %rs525,%rs239,%rs242;
}
	// end inline asm
	// begin inline asm
	{mul.f16 %rs524,%rs239,%rs236;
}
	// end inline asm
	// begin inline asm
	{mul.f16 %rs523,%rs232,%rs242;
}
	// end inline asm
	// begin inline asm
	{mul.f16 %rs522,%rs232,%rs236;
}
	// end inline asm
$L__BB1_21:
	{ .reg .b16 tmp; mov.b32 {tmp, %rs262}, %r326; }
	mov.b32 	%r336, {%rs262, %rs262};
	mov.b32 	%r2313, %f280;
	// begin inline asm
	{fma.rn.f16x2 %r2312,%r2313,%r304,%r3;
}
	// end inline asm
	// begin inline asm
	{.reg .f16 low,high;
 mov.b32 {low,high}, %r2312;
 mov.b16 %rs257, high;}
	// end inline asm
	// begin inline asm
	{.reg .f16 low,high;
 mov.b32 {low,high}, %r2312;
 mov.b16 %rs258, low;}
	// end inline asm
	// begin inline asm
	{ .reg .pred __$temp3;
  setp.gt.f16  __$temp3, %rs257, %rs121;
  selp.u16 %rs259, 1, 0, __$temp3;}
	// end inline asm
	setp.eq.s16 	%p40, %rs259, 0;
	mov.pred 	%p143, 0;
	@%p40 bra 	$L__BB1_25;
	// begin inline asm
	{ .reg .pred __$temp3;
  setp.gt.f16  __$temp3, %rs258, %rs121;
  selp.u16 %rs263, 1, 0, __$temp3;}
	// end inline asm
	setp.eq.s16 	%p42, %rs263, 0;
	@%p42 bra 	$L__BB1_25;
	// begin inline asm
	cvt.rn.f16.s32 %rs266, %r305;
	// end inline asm
	// begin inline asm
	{ .reg .pred __$temp3;
  setp.lt.f16  __$temp3, %rs257, %rs266;
  selp.u16 %rs267, 1, 0, __$temp3;}
	// end inline asm
	setp.eq.s16 	%p44, %rs267, 0;
	@%p44 bra 	$L__BB1_25;
	// begin inline asm
	cvt.rn.f16.s32 %rs270, %r306;
	// end inline asm
	// begin inline asm
	{ .reg .pred __$temp3;
  setp.lt.f16  __$temp3, %rs258, %rs270;
  selp.u16 %rs271, 1, 0, __$temp3;}
	// end inline asm
	setp.ne.s16 	%p143, %rs271, 0;
$L__BB1_25:
	not.pred 	%p45, %p143;
	@%p45 bra 	$L__BB1_27;
	// begin inline asm
	cvt.rmi.s32.f16 %r2320, %rs257;
	// end inline asm
	// begin inline asm
	cvt.rmi.s32.f16 %r2321, %rs258;
	// end inline asm
	// begin inline asm
	cvt.rm.f16.s32 %rs276, %r2320;
	// end inline asm
	// begin inline asm
	{sub.f16 %rs277,%rs257,%rs276;
}
	// end inline asm
	// begin inline asm
	cvt.rm.f16.s32 %rs280, %r2321;
	// end inline asm
	// begin inline asm
	{sub.f16 %rs281,%rs258,%rs280;
}
	// end inline asm
	// begin inline asm
	{sub.f16 %rs284,%rs115,%rs277;
}
	// end inline asm
	// begin inline asm
	{sub.f16 %rs287,%rs115,%rs281;
}
	// end inline asm
	shl.b32 	%r2324, %r2321, 5;
	shl.b32 	%r2325, %r3150, 3;
	and.b32  	%r2326, %r2325, 24;
	mad.lo.s32 	%r2327, %r2320, %r303, %r2326;
	add.s32 	%r3317, %r2327, %r2324;
	add.s32 	%r3316, %r3317, 32;
	add.s32 	%r3315, %r3317, %r303;
	add.s32 	%r3314, %r3316, %r303;
	// begin inline asm
	{mul.f16 %rs529,%rs284,%rs287;
}
	// end inline asm
	// begin inline asm
	{mul.f16 %rs528,%rs284,%rs281;
}
	// end inline asm
	// begin inline asm
	{mul.f16 %rs527,%rs277,%rs287;
}
	// end inline asm
	// begin inline asm
	{mul.f16 %rs526,%rs277,%rs281;
}
	// end inline asm
$L__BB1_27:
	@%p24 bra 	$L__BB1_29;
	ld.param.u64 	%rd182, [_Z40ms_deformable_im2col_gpu_kernel_templateI6__halfLi8ELi4ELi32ELi3ELi2ELi5ELi8ELi3ELi4EEviPKT_PKlS5_S3_S3_iiiPS1__param_1];
	cvt.s64.s32 	%rd20, %r3305;
	add.s64 	%rd21, %rd20, %rd5;
	cvta.to.global.u64 	%rd22, %rd182;
	shl.b64 	%rd23, %rd21, 1;
	add.s64 	%rd24, %rd22, %rd23;
	ld.global.v4.u32 	{%r3349, %r3348, %r3347, %r3346}, [%rd24];
$L__BB1_29:
	@%p31 bra 	$L__BB1_31;
	ld.param.u64 	%rd183, [_Z40ms_deformable_im2col_gpu_kernel_templateI6__halfLi8ELi4ELi32ELi3ELi2ELi5ELi8ELi3ELi4EEviPKT_PKlS5_S3_S3_iiiPS1__param_1];
	cvt.s64.s32 	%rd25, %r3309;
	add.s64 	%rd26, %rd25, %rd5;
	cvta.to.global.u64 	%rd27, %rd183;
	shl.b64 	%rd28, %rd26, 1;
	add.s64 	%rd29, %rd27, %rd28;
	ld.global.v4.u32 	{%r3381, %r3380, %r3379, %r3378}, [%rd29];
$L__BB1_31:
	@%p38 bra 	$L__BB1_33;
	ld.param.u64 	%rd184, [_Z40ms_deformable_im2col_gpu_kernel_templateI6__halfLi8ELi4ELi32ELi3ELi2ELi5ELi8ELi3ELi4EEviPKT_PKlS5_S3_S3_iiiPS1__param_1];
	cvt.s64.s32 	%rd30, %r3313;
	add.s64 	%rd31, %rd30, %rd5;
	cvta.to.global.u64 	%rd32, %rd184;
	shl.b64 	%rd33, %rd31, 1;
	add.s64 	%rd34, %rd32, %rd33;
	ld.global.v4.u32 	{%r3413, %r3412, %r3411, %r3410}, [%rd34];
$L__BB1_33:
	@%p45 bra 	$L__BB1_35;
	ld.param.u64 	%rd185, [_Z40ms_deformable_im2col_gpu_kernel_templateI6__halfLi8ELi4ELi32ELi3ELi2ELi5ELi8ELi3ELi4EEviPKT_PKlS5_S3_S3_iiiPS1__param_1];
	cvt.s64.s32 	%rd35, %r3317;
	add.s64 	%rd36, %rd35, %rd5;
	cvta.to.global.u64 	%rd37, %rd185;
	shl.b64 	%rd38, %rd36, 1;
	add.s64 	%rd39, %rd37, %rd38;
	ld.global.v4.u32 	{%r3445, %r3444, %r3443, %r3442}, [%rd39];
$L__BB1_35:
	@%p24 bra 	$L__BB1_37;
	mov.b32 	%r2329, {%rs517, %rs517};
	// begin inline asm
	{mul.f16x2 %r2328,%r2329,%r308;
}
	// end inline asm
	// begin inline asm
	{fma.rn.f16x2 %r3449,%r2328,%r3349,%r3449;
}
	// end inline asm
	// begin inline asm
	{fma.rn.f16x2 %r3448,%r2328,%r3348,%r3448;
}
	// end inline asm
	// begin inline asm
	{fma.rn.f16x2 %r3447,%r2328,%r3347,%r3447;
}
	// end inline asm
	// begin inline asm
	{fma.rn.f16x2 %r3446,%r2328,%r3346,%r3446;
}
	// end inline asm
	mov.b32 	%f300, %r3449;
	mov.b32 	%f299, %r3448;
	mov.b32 	%f298, %r3447;
	mov.b32 	%f297, %r3446;
$L__BB1_37:
	@%p31 bra 	$L__BB1_39;
	mov.b32 	%r2348, {%rs521, %rs521};
	// begin inline asm
	{mul.f16x2 %r2347,%r2348,%r317;
}
	// end inline asm
	// begin inline asm
	{fma.rn.f16x2 %r3449,%r2347,%r3381,%r3449;
}
	// end inline asm
	// begin inline asm
	{fma.rn.f16x2 %r3448,%r2347,%r3380,%r3448;
}
	// end inline asm
	// begin inline asm
	{fma.rn.f16x2 %r3447,%r2347,%r3379,%r3447;
}
	// end inline asm
	// begin inline asm
	{fma.rn.f16x2 %r3446,%r2347,%r3378,%r3446;
}
	// end inline asm
	mov.b32 	%f300, %r3449;
	mov.b32 	%f299, %r3448;
	mov.b32 	%f298, %r3447;
	mov.b32 	%f297, %r3446;
$L__BB1_39:
	@%p38 bra 	$L__BB1_41;
	mov.b32 	%r2367, {%rs525, %rs525};
	// begin inline asm
	{mul.f16x2 %r2366,%r2367,%r327;
}
	// end inline asm
	// begin inline asm
	{fma.rn.f16x2 %r3449,%r2366,%r3413,%r3449;
}
	// end inline asm
	// begin inline asm
	{fma.rn.f16x2 %r3448,%r2366,%r3412,%r3448;
}
	// end inline asm
	// begin inline asm
	{fma.rn.f16x2 %r3447,%r2366,%r3411,%r3447;
}
	// end inline asm
	// begin inline asm
	{fma.rn.f16x2 %r3446,%r2366,%r3410,%r3446;
}
	// end inline asm
	mov.b32 	%f300, %r3449;
	mov.b32 	%f299, %r3448;
	mov.b32 	%f298, %r3447;
	mov.b32 	%f297, %r3446;
$L__BB1_41:
	@%p45 bra 	$L__BB1_43;
	mov.b32 	%r2386, {%rs529, %rs529};
	// begin inline asm
	{mul.f16x2 %r2385,%r2386,%r336;
}
	// end inline asm
	// begin inline asm
	{fma.rn.f16x2 %r3449,%r2385,%r3445,%r3449;
}
	// end inline asm
	// begin inline asm
	{fma.rn.f16x2 %r3448,%r2385,%r3444,%r3448;
}
	// end inline asm
	// begin inline asm
	{fma.rn.f16x2 %r3447,%r2385,%r3443,%r3447;
}
	// end inline asm
	// begin inline asm
	{fma.rn.f16x2 %r3446,%r2385,%r3442,%r3446;
}
	// end inline asm
	mov.b32 	%f300, %r3449;
	mov.b32 	%f299, %r3448;
	mov.b32 	%f298, %r3447;
	mov.b32 	%f297, %r3446;
$L__BB1_43:
	@%p24 bra 	$L__BB1_45;
	ld.param.u64 	%rd186, [_Z40ms_deformable_im2col_gpu_kernel_templateI6__halfLi8ELi4ELi32ELi3ELi2ELi5ELi8ELi3ELi4EEviPKT_PKlS5_S3_S3_iiiPS1__param_1];
	cvt.s64.s32 	%rd40, %r3304;
	add.s64 	%rd41, %rd40, %rd5;
	cvta.to.global.u64 	%rd42, %rd186;
	shl.b64 	%rd43, %rd41, 1;
	add.s64 	%rd44, %rd42, %rd43;
	ld.global.v4.u32 	{%r3349, %r3348, %r3347, %r3346}, [%rd44];
$L__BB1_45:
	@%p31 bra 	$L__BB1_47;
	ld.param.u64 	%rd187, [_Z40ms_deformable_im2col_gpu_kernel_templateI6__halfLi8ELi4ELi32ELi3ELi2ELi5ELi8ELi3ELi4EEviPKT_PKlS5_S3_S3_iiiPS1__param_1];
	cvt.s64.s32 	%rd45, %r3308;
	add.s64 	%rd46, %rd45, %rd5;
	cvta.to.global.u64 	%rd47, %rd187;
	shl.b64 	%rd48, %rd46, 1;
	add.s64 	%rd49, %rd47, %rd48;
	ld.global.v4.u32 	{%r3381, %r3380, %r3379, %r3378}, [%rd49];
$L__BB1_47:
	@%p38 bra 	$L__BB1_49;
	ld.param.u64 	%rd188, [_Z40ms_deformable_im2col_gpu_kernel_templateI6__halfLi8ELi4ELi32ELi3ELi2ELi5ELi8ELi3ELi4EEviPKT_PKlS5_S3_S3_iiiPS1__param_1];
	cvt.s64.s32 	%rd50, %r3312;
	add.s64 	%rd51, %rd50, %rd5;
	cvta.to.global.u64 	%rd52, %rd188;
	shl.b64 	%rd53, %rd51, 1;
	add.s64 	%rd54, %rd52, %rd53;
	ld.global.v4.u32 	{%r3413, %r3412, %r3411, %r3410}, [%rd54];
$L__BB1_49:
	@%p45 bra 	$L__BB1_51;
	ld.param.u64 	%rd189, [_Z40ms_deformable_im2col_gpu_kernel_templateI6__halfLi8ELi4ELi32ELi3ELi2ELi5ELi8ELi3ELi4EEviPKT_PKlS5_S3_S3_iiiPS1__param_1];
	cvt.s64.s32 	%rd55, %r3316;
	add.s64 	%rd56, %rd55, %rd5;
	cvta.to.global.u64 	%rd57, %rd189;
	shl.b64 	%rd58, %rd56, 1;
	add.s64 	%rd59, %rd57, %rd58;
	ld.global.v4.u32 	{%r3445, %r3444, %r3443, %r3442}, [%rd59];
$L__BB1_51:
	@%p24 bra 	$L__BB1_53;
	mov.b32 	%r2405, {%rs516, %rs516};
	// begin inline asm
	{mul.f16x2 %r2404,%r2405,%r308;
}
	// end inline asm
	// begin inline asm
	{fma.rn.f16x2 %r3449,%r2404,%r3349,%r3449;
}
	// end inline asm
	// begin inline asm
	{fma.rn.f16x2 %r3448,%r2404,%r3348,%r3448;
}
	// end inline asm
	// begin inline asm
	{fma.rn.f16x2 %r3447,%r2404,%r3347,%r3447;
}
	// end inline asm
	// begin inline asm
	{fma.rn.f16x2 %r3446,%r2404,%r3346,%r3446;
}
	// end inline asm
	mov.b32 	%f300, %r3449;
	mov.b32 	%f299, %r3448;
	mov.b32 	%f298, %r3447;
	mov.b32 	%f297, %r3446;
$L__BB1_53:
	@%p31 bra 	$L__BB1_55;
	mov.b32 	%r2424, {%rs520, %rs520};
	// begin inline asm
	{mul.f16x2 %r2423,%r2424,%r317;
}
	// end inline asm
	// begin inline asm
	{fma.rn.f16x2 %r3449,%r2423,%r3381,%r3449;
}
	// end inline asm
	// begin inline asm
	{fma.rn.f16x2 %r3448,%r2423,%r3380,%r3448;
}
	// end inline asm
	// begin inline asm
	{fma.rn.f16x2 %r3447,%r2423,%r3379,%r3447;
}
	// end inline asm
	// begin inline asm
	{fma.rn.f16x2 %r3446,%r2423,%r3378,%r3446;
}
	// end inline asm
	mov.b32 	%f300, %r3449;
	mov.b32 	%f299, %r3448;
	mov.b32 	%f298, %r3447;
	mov.b32 	%f297, %r3446;
$L__BB1_55:
	@%p38 bra 	$L__BB1_57;
	mov.b32 	%r2443, {%rs524, %rs524};
	// begin inline asm
	{mul.f16x2 %r2442,%r2443,%r327;
}
	// end inline asm
	// begin inline asm
	{fma.rn.f16x2 %r3449,%r2442,%r3413,%r3449;
}
	// end inline asm
	// begin inline asm
	{fma.rn.f16x2 %r3448,%r2442,%r3412,%r3448;
}
	// end inline asm
	// begin inline asm
	{fma.rn.f16x2 %r3447,%r2442,%r3411,%r3447;
}
	// end inline asm
	// begin inline asm
	{fma.rn.f16x2 %r3446,%r2442,%r3410,%r3446;
}
	// end inline asm
	mov.b32 	%f300, %r3449;
	mov.b32 	%f299, %r3448;
	mov.b32 	%f298, %r3447;
	mov.b32 	%f297, %r3446;
$L__BB1_57:
	@%p45 bra 	$L__BB1_59;
	mov.b32 	%r2462, {%rs528, %rs528};
	// begin inline asm
	{mul.f16x2 %r2461,%r2462,%r336;
}
	// end inline asm
	// begin inline asm
	{fma.rn.f16x2 %r3449,%r2461,%r3445,%r3449;
}
	// end inline asm
	// begin inline asm
	{fma.rn.f16x2 %r3448,%r2461,%r3444,%r3448;
}
	// end inline asm
	// begin inline asm
	{fma.rn.f16x2 %r3447,%r2461,%r3443,%r3447;
}
	// end inline asm
	// begin inline asm
	{fma.rn.f16x2 %r3446,%r2461,%r3442,%r3446;
}
	// end inline asm
	mov.b32 	%f300, %r3449;
	mov.b32 	%f299, %r3448;
	mov.b32 	%f298, %r3447;
	mov.b32 	%f297, %r3446;
$L__BB1_59:
	@%p24 bra 	$L__BB1_61;
	ld.param.u64 	%rd190, [_Z40ms_deformable_im2col_gpu_kernel_templateI6__halfLi8ELi4ELi32ELi3ELi2ELi5ELi8ELi3ELi4EEviPKT_PKlS5_S3_S3_iiiPS1__param_1];
	cvt.s64.s32 	%rd60, %r3303;
	add.s64 	%rd61, %rd60, %rd5;
	cvta.to.global.u64 	%rd62, %rd190;
	shl.b64 	%rd63, %rd61, 1;
	add.s64 	%rd64, %rd62, %rd63;
	ld.global.v4.u32 	{%r3349, %r3348, %r3347, %r3346}, [%rd64];
$L__BB1_61:
	@%p31 bra 	$L__BB1_63;
	ld.param.u64 	%rd191, [_Z40ms_deformable_im2col_gpu_kernel_templateI6__halfLi8ELi4ELi32ELi3ELi2ELi5ELi8ELi3ELi4EEviPKT_PKlS5_S3_S3_iiiPS1__param_1];
	cvt.s64.s32 	%rd65, %r3307;
	add.s64 	%rd66, %rd65, %rd5;
	cvta.to.global.u64 	%rd67, %rd191;
	shl.b64 	%rd68, %rd66, 1;
	add.s64 	%rd69, %rd67, %rd68;
	ld.global.v4.u32 	{%r3381, %r3380, %r3379, %r3378}, [%rd69];
$L__BB1_63:
	@%p38 bra 	$L__BB1_65;
	ld.param.u64 	%rd192, [_Z40ms_deformable_im2col_gpu_kernel_templateI6__halfLi8ELi4ELi32ELi3ELi2ELi5ELi8ELi3ELi4EEviPKT_PKlS5_S3_S3_iiiPS1__param_1];
	cvt.s64.s32 	%rd70, %r3311;
	add.s64 	%rd71, %rd70, %rd5;
	cvta.to.global.u64 	%rd72, %rd192;
	shl.b64 	%rd73, %rd71, 1;
	add.s64 	%rd74, %rd72, %rd73;
	ld.global.v4.u32 	{%r3413, %r3412, %r3411, %r3410}, [%rd74];
$L__BB1_65:
	@%p45 bra 	$L__BB1_67;
	ld.param.u64 	%rd193, [_Z40ms_deformable_im2col_gpu_kernel_templateI6__halfLi8ELi4ELi32ELi3ELi2ELi5ELi8ELi3ELi4EEviPKT_PKlS5_S3_S3_iiiPS1__param_1];
	cvt.s64.s32 	%rd75, %r3315;
	add.s64 	%rd76, %rd75, %rd5;
	cvta.to.global.u64 	%rd77, %rd193;
	shl.b64 	%rd78, %rd76, 1;
	add.s64 	%rd79, %rd77, %rd78;
	ld.global.v4.u32 	{%r3445, %r3444, %r3443, %r3442}, [%rd79];
$L__BB1_67:
	@%p24 bra 	$L__BB1_69;
	mov.b32 	%r2481, {%rs515, %rs515};
	// begin inline asm
	{mul.f16x2 %r2480,%r2481,%r308;
}
	// end inline asm
	// begin inline asm
	{fma.rn.f16x2 %r3449,%r2480,%r3349,%r3449;
}
	// end inline asm
	// begin inline asm
	{fma.rn.f16x2 %r3448,%r2480,%r3348,%r3448;
}
	// end inline asm
	// begin inline asm
	{fma.rn.f16x2 %r3447,%r2480,%r3347,%r3447;
}
	// end inline asm
	// begin inline asm
	{fma.rn.f16x2 %r3446,%r2480,%r3346,%r3446;
}
	// end inline asm
	mov.b32 	%f300, %r3449;
	mov.b32 	%f299, %r3448;
	mov.b32 	%f298, %r3447;
	mov.b32 	%f297, %r3446;
$L__BB1_69:
	@%p31 bra 	$L__BB1_71;
	mov.b32 	%r2500, {%rs519, %rs519};
	// begin inline asm
	{mul.f16x2 %r2499,%r2500,%r317;
}
	// end inline asm
	// begin inline asm
	{fma.rn.f16x2 %r3449,%r2499,%r3381,%r3449;
}
	// end inline asm
	// begin inline asm
	{fma.rn.f16x2 %r3448,%r2499,%r3380,%r3448;
}
	// end inline asm
	// begin inline asm
	{fma.rn.f16x2 %r3447,%r2499,%r3379,%r3447;
}
	// end inline asm
	// begin inline asm
	{fma.rn.f16x2 %r3446,%r2499,%r3378,%r3446;
}
	// end inline asm
	mov.b32 	%f300, %r3449;
	mov.b32 	%f299, %r3448;
	mov.b32 	%f298, %r3447;
	mov.b32 	%f297, %r3446;
$L__BB1_71:
	@%p38 bra 	$L__BB1_73;
	mov.b32 	%r2519, {%rs523, %rs523};
	// begin inline asm
	{mul.f16x2 %r2518,%r2519,%r327;
}
	// end inline asm
	// begin inline asm
	{fma.rn.f16x2 %r3449,%r2518,%r3413,%r3449;
}
	// end inline asm
	// begin inline asm
	{fma.rn.f16x2 %r3448,%r2518,%r3412,%r3448;
}
	// end inline asm
	// begin inline asm
	{fma.rn.f16x2 %r3447,%r2518,%r3411,%r3447;
}
	// end inline asm
	// begin inline asm
	{fma.rn.f16x2 %r3446,%r2518,%r3410,%r3446;
}
	// end inline asm
	mov.b32 	%f300, %r3449;
	mov.b32 	%f299, %r3448;
	mov.b32 	%f298, %r3447;
	mov.b32 	%f297, %r3446;
$L__BB1_73:
	@%p45 bra 	$L__BB1_75;
	mov.b32 	%r2538, {%rs527, %rs527};
	// begin inline asm
	{mul.f16x2 %r2537,%r2538,%r336;
}
	// end inline asm
	// begin inline asm
	{fma.rn.f16x2 %r3449,%r2537,%r3445,%r3449;
}
	// end inline asm
	// begin inline asm
	{fma.rn.f16x2 %r3448,%r2537,%r3444,%r3448;
}
	// end inline asm
	// begin inline asm
	{fma.rn.f16x2 %r3447,%r2537,%r3443,%r3447;
}
	// end inline asm
	// begin inline asm
	{fma.rn.f16x2 %r3446,%r2537,%r3442,%r3446;
}
	// end inline asm
	mov.b32 	%f300, %r3449;
	mov.b32 	%f299, %r3448;
	mov.b32 	%f298, %r3447;
	mov.b32 	%f297, %r3446;
$L__BB1_75:
	@%p24 bra 	$L__BB1_77;
	ld.param.u64 	%rd194, [_Z40ms_deformable_im2col_gpu_kernel_templateI6__halfLi8ELi4ELi32ELi3ELi2ELi5ELi8ELi3ELi4EEviPKT_PKlS5_S3_S3_iiiPS1__param_1];
	cvt.s64.s32 	%rd80, %r3302;
	add.s64 	%rd81, %rd80, %rd5;
	cvta.to.global.u64 	%rd82, %rd194;
	shl.b64 	%rd83, %rd81, 1;
	add.s64 	%rd84, %rd82, %rd83;
	ld.global.v4.u32 	{%r3349, %r3348, %r3347, %r3346}, [%rd84];
$L__BB1_77:
	@%p31 bra 	$L__BB1_79;
	ld.param.u64 	%rd195, [_Z40ms_deformable_im2col_gpu_kernel_templateI6__halfLi8ELi4ELi32ELi3ELi2ELi5ELi8ELi3ELi4EEviPKT_PKlS5_S3_S3_iiiPS1__param_1];
	cvt.s64.s32 	%rd85, %r3306;
	add.s64 	%rd86, %rd85, %rd5;
	cvta.to.global.u64 	%rd87, %rd195;
	shl.b64 	%rd88, %rd86, 1;
	add.s64 	%rd89, %rd87, %rd88;
	ld.global.v4.u32 	{%r3381, %r3380, %r3379, %r3378}, [%rd89];
$L__BB1_79:
	@%p38 bra 	$L__BB1_81;
	ld.param.u64 	%rd196, [_Z40ms_deformable_im2col_gpu_kernel_templateI6__halfLi8ELi4ELi32ELi3ELi2ELi5ELi8ELi3ELi4EEviPKT_PKlS5_S3_S3_iiiPS1__param_1];
	cvt.s64.s32 	%rd90, %r3310;
	add.s64 	%rd91, %rd90, %rd5;
	cvta.to.global.u64 	%rd92, %rd196;
	shl.b64 	%rd93, %rd91, 1;
	add.s64 	%rd94, %rd92, %rd93;
	ld.global.v4.u32 	{%r3413, %r3412, %r3411, %r3410}, [%rd94];
$L__BB1_81:
	@%p45 bra 	$L__BB1_83;
	ld.param.u64 	%rd197, [_Z40ms_deformable_im2col_gpu_kernel_templateI6__halfLi8ELi4ELi32ELi3ELi2ELi5ELi8ELi3ELi4EEviPKT_PKlS5_S3_S3_iiiPS1__param_1];
	cvt.s64.s32 	%rd95, %r3314;
	add.s64 	%rd96, %rd95, %rd5;
	cvta.to.global.u64 	%rd97, %rd197;
	shl.b64 	%rd98, %rd96, 1;
	add.s64 	%rd99, %rd97, %rd98;
	ld.global.v4.u32 	{%r3445, %r3444, %r3443, %r3442}, [%rd99];
$L__BB1_83:
	@%p24 bra 	$L__BB1_85;
	mov.b32 	%r2557, {%rs514, %rs514};
	// begin inline asm
	{mul.f16x2 %r2556,%r2557,%r308;
}
	// end inline asm
	// begin inline asm
	{fma.rn.f16x2 %r3449,%r2556,%r3349,%r3449;
}
	// end inline asm
	// begin inline asm
	{fma.rn.f16x2 %r3448,%r2556,%r3348,%r3448;
}
	// end inline asm
	// begin inline asm
	{fma.rn.f16x2 %r3447,%r2556,%r3347,%r3447;
}
	// end inline asm
	// begin inline asm
	{fma.rn.f16x2 %r3446,%r2556,%r3346,%r3446;
}
	// end inline asm
	mov.b32 	%f300, %r3449;
	mov.b32 	%f299, %r3448;
	mov.b32 	%f298, %r3447;
	mov.b32 	%f297, %r3446;
$L__BB1_85:
	@%p31 bra 	$L__BB1_87;
	mov.b32 	%r2576, {%rs518, %rs518};
	// begin inline asm
	{mul.f16x2 %r2575,%r2576,%r317;
}
	// end inline asm
	// begin inline asm
	{fma.rn.f16x2 %r3449,%r2575,%r3381,%r3449;
}
	// end inline asm
	// begin inline asm
	{fma.rn.f16x2 %r3448,%r2575,%r3380,%r3448;
}
	// end inline asm
	// begin inline asm
	{fma.rn.f16x2 %r3447,%r2575,%r3379,%r3447;
}
	// end inline asm
	// begin inline asm
	{fma.rn.f16x2 %r3446,%r2575,%r3378,%r3446;
}
	// end inline asm
	mov.b32 	%f300, %r3449;
	mov.b32 	%f299, %r3448;
	mov.b32 	%f298, %r3447;
	mov.b32 	%f297, %r3446;
$L__BB1_87:
	@%p38 bra 	$L__BB1_89;
	mov.b32 	%r2595, {%rs522, %rs522};
	// begin inline asm
	{mul.f16x2 %r2594,%r2595,%r327;
}
	// end inline asm
	// begin inline asm
	{fma.rn.f16x2 %r3449,%r2594,%r3413,%r3449;
}
	// end inline asm
	// begin inline asm
	{fma.rn.f16x2 %r3448,%r2594,%r3412,%r3448;
}
	// end inline asm
	// begin inline asm
	{fma.rn.f16x2 %r3447,%r2594,%r3411,%r3447;
}
	// end inline asm
	// begin inline asm
	{fma.rn.f16x2 %r3446,%r2594,%r3410,%r3446;
}
	// end inline asm
	mov.b32 	%f300, %r3449;
	mov.b32 	%f299, %r3448;
	mov.b32 	%f298, %r3447;
	mov.b32 	%f297, %r3446;
$L__BB1_89:
	@%p45 bra 	$L__BB1_91;
	mov.b32 	%r2614, {%rs526, %rs526};
	// begin inline asm
	{mul.f16x2 %r2613,%r2614,%r336;
}
	// end inline asm
	// begin inline asm
	{fma.rn.f16x2 %r3449,%r2613,%r3445,%r3449;
}
	// end inline asm
	// begin inline asm
	{fma.rn.f16x2 %r3448,%r2613,%r3444,%r3448;
}
	// end inline asm
	// begin inline asm
	{fma.rn.f16x2 %r3447,%r2613,%r3443,%r3447;
}
	// end inline asm
	// begin inline asm
	{fma.rn.f16x2 %r3446,%r2613,%r3442,%r3446;
}
	// end inline asm
	mov.b32 	%f300, %r3449;
	mov.b32 	%f299, %r3448;
	mov.b32 	%f298, %r3447;
	mov.b32 	%f297, %r3446;
$L__BB1_91:
	mov.b32 	%r1145, %f287;
	{ .reg .b16 tmp; mov.b32 {%rs307, tmp}, %r1145; }
	mov.b32 	%r1146, {%rs307, %rs307};
	mov.b32 	%r2633, %f281;
	// begin inline asm
	{fma.rn.f16x2 %r2632,%r2633,%r304,%r3;
}
	// end inline asm
	// begin inline asm
	{.reg .f16 low,high;
 mov.b32 {low,high}, %r2632;
 mov.b16 %rs302, high;}
	// end inline asm
	// begin inline asm
	{.reg .f16 low,high;
 mov.b32 {low,high}, %r2632;
 mov.b16 %rs303, low;}
	// end inline asm
	// begin inline asm
	{ .reg .pred __$temp3;
  setp.gt.f16  __$temp3, %rs302, %rs121;
  selp.u16 %rs304, 1, 0, __$temp3;}
	// end inline asm
	setp.eq.s16 	%p79, %rs304, 0;
	mov.pred 	%p144, 0;
	@%p79 bra 	$L__BB1_95;
	// begin inline asm
	{ .reg .pred __$temp3;
  setp.gt.f16  __$temp3, %rs303, %rs121;
  selp.u16 %rs308, 1, 0, __$temp3;}
	// end inline asm
	setp.eq.s16 	%p81, %rs308, 0;
	@%p81 bra 	$L__BB1_95;
	// begin inline asm
	cvt.rn.f16.s32 %rs311, %r305;
	// end inline asm
	// begin inline asm
	{ .reg .pred __$temp3;
  setp.lt.f16  __$temp3, %rs302, %rs311;
  selp.u16 %rs312, 1, 0, __$temp3;}
	// end inline asm
	setp.eq.s16 	%p83, %rs312, 0;
	@%p83 bra 	$L__BB1_95;
	// begin inline asm
	cvt.rn.f16.s32 %rs315, %r306;
	// end inline asm
	// begin inline asm
	{ .reg .pred __$temp3;
  setp.lt.f16  __$temp3, %rs303, %rs315;
  selp.u16 %rs316, 1, 0, __$temp3;}
	// end inline asm
	setp.ne.s16 	%p144, %rs316, 0;
$L__BB1_95:
	not.pred 	%p84, %p144;
	@%p84 bra 	$L__BB1_97;
	// begin inline asm
	cvt.rmi.s32.f16 %r2640, %rs302;
	// end inline asm
	// begin inline asm
	cvt.rmi.s32.f16 %r2641, %rs303;
	// end inline asm
	// begin inline asm
	cvt.rm.f16.s32 %rs321, %r2640;
	// end inline asm
	// begin inline asm
	{sub.f16 %rs322,%rs302,%rs321;
}
	// end inline asm
	// begin inline asm
	cvt.rm.f16.s32 %rs325, %r2641;
	// end inline asm
	// begin inline asm
	{sub.f16 %rs326,%rs303,%rs325;
}
	// end inline asm
	// begin inline asm
	{sub.f16 %rs329,%rs115,%rs322;
}
	// end inline asm
	// begin inline asm
	{sub.f16 %rs332,%rs115,%rs326;
}
	// end inline asm
	shl.b32 	%r2644, %r2641, 5;
	shl.b32 	%r2645, %r3150, 3;
	and.b32  	%r2646, %r2645, 24;
	mad.lo.s32 	%r2647, %r2640, %r303, %r2646;
	add.s32 	%r3305, %r2647, %r2644;
	add.s32 	%r3304, %r3305, 32;
	add.s32 	%r3303, %r3305, %r303;
	add.s32 	%r3302, %r3304, %r303;
	// begin inline asm
	{mul.f16 %rs517,%rs329,%rs332;
}
	// end inline asm
	// begin inline asm
	{mul.f16 %rs516,%rs329,%rs326;
}
	// end inline asm
	// begin inline asm
	{mul.f16 %rs515,%rs322,%rs332;
}
	// end inline asm
	// begin inline asm
	{mul.f16 %rs514,%rs322,%rs326;
}
	// end inline asm
$L__BB1_97:
	{ .reg .b16 tmp; mov.b32 {tmp, %rs352}, %r1145; }
	mov.b32 	%r1155, {%rs352, %rs352};
	mov.b32 	%r2649, %f282;
	// begin inline asm
	{fma.rn.f16x2 %r2648,%r2649,%r304,%r3;
}
	// end inline asm
	// begin inline asm
	{.reg .f16 low,high;
 mov.b32 {low,high}, %r2648;
 mov.b16 %rs347, high;}
	// end inline asm
	// begin inline asm
	{.reg .f16 low,high;
 mov.b32 {low,high}, %r2648;
 mov.b16 %rs348, low;}
	// end inline asm
	// begin inline asm
	{ .reg .pred __$temp3;
  setp.gt.f16  __$temp3, %rs347, %rs121;
  selp.u16 %rs349, 1, 0, __$temp3;}
	// end inline asm
	setp.eq.s16 	%p86, %rs349, 0;
	mov.pred 	%p145, 0;
	@%p86 bra 	$L__BB1_101;
	// begin inline asm
	{ .reg .pred __$temp3;
  setp.gt.f16  __$temp3, %rs348, %rs121;
  selp.u16 %rs353, 1, 0, __$temp3;}
	// end inline asm
	setp.eq.s16 	%p88, %rs353, 0;
	@%p88 bra 	$L__BB1_101;
	// begin inline asm
	cvt.rn.f16.s32 %rs356, %r305;
	// end inline asm
	// begin inline asm
	{ .reg .pred __$temp3;
  setp.lt.f16  __$temp3, %rs347, %rs356;
  selp.u16 %rs357, 1, 0, __$temp3;}
	// end inline asm
	setp.eq.s16 	%p90, %rs357, 0;
	@%p90 bra 	$L__BB1_101;
	// begin inline asm
	cvt.rn.f16.s32 %rs360, %r306;
	// end inline asm
	// begin inline asm
	{ .reg .pred __$temp3;
  setp.lt.f16  __$temp3, %rs348, %rs360;
  selp.u16 %rs361, 1, 0, __$temp3;}
	// end inline asm
	setp.ne.s16 	%p145, %rs361, 0;
$L__BB1_101:
	not.pred 	%p91, %p145;
	@%p91 bra 	$L__BB1_103;
	// begin inline asm
	cvt.rmi.s32.f16 %r2656, %rs347;
	// end inline asm
	// begin inline asm
	cvt.rmi.s32.f16 %r2657, %rs348;
	// end inline asm
	// begin inline asm
	cvt.rm.f16.s32 %rs366, %r2656;
	// end inline asm
	// begin inline asm
	{sub.f16 %rs367,%rs347,%rs366;
}
	// end inline asm
	// begin inline asm
	cvt.rm.f16.s32 %rs370, %r2657;
	// end inline asm
	// begin inline asm
	{sub.f16 %rs371,%rs348,%rs370;
}
	// end inline asm
	// begin inline asm
	{sub.f16 %rs374,%rs115,%rs367;
}
	// end inline asm
	// begin inline asm
	{sub.f16 %rs377,%rs115,%rs371;
}
	// end inline asm
	shl.b32 	%r2660, %r2657, 5;
	shl.b32 	%r2661, %r3150, 3;
	and.b32  	%r2662, %r2661, 24;
	mad.lo.s32 	%r2663, %r2656, %r303, %r2662;
	add.s32 	%r3309, %r2663, %r2660;
	add.s32 	%r3308, %r3309, 32;
	add.s32 	%r3307, %r3309, %r303;
	add.s32 	%r3306, %r3308, %r303;
	// begin inline asm
	{mul.f16 %rs521,%rs374,%rs377;
}
	// end inline asm
	// begin inline asm
	{mul.f16 %rs520,%rs374,%rs371;
}
	// end inline asm
	// begin inline asm
	{mul.f16 %rs519,%rs367,%rs377;
}
	// end inline asm
	// begin inline asm
	{mul.f16 %rs518,%rs367,%rs371;
}
	// end inline asm
$L__BB1_103:
	mov.b32 	%r1164, %f288;
	{ .reg .b16 tmp; mov.b32 {%rs397, tmp}, %r1164; }
	mov.b32 	%r1165, {%rs397, %rs397};
	mov.b32 	%r2665, %f283;
	// begin inline asm
	{fma.rn.f16x2 %r2664,%r2665,%r304,%r3;
}
	// end inline asm
	// begin inline asm
	{.reg .f16 low,high;
 mov.b32 {low,high}, %r2664;
 mov.b16 %rs392, high;}
	// end inline asm
	// begin inline asm
	{.reg .f16 low,high;
 mov.b32 {low,high}, %r2664;
 mov.b16 %rs393, low;}
	// end inline asm
	// begin inline asm
	{ .reg .pred __$temp3;
  setp.gt.f16  __$temp3, %rs392, %rs121;
  selp.u16 %rs394, 1, 0, __$temp3;}
	// end inline asm
	setp.eq.s16 	%p93, %rs394, 0;
	mov.pred 	%p146, 0;
	@%p93 bra 	$L__BB1_107;
	// begin inline asm
	{ .reg .pred __$temp3;
  setp.gt.f16  __$temp3, %rs393, %rs121;
  selp.u16 %rs398, 1, 0, __$temp3;}
	// end inline asm
	setp.eq.s16 	%p95, %rs398, 0;
	@%p95 bra 	$L__BB1_107;
	// begin inline asm
	cvt.rn.f16.s32 %rs401, %r305;
	// end inline asm
	// begin inline asm
	{ .reg .pred __$temp3;
  setp.lt.f16  __$temp3, %rs392, %rs401;
  selp.u16 %rs402, 1, 0, __$temp3;}
	// end inline asm
	setp.eq.s16 	%p97, %rs402, 0;
	@%p97 bra 	$L__BB1_107;
	// begin inline asm
	cvt.rn.f16.s32 %rs405, %r306;
	// end inline asm
	// begin inline asm
	{ .reg .pred __$temp3;
  setp.lt.f16  __$temp3, %rs393, %rs405;
  selp.u16 %rs406, 1, 0, __$temp3;}
	// end inline asm
	setp.ne.s16 	%p146, %rs406, 0;
$L__BB1_107:
	not.pred 	%p98, %p146;
	@%p98 bra 	$L__BB1_109;
	// begin inline asm
	cvt.rmi.s32.f16 %r2672, %rs392;
	// end inline asm
	// begin inline asm
	cvt.rmi.s32.f16 %r2673, %rs393;
	// end inline asm
	// begin inline asm
	cvt.rm.f16.s32 %rs411, %r2672;
	// end inline asm
	// begin inline asm
	{sub.f16 %rs412,%rs392,%rs411;
}
	// end inline asm
	// begin inline asm
	cvt.rm.f16.s32 %rs415, %r2673;
	// end inline asm
	// begin inline asm
	{sub.f16 %rs416,%rs393,%rs415;
}
	// end inline asm
	// begin inline asm
	{sub.f16 %rs419,%rs115,%rs412;
}
	// end inline asm
	// begin inline asm
	{sub.f16 %rs422,%rs115,%rs416;
}
	// end inline asm
	shl.b32 	%r2676, %r2673, 5;
	shl.b32 	%r2677, %r3150, 3;
	and.b32  	%r2678, %r2677, 24;
	mad.lo.s32 	%r2679, %r2672, %r303, %r2678;
	add.s32 	%r3313, %r2679, %r2676;
	add.s32 	%r3312, %r3313, 32;
	add.s32 	%r3311, %r3313, %r303;
	add.s32 	%r3310, %r3312, %r303;
	// begin inline asm
	{mul.f16 %rs525,%rs419,%rs422;
}
	// end inline asm
	// begin inline asm
	{mul.f16 %rs524,%rs419,%rs416;
}
	// end inline asm
	// begin inline asm
	{mul.f16 %rs523,%rs412,%rs422;
}
	// end inline asm
	// begin inline asm
	{mul.f16 %rs522,%rs412,%rs416;
}
	// end inline asm
$L__BB1_109:
	{ .reg .b16 tmp; mov.b32 {tmp, %rs442}, %r1164; }
	mov.b32 	%r1174, {%rs442, %rs442};
	mov.b32 	%r2681, %f284;
	// begin inline asm
	{fma.rn.f16x2 %r2680,%r2681,%r304,%r3;
}
	// end inline asm
	// begin inline asm
	{.reg .f16 low,high;
 mov.b32 {low,high}, %r2680;
 mov.b16 %rs437, high;}
	// end inline asm
	// begin inline asm
	{.reg .f16 low,high;
 mov.b32 {low,high}, %r2680;
 mov.b16 %rs438, low;}
	// end inline asm
	// begin inline asm
	{ .reg .pred __$temp3;
  setp.gt.f16  __$temp3, %rs437, %rs121;
  selp.u16 %rs439, 1, 0, __$temp3;}
	// end inline asm
	setp.eq.s16 	%p100, %rs439, 0;
	mov.pred 	%p147, 0;
	@%p100 bra 	$L__BB1_113;
	// begin inline asm
	{ .reg .pred __$temp3;
  setp.gt.f16  __$temp3, %rs438, %rs121;
  selp.u16 %rs443, 1, 0, __$temp3;}
	// end inline asm
	setp.eq.s16 	%p102, %rs443, 0;
	@%p102 bra 	$L__BB1_113;
	// begin inline asm
	cvt.rn.f16.s32 %rs446, %r305;
	// end inline asm
	// begin inline asm
	{ .reg .pred __$temp3;
  setp.lt.f16  __$temp3, %rs437, %rs446;
  selp.u16 %rs447, 1, 0, __$temp3;}
	// end inline asm
	setp.eq.s16 	%p104, %rs447, 0;
	@%p104 bra 	$L__BB1_113;
	// begin inline asm
	cvt.rn.f16.s32 %rs450, %r306;
	// end inline asm
	// begin inline asm
	{ .reg .pred __$temp3;
  setp.lt.f16  __$temp3, %rs438, %rs450;
  selp.u16 %rs451, 1, 0, __$temp3;}
	// end inline asm
	setp.ne.s16 	%p147, %rs451, 0;
$L__BB1_113:
	not.pred 	%p105, %p147;
	@%p105 bra 	$L__BB1_115;
	// begin inline asm
	cvt.rmi.s32.f16 %r2688, %rs437;
	// end inline asm
	// begin inline asm
	cvt.rmi.s32.f16 %r2689, %rs438;
	// end inline asm
	// begin inline asm
	cvt.rm.f16.s32 %rs456, %r2688;
	// end inline asm
	// begin inline asm
	{sub.f16 %rs457,%rs437,%rs456;
}
	// end inline asm
	// begin inline asm
	cvt.rm.f16.s32 %rs460, %r2689;
	// end inline asm
	// begin inline asm
	{sub.f16 %rs461,%rs438,%rs460;
}
	// end inline asm
	// begin inline asm
	{sub.f16 %rs464,%rs115,%rs457;
}
	// end inline asm
	// begin inline asm
	{sub.f16 %rs467,%rs115,%rs461;
}
	// end inline asm
	shl.b32 	%r2692, %r2689, 5;
	shl.b32 	%r2693, %r3150, 3;
	and.b32  	%r2694, %r2693, 24;
	mad.lo.s32 	%r2695, %r2688, %r303, %r2694;
	add.s32 	%r3317, %r2695, %r2692;
	add.s32 	%r3316, %r3317, 32;
	add.s32 	%r3315, %r3317, %r303;
	add.s32 	%r3314, %r3316, %r303;
	// begin inline asm
	{mul.f16 %rs529,%rs464,%rs467;
}
	// end inline asm
	// begin inline asm
	{mul.f16 %rs528,%rs464,%rs461;
}
	// end inline asm
	// begin inline asm
	{mul.f16 %rs527,%rs457,%rs467;
}
	// end inline asm
	// begin inline asm
	{mul.f16 %rs526,%rs457,%rs461;
}
	// end inline asm
$L__BB1_115:
	@%p84 bra 	$L__BB1_117;
	ld.param.u64 	%rd198, [_Z40ms_deformable_im2col_gpu_kernel_templateI6__halfLi8ELi4ELi32ELi3ELi2ELi5ELi8ELi3ELi4EEviPKT_PKlS5_S3_S3_iiiPS1__param_1];
	cvt.s64.s32 	%rd100, %r3305;
	add.s64 	%rd101, %rd100, %rd5;
	cvta.to.global.u64 	%rd102, %rd198;
	shl.b64 	%rd103, %rd101, 1;
	add.s64 	%rd104, %rd102, %rd103;
	ld.global.v4.u32 	{%r3349, %r3348, %r3347, %r3346}, [%rd104];
$L__BB1_117:
	@%p91 bra 	$L__BB1_119;
	ld.param.u64 	%rd199, [_Z40ms_deformable_im2col_gpu_kernel_templateI6__halfLi8ELi4ELi32ELi3ELi2ELi5ELi8ELi3ELi4EEviPKT_PKlS5_S3_S3_iiiPS1__param_1];
	cvt.s64.s32 	%rd105, %r3309;
	add.s64 	%rd106, %rd105, %rd5;
	cvta.to.global.u64 	%rd107, %rd199;
	shl.b64 	%rd108, %rd106, 1;
	add.s64 	%rd109, %rd107, %rd108;
	ld.global.v4.u32 	{%r3381, %r3380, %r3379, %r3378}, [%rd109];
$L__BB1_119:
	@%p98 bra 	$L__BB1_121;
	ld.param.u64 	%rd200, [_Z40ms_deformable_im2col_gpu_kernel_templateI6__halfLi8ELi4ELi32ELi3ELi2ELi5ELi8ELi3ELi4EEviPKT_PKlS5_S3_S3_iiiPS1__param_1];
	cvt.s64.s32 	%rd110, %r3313;
	add.s64 	%rd111, %rd110, %rd5;
	cvta.to.global.u64 	%rd112, %rd200;
	shl.b64 	%rd113, %rd111, 1;
	add.s64 	%rd114, %rd112, %rd113;
	ld.global.v4.u32 	{%r3413, %r3412, %r3411, %r3410}, [%rd114];
$L__BB1_121:
	@%p105 bra 	$L__BB1_123;
	ld.param.u64 	%rd201, [_Z40ms_deformable_im2col_gpu_kernel_templateI6__halfLi8ELi4ELi32ELi3ELi2ELi5ELi8ELi3ELi4EEviPKT_PKlS5_S3_S3_iiiPS1__param_1];
	cvt.s64.s32 	%rd115, %r3317;
	add.s64 	%rd116, %rd115, %rd5;
	cvta.to.global.u64 	%rd117, %rd201;
	shl.b64 	%rd118, %rd116, 1;
	add.s64 	%rd119, %rd117, %rd118;
	ld.global.v4.u32 	{%r3445, %r3444, %r3443, %r3442}, [%rd119];
$L__BB1_123:
	@%p84 bra 	$L__BB1_125;
	mov.b32 	%r2697, {%rs517, %rs517};
	// begin inline asm
	{mul.f16x2 %r2696,%r2697,%r1146;
}
	// end inline asm
	// begin inline asm
	{fma.rn.f16x2 %r3449,%r2696,%r3349,%r3449;
}
	// end inline asm
	// begin inline asm
	{fma.rn.f16x2 %r3448,%r2696,%r3348,%r3448;
}
	// end inline asm
	// begin inline asm
	{fma.rn.f16x2 %r3447,%r2696,%r3347,%r3447;
}
	// end inline asm
	// begin inline asm
	{fma.rn.f16x2 %r3446,%r2696,%r3346,%r3446;
}
	// end inline asm
	mov.b32 	%f300, %r3449;
	mov.b32 	%f299, %r3448;
	mov.b32 	%f298, %r3447;
	mov.b32 	%f297, %r3446;
$L__BB1_125:
	@%p91 bra 	$L__BB1_127;
	mov.b32 	%r2716, {%rs521, %rs521};
	// begin inline asm
	{mul.f16x2 %r2715,%r2716,%r1155;
}
	// end inline asm
	// begin inline asm
	{fma.rn.f16x2 %r3449,%r2715,%r3381,%r3449;
}
	// end inline asm
	// begin inline asm
	{fma.rn.f16x2 %r3448,%r2715,%r3380,%r3448;
}
	// end inline asm
	// begin inline asm
	{fma.rn.f16x2 %r3447,%r2715,%r3379,%r3447;
}
	// end inline asm
	// begin inline asm
	{fma.rn.f16x2 %r3446,%r2715,%r3378,%r3446;
}
	// end inline asm
	mov.b32 	%f300, %r3449;
	mov.b32 	%f299, %r3448;
	mov.b32 	%f298, %r3447;
	mov.b32 	%f297, %r3446;
$L__BB1_127:
	@%p98 bra 	$L__BB1_129;
	mov.b32 	%r2735, {%rs525, %rs525};
	// begin inline asm
	{mul.f16x2 %r2734,%r2735,%r1165;
}
	// end inline asm
	// begin inline asm
	{fma.rn.f16x2 %r3449,%r2734,%r3413,%r3449;
}
	// end inline asm
	// begin inline asm
	{fma.rn.f16x2 %r3448,%r2734,%r3412,%r3448;
}
	// end inline asm
	// begin inline asm
	{fma.rn.f16x2 %r3447,%r2734,%r3411,%r3447;
}
	// end inline asm
	// begin inline asm
	{fma.rn.f16x2 %r3446,%r2734,%r3410,%r3446;
}
	// end inline asm
	mov.b32 	%f300, %r3449;
	mov.b32 	%f299, %r3448;
	mov.b32 	%f298, %r3447;
	mov.b32 	%f297, %r3446;
$L__BB1_129:
	@%p105 bra 	$L__BB1_131;
	mov.b32 	%r2754, {%rs529, %rs529};
	// begin inline asm
	{mul.f16x2 %r2753,%r2754,%r1174;
}
	// end inline asm
	// begin inline asm
	{fma.rn.f16x2 %r3449,%r2753,%r3445,%r3449;
}
	// end inline asm
	// begin inline asm
	{fma.rn.f16x2 %r3448,%r2753,%r3444,%r3448;
}
	// end inline asm
	// begin inline asm
	{fma.rn.f16x2 %r3447,%r2753,%r3443,%r3447;
}
	// end inline asm
	// begin inline asm
	{fma.rn.f16x2 %r3446,%r2753,%r3442,%r3446;
}
	// end inline asm
	mov.b32 	%f300, %r3449;
	mov.b32 	%f299, %r3448;
	mov.b32 	%f298, %r3447;
	mov.b32 	%f297, %r3446;
$L__BB1_131:
	@%p84 bra 	$L__BB1_133;
	ld.param.u64 	%rd202, [_Z40ms_deformable_im2col_gpu_kernel_templateI6__halfLi8ELi4ELi32ELi3ELi2ELi5ELi8ELi3ELi4EEviPKT_PKlS5_S3_S3_iiiPS1__param_1];
	cvt.s64.s32 	%rd120, %r3304;
	add.s64 	%rd121, %rd120, %rd5;
	cvta.to.global.u64 	%rd122, %rd202;
	shl.b64 	%rd123, %rd121, 1;
	add.s64 	%rd124, %rd122, %rd123;
	ld.global.v4.u32 	{%r3349, %r3348, %r3347, %r3346}, [%rd124];
$L__BB1_133:
	@%p91 bra 	$L__BB1_135;
	ld.param.u64 	%rd203, [_Z40ms_deformable_im2col_gpu_kernel_templateI6__halfLi8ELi4ELi32ELi3ELi2ELi5ELi8ELi3ELi4EEviPKT_PKlS5_S3_S3_iiiPS1__param_1];
	cvt.s64.s32 	%rd125, %r3308;
	add.s64 	%rd126, %rd125, %rd5;
	cvta.to.global.u64 	%rd127, %rd203;
	shl.b64 	%rd128, %rd126, 1;
	add.s64 	%rd129, %rd127, %rd128;
	ld.global.v4.u32 	{%r3381, %r3380, %r3379, %r3378}, [%rd129];
$L__BB1_135:
	@%p98 bra 	$L__BB1_137;
	ld.param.u64 	%rd204, [_Z40ms_deformable_im2col_gpu_kernel_templateI6__halfLi8ELi4ELi32ELi3ELi2ELi5ELi8ELi3ELi4EEviPKT_PKlS5_S3_S3_iiiPS1__param_1];
	cvt.s64.s32 	%rd130, %r3312;
	add.s64 	%rd131, %rd130, %rd5;
	cvta.to.global.u64 	%rd132, %rd204;
	shl.b64 	%rd133, %rd131, 1;
	add.s64 	%rd134, %rd132, %rd133;
	ld.global.v4.u32 	{%r3413, %r3412, %r3411, %r3410}, [%rd134];
$L__BB1_137:
	@%p105 bra 	$L__BB1_139;
	ld.param.u64 	%rd205, [_Z40ms_deformable_im2col_gpu_kernel_templateI6__halfLi8ELi4ELi32ELi3ELi2ELi5ELi8ELi3ELi4EEviPKT_PKlS5_S3_S3_iiiPS1__param_1];
	cvt.s64.s32 	%rd135, %r3316;
	add.s64 	%rd136, %rd135, %rd5;
	cvta.to.global.u64 	%rd137, %rd205;
	shl.b64 	%rd138, %rd136, 1;
	add.s64 	%rd139, %rd137, %rd138;
	ld.global.v4.u32 	{%r3445, %r3444, %r3443, %r3442}, [%rd139];
$L__BB1_139:
	@%p84 bra 	$L__BB1_141;
	mov.b32 	%r2773, {%rs516, %rs516};
	// begin inline asm
	{mul.f16x2 %r2772,%r2773,%r1146;
}
	// end inline asm
	// begin inline asm
	{fma.rn.f16x2 %r3449,%r2772,%r3349,%r3449;
}
	// end inline asm
	// begin inline asm
	{fma.rn.f16x2 %r3448,%r2772,%r3348,%r3448;
}
	// end inline asm
	// begin inline asm
	{fma.rn.f16x2 %r3447,%r2772,%r3347,%r3447;
}
	// end inline asm
	// begin inline asm
	{fma.rn.f16x2 %r3446,%r2772,%r3346,%r3446;
}
	// end inline asm
	mov.b32 	%f300, %r3449;
	mov.b32 	%f299, %r3448;
	mov.b32 	%f298, %r3447;
	mov.b32 	%f297, %r3446;
$L__BB1_141:
	@%p91 bra 	$L__BB1_143;
	mov.b32 	%r2792, {%rs520, %rs520};
	// begin inline asm
	{mul.f16x2 %r2791,%r2792,%r1155;
}
	// end inline asm
	// begin inline asm
	{fma.rn.f16x2 %r3449,%r2791,%r3381,%r3449;
}
	// end inline asm
	// begin inline asm
	{fma.rn.f16x2 %r3448,%r2791,%r3380,%r3448;
}
	// end inline asm
	// begin inline asm
	{fma.rn.f16x2 %r3447,%r2791,%r3379,%r3447;
}
	// end inline asm
	// begin inline asm
	{fma.rn.f16x2 %r3446,%r2791,%r3378,%r3446;
}
	// end inline asm
	mov.b32 	%f300, %r3449;
	mov.b32 	%f299, %r3448;
	mov.b32 	%f298, %r3447;
	mov.b32 	%f297, %r3446;
$L__BB1_143:
	@%p98 bra 	$L__BB1_145;
	mov.b32 	%r2811, {%rs524, %rs524};
	// begin inline asm
	{mul.f16x2 %r2810,%r2811,%r1165;
}
	// end inline asm
	// begin inline asm
	{fma.rn.f16x2 %r3449,%r2810,%r3413,%r3449;
}
	// end inline asm
	// begin inline asm
	{fma.rn.f16x2 %r3448,%r2810,%r3412,%r3448;
}
	// end inline asm
	// begin inline asm
	{fma.rn.f16x2 %r3447,%r2810,%r3411,%r3447;
}
	// end inline asm
	// begin inline asm
	{fma.rn.f16x2 %r3446,%r2810,%r3410,%r3446;
}
	// end inline asm
	mov.b32 	%f300, %r3449;
	mov.b32 	%f299, %r3448;
	mov.b32 	%f298, %r3447;
	mov.b32 	%f297, %r3446;
$L__BB1_145:
	@%p105 bra 	$L__BB1_147;
	mov.b32 	%r2830, {%rs528, %rs528};
	// begin inline asm
	{mul.f16x2 %r2829,%r2830,%r1174;
}
	// end inline asm
	// begin inline asm
	{fma.rn.f16x2 %r3449,%r2829,%r3445,%r3449;
}
	// end inline asm
	// begin inline asm
	{fma.rn.f16x2 %r3448,%r2829,%r3444,%r3448;
}
	// end inline asm
	// begin inline asm
	{fma.rn.f16x2 %r3447,%r2829,%r3443,%r3447;
}
	// end inline asm
	// begin inline asm
	{fma.rn.f16x2 %r3446,%r2829,%r3442,%r3446;
}
	// end inline asm
	mov.b32 	%f300, %r3449;
	mov.b32 	%f299, %r3448;
	mov.b32 	%f298, %r3447;
	mov.b32 	%f297, %r3446;
$L__BB1_147:
	@%p84 bra 	$L__BB1_149;
	ld.param.u64 	%rd206, [_Z40ms_deformable_im2col_gpu_kernel_templateI6__halfLi8ELi4ELi32ELi3ELi2ELi5ELi8ELi3ELi4EEviPKT_PKlS5_S3_S3_iiiPS1__param_1];
	cvt.s64.s32 	%rd140, %r3303;
	add.s64 	%rd141, %rd140, %rd5;
	cvta.to.global.u64 	%rd142, %rd206;
	shl.b64 	%rd143, %rd141, 1;
	add.s64 	%rd144, %rd142, %rd143;
	ld.global.v4.u32 	{%r3349, %r3348, %r3347, %r3346}, [%rd144];
$L__BB1_149:
	@%p91 bra 	$L__BB1_151;
	ld.param.u64 	%rd207, [_Z40ms_deformable_im2col_gpu_kernel_templateI6__halfLi8ELi4ELi32ELi3ELi2ELi5ELi8ELi3ELi4EEviPKT_PKlS5_S3_S3_iiiPS1__param_1];
	cvt.s64.s32 	%rd145, %r3307;
	add.s64 	%rd146, %rd145, %rd5;
	cvta.to.global.u64 	%rd147, %rd207;
	shl.b64 	%rd148, %rd146, 1;
	add.s64 	%rd149, %rd147, %rd148;
	ld.global.v4.u32 	{%r3381, %r3380, %r3379, %r3378}, [%rd149];
$L__BB1_151:
	@%p98 bra 	$L__BB1_153;
	ld.param.u64 	%rd208, [_Z40ms_deformable_im2col_gpu_kernel_templateI6__halfLi8ELi4ELi32ELi3ELi2ELi5ELi8ELi3ELi4EEviPKT_PKlS5_S3_S3_iiiPS1__param_1];
	cvt.s64.s32 	%rd150, %r3311;
	add.s64 	%rd151, %rd150, %rd5;
	cvta.to.global.u64 	%rd152, %rd208;
	shl.b64 	%rd153, %rd151, 1;
	add.s64 	%rd154, %rd152, %rd153;
	ld.global.v4.u32 	{%r3413, %r3412, %r3411, %r3410}, [%rd154];
$L__BB1_153:
	@%p105 bra 	$L__BB1_155;
	ld.param.u64 	%rd209, [_Z40ms_deformable_im2col_gpu_kernel_templateI6__halfLi8ELi4ELi32ELi3ELi2ELi5ELi8ELi3ELi4EEviPKT_PKlS5_S3_S3_iiiPS1__param_1];
	cvt.s64.s32 	%rd155, %r3315;
	add.s64 	%rd156, %rd155, %rd5;
	cvta.to.global.u64 	%rd157, %rd209;
	shl.b64 	%rd158, %rd156, 1;
	add.s64 	%rd159, %rd157, %rd158;
	ld.global.v4.u32 	{%r3445, %r3444, %r3443, %r3442}, [%rd159];
$L__BB1_155:
	@%p84 bra 	$L__BB1_157;
	mov.b32 	%r2849, {%rs515, %rs515};
	// begin inline asm
	{mul.f16x2 %r2848,%r2849,%r1146;
}
	// end inline asm
	// begin inline asm
	{fma.rn.f16x2 %r3449,%r2848,%r3349,%r3449;
}
	// end inline asm
	// begin inline asm
	{fma.rn.f16x2 %r3448,%r2848,%r3348,%r3448;
}
	// end inline asm
	// begin inline asm
	{fma.rn.f16x2 %r3447,%r2848,%r3347,%r3447;
}
	// end inline asm
	// begin inline asm
	{fma.rn.f16x2 %r3446,%r2848,%r3346,%r3446;
}
	// end inline asm
	mov.b32 	%f300, %r3449;
	mov.b32 	%f299, %r3448;
	mov.b32 	%f298, %r3447;
	mov.b32 	%f297, %r3446;
$L__BB1_157:
	@%p91 bra 	$L__BB1_159;
	mov.b32 	%r2868, {%rs519, %rs519};
	// begin inline asm
	{mul.f16x2 %r2867,%r2868,%r1155;
}
	// end inline asm
	// begin inline asm
	{fma.rn.f16x2 %r3449,%r2867,%r3381,%r3449;
}
	// end inline asm
	// begin inline asm
	{fma.rn.f16x2 %r3448,%r2867,%r3380,%r3448;
}
	// end inline asm
	// begin inline asm
	{fma.rn.f16x2 %r3447,%r2867,%r3379,%r3447;
}
	// end inline asm
	// begin inline asm
	{fma.rn.f16x2 %r3446,%r2867,%r3378,%r3446;
}
	// end inline asm
	mov.b32 	%f300, %r3449;
	mov.b32 	%f299, %r3448;
	mov.b32 	%f298, %r3447;
	mov.b32 	%f297, %r3446;
$L__BB1_159:
	@%p98 bra 	$L__BB1_161;
	mov.b32 	%r2887, {%rs523, %rs523};
	// begin inline asm
	{mul.f16x2 %r2886,%r2887,%r1165;
}
	// end inline asm
	// begin inline asm
	{fma.rn.f16x2 %r3449,%r2886,%r3413,%r3449;
}
	// end inline asm
	// begin inline asm
	{fma.rn.f16x2 %r3448,%r2886,%r3412,%r3448;
}
	// end inline asm
	// begin inline asm
	{fma.rn.f16x2 %r3447,%r2886,%r3411,%r3447;
}
	// end inline asm
	// begin inline asm
	{fma.rn.f16x2 %r3446,%r2886,%r3410,%r3446;
}
	// end inline asm
	mov.b32 	%f300, %r3449;
	mov.b32 	%f299, %r3448;
	mov.b32 	%f298, %r3447;
	mov.b32 	%f297, %r3446;
$L__BB1_161:
	@%p105 bra 	$L__BB1_163;
	mov.b32 	%r2906, {%rs527, %rs527};
	// begin inline asm
	{mul.f16x2 %r2905,%r2906,%r1174;
}
	// end inline asm
	// begin inline asm
	{fma.rn.f16x2 %r3449,%r2905,%r3445,%r3449;
}
	// end inline asm
	// begin inline asm
	{fma.rn.f16x2 %r3448,%r2905,%r3444,%r3448;
}
	// end inline asm
	// begin inline asm
	{fma.rn.f16x2 %r3447,%r2905,%r3443,%r3447;
}
	// end inline asm
	// begin inline asm
	{fma.rn.f16x2 %r3446,%r2905,%r3442,%r3446;
}
	// end inline asm
	mov.b32 	%f300, %r3449;
	mov.b32 	%f299, %r3448;
	mov.b32 	%f298, %r3447;
	mov.b32 	%f297, %r3446;
$L__BB1_163:
	@%p84 bra 	$L__BB1_165;
	ld.param.u64 	%rd210, [_Z40ms_deformable_im2col_gpu_kernel_templateI6__halfLi8ELi4ELi32ELi3ELi2ELi5ELi8ELi3ELi4EEviPKT_PKlS5_S3_S3_iiiPS1__param_1];
	cvt.s64.s32 	%rd160, %r3302;
	add.s64 	%rd161, %rd160, %rd5;
	cvta.to.global.u64 	%rd162, %rd210;
	shl.b64 	%rd163, %rd161, 1;
	add.s64 	%rd164, %rd162, %rd163;
	ld.global.v4.u32 	{%r3349, %r3348, %r3347, %r3346}, [%rd164];
$L__BB1_165:
	@%p91 bra 	$L__BB1_167;
	ld.param.u64 	%rd211, [_Z40ms_deformable_im2col_gpu_kernel_templateI6__halfLi8ELi4ELi32ELi3ELi2ELi5ELi8ELi3ELi4EEviPKT_PKlS5_S3_S3_iiiPS1__param_1];
	cvt.s64.s32 	%rd165, %r3306;
	add.s64 	%rd166, %rd165, %rd5;
	cvta.to.global.u64 	%rd167, %rd211;
	shl.b64 	%rd168, %rd166, 1;
	add.s64 	%rd169, %rd167, %rd168;
	ld.global.v4.u32 	{%r3381, %r3380, %r3379, %r3378}, [%rd169];
$L__BB1_167:
	@%p98 bra 	$L__BB1_169;
	ld.param.u64 	%rd212, [_Z40ms_deformable_im2col_gpu_kernel_templateI6__halfLi8ELi4ELi32ELi3ELi2ELi5ELi8ELi3ELi4EEviPKT_PKlS5_S3_S3_iiiPS1__param_1];
	cvt.s64.s32 	%rd170, %r3310;
	add.s64 	%rd171, %rd170, %rd5;
	cvta.to.global.u64 	%rd172, %rd212;
	shl.b64 	%rd173, %rd171, 1;
	add.s64 	%rd174, %rd172, %rd173;
	ld.global.v4.u32 	{%r3413, %r3412, %r3411, %r3410}, [%rd174];
$L__BB1_169:
	@%p105 bra 	$L__BB1_171;
	ld.param.u64 	%rd213, [_Z40ms_deformable_im2col_gpu_kernel_templateI6__halfLi8ELi4ELi32ELi3ELi2ELi5ELi8ELi3ELi4EEviPKT_PKlS5_S3_S3_iiiPS1__param_1];
	cvt.s64.s32 	%rd175, %r3314;
	add.s64 	%rd176, %rd175, %rd5;
	cvta.to.global.u64 	%rd177, %rd213;
	shl.b64 	%rd178, %rd176, 1;
	add.s64 	%rd179, %rd177, %rd178;
	ld.global.v4.u32 	{%r3445, %r3444, %r3443, %r3442}, [%rd179];
$L__BB1_171:
	@%p84 bra 	$L__BB1_173;
	mov.b32 	%r2925, {%rs514, %rs514};
	// begin inline asm
	{mul.f16x2 %r2924,%r2925,%r1146;
}
	// end inline asm
	// begin inline asm
	{fma.rn.f16x2 %r3449,%r2924,%r3349,%r3449;
}
	// end inline asm
	// begin inline asm
	{fma.rn.f16x2 %r3448,%r2924,%r3348,%r3448;
}
	// end inline asm
	// begin inline asm
	{fma.rn.f16x2 %r3447,%r2924,%r3347,%r3447;
}
	// end inline asm
	// begin inline asm
	{fma.rn.f16x2 %r3446,%r2924,%r3346,%r3446;
}
	// end inline asm
	mov.b32 	%f300, %r3449;
	mov.b32 	%f299, %r3448;
	mov.b32 	%f298, %r3447;
	mov.b32 	%f297, %r3446;
$L__BB1_173:
	@%p91 bra 	$L__BB1_175;
	mov.b32 	%r2944, {%rs518, %rs518};
	// begin inline asm
	{mul.f16x2 %r2943,%r2944,%r1155;
}
	// end inline asm
	// begin inline asm
	{fma.rn.f16x2 %r3449,%r2943,%r3381,%r3449;
}
	// end inline asm
	// begin inline asm
	{fma.rn.f16x2 %r3448,%r2943,%r3380,%r3448;
}
	// end inline asm
	// begin inline asm
	{fma.rn.f16x2 %r3447,%r2943,%r3379,%r3447;
}
	// end inline asm
	// begin inline asm
	{fma.rn.f16x2 %r3446,%r2943,%r3378,%r3446;
}
	// end inline asm
	mov.b32 	%f300, %r3449;
	mov.b32 	%f299, %r3448;
	mov.b32 	%f298, %r3447;
	mov.b32 	%f297, %r3446;
$L__BB1_175:
	@%p98 bra 	$L__BB1_177;
	mov.b32 	%r2963, {%rs522, %rs522};
	// begin inline asm
	{mul.f16x2 %r2962,%r2963,%r1165;
}
	// end inline asm
	// begin inline asm
	{fma.rn.f16x2 %r3449,%r2962,%r3413,%r3449;
}
	// end inline asm
	// begin inline asm
	{fma.rn.f16x2 %r3448,%r2962,%r3412,%r3448;
}
	// end inline asm
	// begin inline asm
	{fma.rn.f16x2 %r3447,%r2962,%r3411,%r3447;
}
	// end inline asm
	// begin inline asm
	{fma.rn.f16x2 %r3446,%r2962,%r3410,%r3446;
}
	// end inline asm
	mov.b32 	%f300, %r3449;
	mov.b32 	%f299, %r3448;
	mov.b32 	%f298, %r3447;
	mov.b32 	%f297, %r3446;
$L__BB1_177:
	@%p105 bra 	$L__BB1_179;
	mov.b32 	%r2982, {%rs526, %rs526};
	// begin inline asm
	{mul.f16x2 %r2981,%r2982,%r1174;
}
	// end inline asm
	// begin inline asm
	{fma.rn.f16x2 %r3449,%r2981,%r3445,%r3449;
}
	// end inline asm
	// begin inline asm
	{fma.rn.f16x2 %r3448,%r2981,%r3444,%r3448;
}
	// end inline asm
	// begin inline asm
	{fma.rn.f16x2 %r3447,%r2981,%r3443,%r3447;
}
	// end inline asm
	// begin inline asm
	{fma.rn.f16x2 %r3446,%r2981,%r3442,%r3446;
}
	// end inline asm
	mov.b32 	%f300, %r3449;
	mov.b32 	%f299, %r3448;
	mov.b32 	%f298, %r3447;
	mov.b32 	%f297, %r3446;
$L__BB1_179:
	add.s32 	%r3301, %r3301, 1;
	add.s64 	%rd220, %rd220, 16;
	add.s64 	%rd219, %rd219, 8;
	add.s32 	%r3299, %r3299, 8;
	add.s32 	%r3300, %r3300, 16;
	setp.ne.s32 	%p138, %r3301, 4;
	@%p138 bra 	$L__BB1_3;
	ld.param.u64 	%rd218, [_Z40ms_deformable_im2col_gpu_kernel_templateI6__halfLi8ELi4ELi32ELi3ELi2ELi5ELi8ELi3ELi4EEviPKT_PKlS5_S3_S3_iiiPS1__param_9];
	ld.param.u32 	%r3003, [_Z40ms_deformable_im2col_gpu_kernel_templateI6__halfLi8ELi4ELi32ELi3ELi2ELi5ELi8ELi3ELi4EEviPKT_PKlS5_S3_S3_iiiPS1__param_0];
	shl.b32 	%r3000, %r3150, 3;
	mul.wide.s32 	%rd181, %r3000, 2;
	add.s64 	%rd180, %rd218, %rd181;
	// begin inline asm
	st.global.cg.v4.f32 [%rd180], {%f300,%f299,%f298,%f297};
	// end inline asm
	mov.u32 	%r3001, %ntid.x;
	mov.u32 	%r3002, %nctaid.x;
	mad.lo.s32 	%r3150, %r3001, %r3002, %r3150;
	setp.lt.s32 	%p139, %r3150, %r3003;
	@%p139 bra 	$L__BB1_2;
$L__BB1_181:
	ret;

}
	// .globl	_Z40ms_deformable_im2col_gpu_kernel_templateI6__halfLi8ELi4ELi32ELi3ELi2ELi5ELi8ELi3ELi2EEviPKT_PKlS5_S3_S3_iiiPS1_
.visible .entry _Z40ms_deformable_im2col_gpu_kernel_templateI6__halfLi8ELi4ELi32ELi3ELi2ELi5ELi8ELi3ELi2EEviPKT_PKlS5_S3_S3_iiiPS1_(
	.param .u32 _Z40ms_deformable_im2col_gpu_kernel_templateI6__halfLi8ELi4ELi32ELi3ELi2ELi5ELi8ELi3ELi2EEviPKT_PKlS5_S3_S3_iiiPS1__param_0,
	.param .u64 .ptr .align 1 _Z40ms_deformable_im2col_gpu_kernel_templateI6__halfLi8ELi4ELi32ELi3ELi2ELi5ELi8ELi3ELi2EEviPKT_PKlS5_S3_S3_iiiPS1__param_1,
	.param .u64 .ptr .align 1 _Z40ms_deformable_im2col_gpu_kernel_templateI6__halfLi8ELi4ELi32ELi3ELi2ELi5ELi8ELi3ELi2EEviPKT_PKlS5_S3_S3_iiiPS1__param_2,
	.param .u64 .ptr .align 1 _Z40ms_deformable_im2col_gpu_kernel_templateI6__halfLi8ELi4ELi32ELi3ELi2ELi5ELi8ELi3ELi2EEviPKT_PKlS5_S3_S3_iiiPS1__param_3,
	.param .u64 .ptr .align 1 _Z40ms_deformable_im2col_gpu_kernel_templateI6__halfLi8ELi4ELi32ELi3ELi2ELi5ELi8ELi3ELi2EEviPKT_PKlS5_S3_S3_iiiPS1__param_4,
	.param .u64 .ptr .align 1 _Z40ms_deformable_im2col_gpu_kernel_templateI6__halfLi8ELi4ELi32ELi3ELi2ELi5ELi8ELi3ELi2EEviPKT_PKlS5_S3_S3_iiiPS1__param_5,
	.param .u32 _Z40ms_deformable_im2col_gpu_kernel_templateI6__halfLi8ELi4ELi32ELi3ELi2ELi5ELi8ELi3ELi2EEviPKT_PKlS5_S3_S3_iiiPS1__param_6,
	.param .u32 _Z40ms_deformable_im2col_gpu_kernel_templateI6__halfLi8ELi4ELi32ELi3ELi2ELi5ELi8ELi3ELi2EEviPKT_PKlS5_S3_S3_iiiPS1__param_7,
	.param .u32 _Z40ms_deformable_im2col_gpu_kernel_templateI6__halfLi8ELi4ELi32ELi3ELi2ELi5ELi8ELi3ELi2EEviPKT_PKlS5_S3_S3_iiiPS1__param_8,
	.param .u64 .ptr .align 1 _Z40ms_deformable_im2col_gpu_kernel_templateI6__halfLi8ELi4ELi32ELi3ELi2ELi5ELi8ELi3ELi2EEviPKT_PKlS5_S3_S3_iiiPS1__param_9
)
{
	.reg .pred 	%p<148>;
	.reg .b16 	%rs<514>;
	.reg .b32 	%r<7974>;
	.reg .b32 	%f<425>;
	.reg .b64 	%rd<221>;

	ld.param.u32 	%r3763, [_Z40ms_deformable_im2col_gpu_kernel_templateI6__halfLi8ELi4ELi32ELi3ELi2ELi5ELi8ELi3ELi2EEviPKT_PKlS5_S3_S3_iiiPS1__param_0];
	mov.u32 	%r3766, %ctaid.x;
	mov.u32 	%r3767, %ntid.x;
	mov.u32 	%r3768, %tid.x;
	mad.lo.s32 	%r4662, %r3766, %r3767, %r3768;
	setp.ge.s32 	%p17, %r4662, %r3763;
	@%p17 bra 	$L__BB2_181;
	mov.b32 	%r3769, 1;
	// begin inline asm
	cvt.rz.f16.s32 %rs99, %r3769;
	// end inline asm
	mov.f32 	%f272, 0f00000000;
	// begin inline asm
	{  cvt.rn.f16.f32 %rs100, %f272;}

	// end inline asm
	mov.b32 	%r2, {%rs100, %rs100};
	mov.f32 	%f273, 0f3F000000;
	// begin inline asm
	{  cvt.rn.f16.f32 %rs101, %f273;}

	// end inline asm
	mov.b32 	%r3, {%rs101, %rs101};
	mov.b32 	%f1, %r2;
$L__BB2_2:
	ld.param.u32 	%r4525, [_Z40ms_deformable_im2col_gpu_kernel_templateI6__halfLi8ELi4ELi32ELi3ELi2ELi5ELi8ELi3ELi2EEviPKT_PKlS5_S3_S3_iiiPS1__param_8];
	ld.param.u32 	%r4524, [_Z40ms_deformable_im2col_gpu_kernel_templateI6__halfLi8ELi4ELi32ELi3ELi2ELi5ELi8ELi3ELi2EEviPKT_PKlS5_S3_S3_iiiPS1__param_7];
	ld.param.u64 	%rd215, [_Z40ms_deformable_im2col_gpu_kernel_templateI6__halfLi8ELi4ELi32ELi3ELi2ELi5ELi8ELi3ELi2EEviPKT_PKlS5_S3_S3_iiiPS1__param_3];
	ld.param.u64 	%rd214, [_Z40ms_deformable_im2col_gpu_kernel_templateI6__halfLi8ELi4ELi32ELi3ELi2ELi5ELi8ELi3ELi2EEviPKT_PKlS5_S3_S3_iiiPS1__param_2];
	cvta.to.global.u64 	%rd14, %rd214;
	add.s64 	%rd220, %rd14, 8;
	cvta.to.global.u64 	%rd219, %rd215;
	shl.b32 	%r3772, %r4662, 3;
	shr.s32 	%r3773, %r3772, 5;
	cvt.rn.f32.s32 	%f274, %r3773;
	cvt.rn.f32.s32 	%f275, %r4525;
	div.rn.f32 	%f276, %f274, %f275;
	cvt.rzi.s32.f32 	%r3774, %f276;
	mul.lo.s32 	%r3775, %r4524, %r3774;
	shl.b32 	%r141, %r3775, 5;
	and.b32  	%r4803, %r3772, -32;
	shl.b32 	%r3776, %r4662, 4;
	and.b32  	%r4804, %r3776, -64;
	mov.b32 	%r4805, 0;
	mov.f32 	%f297, %f1;
	mov.f32 	%f298, %f1;
	mov.f32 	%f299, %f1;
	mov.f32 	%f300, %f1;
	mov.u32 	%r4942, %r2;
	mov.u32 	%r4943, %r2;
	mov.u32 	%r4944, %r2;
	mov.u32 	%r4945, %r2;
$L__BB2_3:
	ld.param.u64 	%rd217, [_Z40ms_deformable_im2col_gpu_kernel_templateI6__halfLi8ELi4ELi32ELi3ELi2ELi5ELi8ELi3ELi2EEviPKT_PKlS5_S3_S3_iiiPS1__param_5];
	ld.param.u64 	%rd216, [_Z40ms_deformable_im2col_gpu_kernel_templateI6__halfLi8ELi4ELi32ELi3ELi2ELi5ELi8ELi3ELi2EEviPKT_PKlS5_S3_S3_iiiPS1__param_4];
	mul.wide.s32 	%rd18, %r4803, 2;
	add.s64 	%rd17, %rd217, %rd18;
	mul.wide.s32 	%rd19, %r4804, 2;
	add.s64 	%rd15, %rd216, %rd19;
	ld.global.u32 	%r3786, [%rd219];
	ld.global.u32 	%r3778, [%rd220+-8];
	ld.global.u32 	%r3777, [%rd220];
	shl.b32 	%r3787, %r3777, 5;
	add.s32 	%r287, %r3787, 64;
	// begin inline asm
	cvt.rn.f16.s32 %rs103, %r3777;
	// end inline asm
	// begin inline asm
	cvt.rn.f16.s32 %rs104, %r3778;
	// end inline asm
	shl.b32 	%r3788, %r3786, 5;
	add.s32 	%r3789, %r3788, %r141;
	cvt.s64.s32 	%rd5, %r3789;
	// begin inline asm
	ld.global.cg.v4.f32 {%f277,%f278,%f279,%f280}, [%rd15];
	// end inline asm
	add.s64 	%rd16, %rd15, 16;
	// begin inline asm
	ld.global.cg.v4.f32 {%f281,%f282,%f283,%f284}, [%rd16];
	// end inline asm
	// begin inline asm
	ld.global.cg.v4.f32 {%f285,%f286,%f287,%f288}, [%rd17];
	// end inline asm
	mov.b32 	%r288, {%rs103, %rs104};
	mov.b32 	%r3779, 0;
	// begin inline asm
	cvt.rn.f16.s32 %rs105, %r3779;
	// end inline asm
	add.s32 	%r289, %r3778, 1;
	add.s32 	%r290, %r3777, 1;
	mov.b32 	%r3781, %f277;
	mov.b32 	%r291, %f285;
	{ .reg .b16 tmp; mov.b32 {%rs111, tmp}, %r291; }
	mov.b32 	%r292, {%rs111, %rs111};
	// begin inline asm
	{fma.rn.f16x2 %r3780,%r3781,%r288,%r3;
}
	// end inline asm
	// begin inline asm
	{.reg .f16 low,high;
 mov.b32 {low,high}, %r3780;
 mov.b16 %rs106, high;}
	// end inline asm
	// begin inline asm
	{.reg .f16 low,high;
 mov.b32 {low,high}, %r3780;
 mov.b16 %rs107, low;}
	// end inline asm
	// begin inline asm
	{ .reg .pred __$temp3;
  setp.gt.f16  __$temp3, %rs106, %rs105;
  selp.u16 %rs108, 1, 0, __$temp3;}
	// end inline asm
	setp.eq.s16 	%p19, %rs108, 0;
	mov.pred 	%p140, 0;
	@%p19 bra 	$L__BB2_7;
	// begin inline asm
	{ .reg .pred __$temp3;
  setp.gt.f16  __$temp3, %rs107, %rs105;
  selp.u16 %rs112, 1, 0, __$temp3;}
	// end inline asm
	setp.eq.s16 	%p21, %rs112, 0;
	@%p21 bra 	$L__BB2_7;
	// begin inline asm
	cvt.rn.f16.s32 %rs115, %r289;
	// end inline asm
	// begin inline asm
	{ .reg .pred __$temp3;
  setp.lt.f16  __$temp3, %rs106, %rs115;
  selp.u16 %rs116, 1, 0, __$temp3;}
	// end inline asm
	setp.eq.s16 	%p23, %rs116, 0;
	@%p23 bra 	$L__BB2_7;
	// begin inline asm
	cvt.rn.f16.s32 %rs119, %r290;
	// end inline asm
	// begin inline asm
	{ .reg .pred __$temp3;
  setp.lt.f16  __$temp3, %rs107, %rs119;
  selp.u16 %rs120, 1, 0, __$temp3;}
	// end inline asm
	setp.ne.s16 	%p140, %rs120, 0;
$L__BB2_7:
	not.pred 	%p24, %p140;
	@%p24 bra 	$L__BB2_9;
	// begin inline asm
	cvt.rmi.s32.f16 %r3792, %rs106;
	// end inline asm
	// begin inline asm
	cvt.rmi.s32.f16 %r3793, %rs107;
	// end inline asm
	// begin inline asm
	cvt.rm.f16.s32 %rs125, %r3792;
	// end inline asm
	// begin inline asm
	{sub.f16 %rs126,%rs106,%rs125;
}
	// end inline asm
	// begin inline asm
	cvt.rm.f16.s32 %rs129, %r3793;
	// end inline asm
	// begin inline asm
	{sub.f16 %rs130,%rs107,%rs129;
}
	// end inline asm
	// begin inline asm
	{sub.f16 %rs133,%rs99,%rs126;
}
	// end inline asm
	// begin inline asm
	{sub.f16 %rs136,%rs99,%rs130;
}
	// end inline asm
	shl.b32 	%r3796, %r3793, 5;
	shl.b32 	%r3797, %r4662, 3;
	and.b32  	%r3798, %r3797, 24;
	mad.lo.s32 	%r3799, %r3792, %r287, %r3798;
	add.s32 	%r4809, %r3799, %r3796;
	add.s32 	%r4808, %r4809, 32;
	add.s32 	%r4807, %r4809, %r287;
	add.s32 	%r4806, %r4808, %r287;
	// begin inline asm
	{mul.f16 %rs485,%rs133,%rs136;
}
	// end inline asm
	// begin inline asm
	{mul.f16 %rs484,%rs133,%rs130;
}
	// end inline asm
	// begin inline asm
	{mul.f16 %rs483,%rs126,%rs136;
}
	// end inline asm
	// begin inline asm
	{mul.f16 %rs482,%rs126,%rs130;
}
	// end inline asm
$L__BB2_9:
	{ .reg .b16 tmp; mov.b32 {tmp, %rs156}, %r291; }
	mov.b32 	%r301, {%rs156, %rs156};
	mov.b32 	%r3801, %f278;
	// begin inline asm
	{fma.rn.f16x2 %r3800,%r3801,%r288,%r3;
}
	// end inline asm
	// begin inline asm
	{.reg .f16 low,high;
 mov.b32 {low,high}, %r3800;
 mov.b16 %rs151, high;}
	// end inline asm
	// begin inline asm
	{.reg .f16 low,high;
 mov.b32 {low,high}, %r3800;
 mov.b16 %rs152, low;}
	// end inline asm
	// begin inline asm
	{ .reg .pred __$temp3;
  setp.gt.f16  __$temp3, %rs151, %rs105;
  selp.u16 %rs153, 1, 0, __$temp3;}
	// end inline asm
	setp.eq.s16 	%p26, %rs153, 0;
	mov.pred 	%p141, 0;
	@%p26 bra 	$L__BB2_13;
	// begin inline asm
	{ .reg .pred __$temp3;
  setp.gt.f16  __$temp3, %rs152, %rs105;
  selp.u16 %rs157, 1, 0, __$temp3;}
	// end inline asm
	setp.eq.s16 	%p28, %rs157, 0;
	@%p28 bra 	$L__BB2_13;
	// begin inline asm
	cvt.rn.f16.s32 %rs160, %r289;
	// end inline asm
	// begin inline asm
	{ .reg .pred __$temp3;
  setp.lt.f16  __$temp3, %rs151, %rs160;
  selp.u16 %rs161, 1, 0, __$temp3;}
	// end inline asm
	setp.eq.s16 	%p30, %rs161, 0;
	@%p30 bra 	$L__BB2_13;
	// begin inline asm
	cvt.rn.f16.s32 %rs164, %r290;
	// end inline asm
	// begin inline asm
	{ .reg .pred __$temp3;
  setp.lt.f16  __$temp3, %rs152, %rs164;
  selp.u16 %rs165, 1, 0, __$temp3;}
	// end inline asm
	setp.ne.s16 	%p141, %rs165, 0;
$L__BB2_13:
	not.pred 	%p31, %p141;
	@%p31 bra 	$L__BB2_15;
	// begin inline asm
	cvt.rmi.s32.f16 %r3808, %rs151;
	// end inline asm
	// begin inline asm
	cvt.rmi.s32.f16 %r3809, %rs152;
	// end inline asm
	// begin inline asm
	cvt.rm.f16.s32 %rs170, %r3808;
	// end inline asm
	// begin inline asm
	{sub.f16 %rs171,%rs151,%rs170;
}
	// end inline asm
	// begin inline asm
	cvt.rm.f16.s32 %rs174, %r3809;
	// end inline asm
	// begin inline asm
	{sub.f16 %rs175,%rs152,%rs174;
}
	// end inline asm
	// begin inline asm
	{sub.f16 %rs178,%rs99,%rs171;
}
	// end inline asm
	// begin inline asm
	{sub.f16 %rs181,%rs99,%rs175;
}
	// end inline asm
	shl.b32 	%r3812, %r3809, 5;
	shl.b32 	%r3813, %r4662, 3;
	and.b32  	%r3814, %r3813, 24;
	mad.lo.s32 	%r3815, %r3808, %r287, %r3814;
	add.s32 	%r4813, %r3815, %r3812;
	add.s32 	%r4812, %r4813, 32;
	add.s32 	%r4811, %r4813, %r287;
	add.s32 	%r4810, %r4812, %r287;
	// begin inline asm
	{mul.f16 %rs489,%rs178,%rs181;
}
	// end inline asm
	// begin inline asm
	{mul.f16 %rs488,%rs178,%rs175;
}
	// end inline asm
	// begin inline asm
	{mul.f16 %rs487,%rs171,%rs181;
}
	// end inline asm
	// begin inline asm
	{mul.f16 %rs486,%rs171,%rs175;
}
	// end inline asm
$L__BB2_15:
	@%p24 bra 	$L__BB2_17;
	ld.param.u64 	%rd182, [_Z40ms_deformable_im2col_gpu_kernel_templateI6__halfLi8ELi4ELi32ELi3ELi2ELi5ELi8ELi3ELi2EEviPKT_PKlS5_S3_S3_iiiPS1__param_1];
	cvt.s64.s32 	%rd20, %r4809;
	add.s64 	%rd21, %rd20, %rd5;
	cvta.to.global.u64 	%rd22, %rd182;
	shl.b64 	%rd23, %rd21, 1;
	add.s64 	%rd24, %rd22, %rd23;
	ld.global.v4.u32 	{%r4877, %r4876, %r4875, %r4874}, [%rd24];
$L__BB2_17:
	@%p31 bra 	$L__BB2_19;
	ld.param.u64 	%rd183, [_Z40ms_deformable_im2col_gpu_kernel_templateI6__halfLi8ELi4ELi32ELi3ELi2ELi5ELi8ELi3ELi2EEviPKT_PKlS5_S3_S3_iiiPS1__param_1];
	cvt.s64.s32 	%rd25, %r4813;
	add.s64 	%rd26, %rd25, %rd5;
	cvta.to.global.u64 	%rd27, %rd183;
	shl.b64 	%rd28, %rd26, 1;
	add.s64 	%rd29, %rd27, %rd28;
	ld.global.v4.u32 	{%r4941, %r4940, %r4939, %r4938}, [%rd29];
$L__BB2_19:
	@%p24 bra 	$L__BB2_21;
	mov.b32 	%r3817, {%rs485, %rs485};
	// begin inline asm
	{mul.f16x2 %r3816,%r3817,%r292;
}
	// end inline asm
	// begin inline asm
	{fma.rn.f16x2 %r4945,%r3816,%r4877,%r4945;
}
	// end inline asm
	// begin inline asm
	{fma.rn.f16x2 %r4944,%r3816,%r4876,%r4944;
}
	// end inline asm
	// begin inline asm
	{fma.rn.f16x2 %r4943,%r3816,%r4875,%r4943;
}
	// end inline asm
	// begin inline asm
	{fma.rn.f16x2 %r4942,%r3816,%r4874,%r4942;
}
	// end inline asm
	mov.b32 	%f300, %r4945;
	mov.b32 	%f299, %r4944;
	mov.b32 	%f298, %r4943;
	mov.b32 	%f297, %r4942;
$L__BB2_21:
	@%p31 bra 	$L__BB2_23;
	mov.b32 	%r3836, {%rs489, %rs489};
	// begin inline asm
	{mul.f16x2 %r3835,%r3836,%r301;
}
	// end inline asm
	// begin inline asm
	{fma.rn.f16x2 %r4945,%r3835,%r4941,%r4945;
}
	// end inline asm
	// begin inline asm
	{fma.rn.f16x2 %r4944,%r3835,%r4940,%r4944;
}
	// end inline asm
	// begin inline asm
	{fma.rn.f16x2 %r4943,%r3835,%r4939,%r4943;
}
	// end inline asm
	// begin inline asm
	{fma.rn.f16x2 %r4942,%r3835,%r4938,%r4942;
}
	// end inline asm
	mov.b32 	%f300, %r4945;
	mov.b32 	%f299, %r4944;
	mov.b32 	%f298, %r4943;
	mov.b32 	%f297, %r4942;
$L__BB2_23:
	@%p24 bra 	$L__BB2_25;
	ld.param.u64 	%rd184, [_Z40ms_deformable_im2col_gpu_kernel_templateI6__halfLi8ELi4ELi32ELi3ELi2ELi5ELi8ELi3ELi2EEviPKT_PKlS5_S3_S3_iiiPS1__param_1];
	cvt.s64.s32 	%rd30, %r4808;
	add.s64 	%rd31, %rd30, %rd5;
	cvta.to.global.u64 	%rd32, %rd184;
	shl.b64 	%rd33, %rd31, 1;
	add.s64 	%rd34, %rd32, %rd33;
	ld.global.v4.u32 	{%r4877, %r4876, %r4875, %r4874}, [%rd34];
$L__BB2_25:
	@%p31 bra 	$L__BB2_27;
	ld.param.u64 	%rd185, [_Z40ms_deformable_im2col_gpu_kernel_templateI6__halfLi8ELi4ELi32ELi3ELi2ELi5ELi8ELi3ELi2EEviPKT_PKlS5_S3_S3_iiiPS1__param_1];
	cvt.s64.s32 	%rd35, %r4812;
	add.s64 	%rd36, %rd35, %rd5;
	cvta.to.global.u64 	%rd37, %rd185;
	shl.b64 	%rd38, %rd36, 1;
	add.s64 	%rd39, %rd37, %rd38;
	ld.global.v4.u32 	{%r4941, %r4940, %r4939, %r4938}, [%rd39];
$L__BB2_27:
	@%p24 bra 	$L__BB2_29;
	mov.b32 	%r3855, {%rs484, %rs484};
	// begin inline asm
	{mul.f16x2 %r3854,%r3855,%r292;
}
	// end inline asm
	// begin inline asm
	{fma.rn.f16x2 %r4945,%r3854,%r4877,%r4945;
}
	// end inline asm
	// begin inline asm
	{fma.rn.f16x2 %r4944,%r3854,%r4876,%r4944;
}
	// end inline asm
	// begin inline asm
	{fma.rn.f16x2 %r4943,%r3854,%r4875,%r4943;
}
	// end inline asm
	// begin inline asm
	{fma.rn.f16x2 %r4942,%r3854,%r4874,%r4942;
}
	// end inline asm
	mov.b32 	%f300, %r4945;
	mov.b32 	%f299, %r4944;
	mov.b32 	%f298, %r4943;
	mov.b32 	%f297, %r4942;
$L__BB2_29:
	@%p31 bra 	$L__BB2_31;
	mov.b32 	%r3874, {%rs488, %rs488};
	// begin inline asm
	{mul.f16x2 %r3873,%r3874,%r301;
}
	// end inline asm
	// begin inline asm
	{fma.rn.f16x2 %r4945,%r3873,%r4941,%r4945;
}
	// end inline asm
	// begin inline asm
	{fma.rn.f16x2 %r4944,%r3873,%r4940,%r4944;
}
	// end inline asm
	// begin inline asm
	{fma.rn.f16x2 %r4943,%r3873,%r4939,%r4943;
}
	// end inline asm
	// begin inline asm
	{fma.rn.f16x2 %r4942,%r3873,%r4938,%r4942;
}
	// end inline asm
	mov.b32 	%f300, %r4945;
	mov.b32 	%f299, %r4944;
	mov.b32 	%f298, %r4943;
	mov.b32 	%f297, %r4942;
$L__BB2_31:
	@%p24 bra 	$L__BB2_33;
	ld.param.u64 	%rd186, [_Z40ms_deformable_im2col_gpu_kernel_templateI6__halfLi8ELi4ELi32ELi3ELi2ELi5ELi8ELi3ELi2EEviPKT_PKlS5_S3_S3_iiiPS1__param_1];
	cvt.s64.s32 	%rd40, %r4807;
	add.s64 	%rd41, %rd40, %rd5;
	cvta.to.global.u64 	%rd42, %rd186;
	shl.b64 	%rd43, %rd41, 1;
	add.s64 	%rd44, %rd42, %rd43;
	ld.global.v4.u32 	{%r4877, %r4876, %r4875, %r4874}, [%rd44];
$L__BB2_33:
	@%p31 bra 	$L__BB2_35;
	ld.param.u64 	%rd187, [_Z40ms_deformable_im2col_gpu_kernel_templateI6__halfLi8ELi4ELi32ELi3ELi2ELi5ELi8ELi3ELi2EEviPKT_PKlS5_S3_S3_iiiPS1__param_1];
	cvt.s64.s32 	%rd45, %r4811;
	add.s64 	%rd46, %rd45, %rd5;
	cvta.to.global.u64 	%rd47, %rd187;
	shl.b64 	%rd48, %rd46, 1;
	add.s64 	%rd49, %rd47, %rd48;
	ld.global.v4.u32 	{%r4941, %r4940, %r4939, %r4938}, [%rd49];
$L__BB2_35:
	@%p24 bra 	$L__BB2_37;
	mov.b32 	%r3893, {%rs483, %rs483};
	// begin inline asm
	{mul.f16x2 %r3892,%r3893,%r292;
}
	// end inline asm
	// begin inline asm
	{fma.rn.f16x2 %r4945,%r3892,%r4877,%r4945;
}
	// end inline asm
	// begin inline asm
	{fma.rn.f16x2 %r4944,%r3892,%r4876,%r4944;
}
	// end inline asm
	// begin inline asm
	{fma.rn.f16x2 %r4943,%r3892,%r4875,%r4943;
}
	// end inline asm
	// begin inline asm
	{fma.rn.f16x2 %r4942,%r3892,%r4874,%r4942;
}
	// end inline asm
	mov.b32 	%f300, %r4945;
	mov.b32 	%f299, %r4944;
	mov.b32 	%f298, %r4943;
	mov.b32 	%f297, %r4942;
$L__BB2_37:
	@%p31 bra 	$L__BB2_39;
	mov.b32 	%r3912, {%rs487, %rs487};
	// begin inline asm
	{mul.f16x2 %r3911,%r3912,%r301;
}
	// end inline asm
	// begin inline asm
	{fma.rn.f16x2 %r4945,%r3911,%r4941,%r4945;
}
	// end inline asm
	// begin inline asm
	{fma.rn.f16x2 %r4944,%r3911,%r4940,%r4944;
}
	// end inline asm
	// begin inline asm
	{fma.rn.f16x2 %r4943,%r3911,%r4939,%r4943;
}
	// end inline asm
	// begin inline asm
	{fma.rn.f16x2 %r4942,%r3911,%r4938,%r4942;
}
	// end inline asm
	mov.b32 	%f300, %r4945;
	mov.b32 	%f299, %r4944;
	mov.b32 	%f298, %r4943;
	mov.b32 	%f297, %r4942;
$L__BB2_39:
	@%p24 bra 	$L__BB2_41;
	ld.param.u64 	%rd188, [_Z40ms_deformable_im2col_gpu_kernel_templateI6__halfLi8ELi4ELi32ELi3ELi2ELi5ELi8ELi3ELi2EEviPKT_PKlS5_S3_S3_iiiPS1__param_1];
	cvt.s64.s32 	%rd50, %r4806;
	add.s64 	%rd51, %rd50, %rd5;
	cvta.to.global.u64 	%rd52, %rd188;
	shl.b64 	%rd53, %rd51, 1;
	add.s64 	%rd54, %rd52, %rd53;
	ld.global.v4.u32 	{%r4877, %r4876, %r4875, %r4874}, [%rd54];
$L__BB2_41:
	@%p31 bra 	$L__BB2_43;
	ld.param.u64 	%rd189, [_Z40ms_deformable_im2col_gpu_kernel_templateI6__halfLi8ELi4ELi32ELi3ELi2ELi5ELi8ELi3ELi2EEviPKT_PKlS5_S3_S3_iiiPS1__param_1];
	cvt.s64.s32 	%rd55, %r4810;
	add.s64 	%rd56, %rd55, %rd5;
	cvta.to.global.u64 	%rd57, %rd189;
	shl.b64 	%rd58, %rd56, 1;
	add.s64 	%rd59, %rd57, %rd58;
	ld.global.v4.u32 	{%r4941, %r4940, %r4939, %r4938}, [%rd59];
$L__BB2_43:
	@%p24 bra 	$L__BB2_45;
	mov.b32 	%r3931, {%rs482, %rs482};
	// begin inline asm
	{mul.f16x2 %r3930,%r3931,%r292;
}
	// end inline asm
	// begin inline asm
	{fma.rn.f16x2 %r4945,%r3930,%r4877,%r4945;
}
	// end inline asm
	// begin inline asm
	{fma.rn.f16x2 %r4944,%r3930,%r4876,%r4944;
}
	// end inline asm
	// begin inline asm
	{fma.rn.f16x2 %r4943,%r3930,%r4875,%r4943;
}
	// end inline asm
	// begin inline asm
	{fma.rn.f16x2 %r4942,%r3930,%r4874,%r4942;
}
	// end inline asm
	mov.b32 	%f300, %r4945;
	mov.b32 	%f299, %r4944;
	mov.b32 	%f298, %r4943;
	mov.b32 	%f297, %r4942;
$L__BB2_45:
	@%p31 bra 	$L__BB2_47;
	mov.b32 	%r3950, {%rs486, %rs486};
	// begin inline asm
	{mul.f16x2 %r3949,%r3950,%r301;
}
	// end inline asm
	// begin inline asm
	{fma.rn.f16x2 %r4945,%r3949,%r4941,%r4945;
}
	// end inline asm
	// begin inline asm
	{fma.rn.f16x2 %r4944,%r3949,%r4940,%r4944;
}
	// end inline asm
	// begin inline asm
	{fma.rn.f16x2 %r4943,%r3949,%r4939,%r4943;
}
	// end inline asm
	// begin inline asm
	{fma.rn.f16x2 %r4942,%r3949,%r4938,%r4942;
}
	// end inline asm
	mov.b32 	%f300, %r4945;
	mov.b32 	%f299, %r4944;
	mov.b32 	%f298, %r4943;
	mov.b32 	%f297, %r4942;
$L__BB2_47:
	mov.b32 	%r966, %f286;
	{ .reg .b16 tmp; mov.b32 {%rs201, tmp}, %r966; }
	mov.b32 	%r967, {%rs201, %rs201};
	mov.b32 	%r3969, %f279;
	// begin inline asm
	{fma.rn.f16x2 %r3968,%r3969,%r288,%r3;
}
	// end inline asm
	// begin inline asm
	{.reg .f16 low,high;
 mov.b32 {low,high}, %r3968;
 mov.b16 %rs196, high;}
	// end inline asm
	// begin inline asm
	{.reg .f16 low,high;
 mov.b32 {low,high}, %r3968;
 mov.b16 %rs197, low;}
	// end inline asm
	// begin inline asm
	{ .reg .pred __$temp3;
  setp.gt.f16  __$temp3, %rs196, %rs105;
  selp.u16 %rs198, 1, 0, __$temp3;}
	// end inline asm
	setp.eq.s16 	%p49, %rs198, 0;
	mov.pred 	%p142, 0;
	@%p49 bra 	$L__BB2_51;
	// begin inline asm
	{ .reg .pred __$temp3;
  setp.gt.f16  __$temp3, %rs197, %rs105;
  selp.u16 %rs202, 1, 0, __$temp3;}
	// end inline asm
	setp.eq.s16 	%p51, %rs202, 0;
	@%p51 bra 	$L__BB2_51;
	// begin inline asm
	cvt.rn.f16.s32 %rs205, %r289;
	// end inline asm
	// begin inline asm
	{ .reg .pred __$temp3;
  setp.lt.f16  __$temp3, %rs196, %rs205;
  selp.u16 %rs206, 1, 0, __$temp3;}
	// end inline asm
	setp.eq.s16 	%p53, %rs206, 0;
	@%p53 bra 	$L__BB2_51;
	// begin inline asm
	cvt.rn.f16.s32 %rs209, %r290;
	// end inline asm
	// begin inline asm
	{ .reg .pred __$temp3;
  setp.lt.f16  __$temp3, %rs197, %rs209;
  selp.u16 %rs210, 1, 0, __$temp3;}
	// end inline asm
	setp.ne.s16 	%p142, %rs210, 0;
$L__BB2_51:
	not.pred 	%p54, %p142;
	@%p54 bra 	$L__BB2_53;
	// begin inline asm
	cvt.rmi.s32.f16 %r3976, %rs196;
	// end inline asm
	// begin inline asm
	cvt.rmi.s32.f16 %r3977, %rs197;
	// end inline asm
	// begin inline asm
	cvt.rm.f16.s32 %rs215, %r3976;
	// end inline asm
	// begin inline asm
	{sub.f16 %rs216,%rs196,%rs215;
}
	// end inline asm
	// begin inline asm
	cvt.rm.f16.s32 %rs219, %r3977;
	// end inline asm
	// begin inline asm
	{sub.f16 %rs220,%rs197,%rs219;
}
	// end inline asm
	// begin inline asm
	{sub.f16 %rs223,%rs99,%rs216;
}
	// end inline asm
	// begin inline asm
	{sub.f16 %rs226,%rs99,%rs220;
}
	// end inline asm
	shl.b32 	%r3980, %r3977, 5;
	shl.b32 	%r3981, %r4662, 3;
	and.b32  	%r3982, %r3981, 24;
	mad.lo.s32 	%r3983, %r3976, %r287, %r3982;
	add.s32 	%r4809, %r3983, %r3980;
	add.s32 	%r4808, %r4809, 32;
	add.s32 	%r4807, %r4809, %r287;
	add.s32 	%r4806, %r4808, %r287;
	// begin inline asm
	{mul.f16 %rs485,%rs223,%rs226;
}
	// end inline asm
	// begin inline asm
	{mul.f16 %rs484,%rs223,%rs220;
}
	// end inline asm
	// begin inline asm
	{mul.f16 %rs483,%rs216,%rs226;
}
	// end inline asm
	// begin inline asm
	{mul.f16 %rs482,%rs216,%rs220;
}
	// end inline asm
$L__BB2_53:
	{ .reg .b16 tmp; mov.b32 {tmp, %rs246}, %r966; }
	mov.b32 	%r976, {%rs246, %rs246};
	mov.b32 	%r3985, %f280;
	// begin inline asm
	{fma.rn.f16x2 %r3984,%r3985,%r288,%r3;
}
	// end inline asm
	// begin inline asm
	{.reg .f16 low,high;
 mov.b32 {low,high}, %r3984;
 mov.b16 %rs241, high;}
	// end inline asm
	// begin inline asm
	{.reg .f16 low,high;
 mov.b32 {low,high}, %r3984;
 mov.b16 %rs242, low;}
	// end inline asm
	// begin inline asm
	{ .reg .pred __$temp3;
  setp.gt.f16  __$temp3, %rs241, %rs105;
  selp.u16 %rs243, 1, 0, __$temp3;}
	// end inline asm
	setp.eq.s16 	%p56, %rs243, 0;
	mov.pred 	%p143, 0;
	@%p56 bra 	$L__BB2_57;
	// begin inline asm
	{ .reg .pred __$temp3;
  setp.gt.f16  __$temp3, %rs242, %rs105;
  selp.u16 %rs247, 1, 0, __$temp3;}
	// end inline asm
	setp.eq.s16 	%p58, %rs247, 0;
	@%p58 bra 	$L__BB2_57;
	// begin inline asm
	cvt.rn.f16.s32 %rs250, %r289;
	// end inline asm
	// begin inline asm
	{ .reg .pred __$temp3;
  setp.lt.f16  __$temp3, %rs241, %rs250;
  selp.u16 %rs251, 1, 0, __$temp3;}
	// end inline asm
	setp.eq.s16 	%p60, %rs251, 0;
	@%p60 bra 	$L__BB2_57;
	// begin inline asm
	cvt.rn.f16.s32 %rs254, %r290;
	// end inline asm
	// begin inline asm
	{ .reg .pred __$temp3;
  setp.lt.f16  __$temp3, %rs242, %rs254;
  selp.u16 %rs255, 1, 0, __$temp3;}
	// end inline asm
	setp.ne.s16 	%p143, %rs255, 0;
$L__BB2_57:
	not.pred 	%p61, %p143;
	@%p61 bra 	$L__BB2_59;
	// begin inline asm
	cvt.rmi.s32.f16 %r3992, %rs241;
	// end inline asm
	// begin inline asm
	cvt.rmi.s32.f16 %r3993, %rs242;
	// end inline asm
	// begin inline asm
	cvt.rm.f16.s32 %rs260, %r3992;
	// end inline asm
	// begin inline asm
	{sub.f16 %rs261,%rs241,%rs260;
}
	// end inline asm
	// begin inline asm
	cvt.rm.f16.s32 %rs264, %r3993;
	// end inline asm
	// begin inline asm
	{sub.f16 %rs265,%rs242,%rs264;
}
	// end inline asm
	// begin inline asm
	{sub.f16 %rs268,%rs99,%rs261;
}
	// end inline asm
	// begin inline asm
	{sub.f16 %rs271,%rs99,%rs265;
}
	// end inline asm
	shl.b32 	%r3996, %r3993, 5;
	shl.b32 	%r3997, %r4662, 3;
	and.b32  	%r3998, %r3997, 24;
	mad.lo.s32 	%r3999, %r3992, %r287, %r3998;
	add.s32 	%r4813, %r3999, %r3996;
	add.s32 	%r4812, %r4813, 32;
	add.s32 	%r4811, %r4813, %r287;
	add.s32 	%r4810, %r4812, %r287;
	// begin inline asm
	{mul.f16 %rs489,%rs268,%rs271;
}
	// end inline asm
	// begin inline asm
	{mul.f16 %rs488,%rs268,%rs265;
}
	// end inline asm
	// begin inline asm
	{mul.f16 %rs487,%rs261,%rs271;
}
	// end inline asm
	// begin inline asm
	{mul.f16 %rs486,%rs261,%rs265;
}
	// end inline asm
$L__BB2_59:
	@%p54 bra 	$L__BB2_61;
	ld.param.u64 	%rd190, [_Z40ms_deformable_im2col_gpu_kernel_templateI6__halfLi8ELi4ELi32ELi3ELi2ELi5ELi8ELi3ELi2EEviPKT_PKlS5_S3_S3_iiiPS1__param_1];
	cvt.s64.s32 	%rd60, %r4809;
	add.s64 	%rd61, %rd60, %rd5;
	cvta.to.global.u64 	%rd62, %rd190;
	shl.b64 	%rd63, %rd61, 1;
	add.s64 	%rd64, %rd62, %rd63;
	ld.global.v4.u32 	{%r4877, %r4876, %r4875, %r4874}, [%rd64];
$L__BB2_61:
	@%p61 bra 	$L__BB2_63;
	ld.param.u64 	%rd191, [_Z40ms_deformable_im2col_gpu_kernel_templateI6__halfLi8ELi4ELi32ELi3ELi2ELi5ELi8ELi3ELi2EEviPKT_PKlS5_S3_S3_iiiPS1__param_1];
	cvt.s64.s32 	%rd65, %r4813;
	add.s64 	%rd66, %rd65, %rd5;
	cvta.to.global.u64 	%rd67, %rd191;
	shl.b64 	%rd68, %rd66, 1;
	add.s64 	%rd69, %rd67, %rd68;
	ld.global.v4.u32 	{%r4941, %r4940, %r4939, %r4938}, [%rd69];
$L__BB2_63:
	@%p54 bra 	$L__BB2_65;
	mov.b32 	%r4001, {%rs485, %rs485};
	// begin inline asm
	{mul.f16x2 %r4000,%r4001,%r967;
}
	// end inline asm
	// begin inline asm
	{fma.rn.f16x2 %r4945,%r4000,%r4877,%r4945;
}
	// end inline asm
	// begin inline asm
	{fma.rn.f16x2 %r4944,%r4000,%r4876,%r4944;
}
	// end inline asm
	// begin inline asm
	{fma.rn.f16x2 %r4943,%r4000,%r4875,%r4943;
}
	// end inline asm
	// begin inline asm
	{fma.rn.f16x2 %r4942,%r4000,%r4874,%r4942;
}
	// end inline asm
	mov.b32 	%f300, %r4945;
	mov.b32 	%f299, %r4944;
	mov.b32 	%f298, %r4943;
	mov.b32 	%f297, %r4942;
$L__BB2_65:
	@%p61 bra 	$L__BB2_67;
	mov.b32 	%r4020, {%rs489, %rs489};
	// begin inline asm
	{mul.f16x2 %r4019,%r4020,%r976;
}
	// end inline asm
	// begin inline asm
	{fma.rn.f16x2 %r4945,%r4019,%r4941,%r4945;
}
	// end inline asm
	// begin inline asm
	{fma.rn.f16x2 %r4944,%r4019,%r4940,%r4944;
}
	// end inline asm
	// begin inline asm
	{fma.rn.f16x2 %r4943,%r4019,%r4939,%r4943;
}
	// end inline asm
	// begin inline asm
	{fma.rn.f16x2 %r4942,%r4019,%r4938,%r4942;
}
	// end inline asm
	mov.b32 	%f300, %r4945;
	mov.b32 	%f299, %r4944;
	mov.b32 	%f298, %r4943;
	mov.b32 	%f297, %r4942;
$L__BB2_67:
	@%p54 bra 	$L__BB2_69;
	ld.param.u64 	%rd192, [_Z40ms_deformable_im2col_gpu_kernel_templateI6__halfLi8ELi4ELi32ELi3ELi2ELi5ELi8ELi3ELi2EEviPKT_PKlS5_S3_S3_iiiPS1__param_1];
	cvt.s64.s32 	%rd70, %r4808;
	add.s64 	%rd71, %rd70, %rd5;
	cvta.to.global.u64 	%rd72, %rd192;
	shl.b64 	%rd73, %rd71, 1;
	add.s64 	%rd74, %rd72, %rd73;
	ld.global.v4.u32 	{%r4877, %r4876, %r4875, %r4874}, [%rd74];
$L__BB2_69:
	@%p61 bra 	$L__BB2_71;
	ld.param.u64 	%rd193, [_Z40ms_deformable_im2col_gpu_kernel_templateI6__halfLi8ELi4ELi32ELi3ELi2ELi5ELi8ELi3ELi2EEviPKT_PKlS5_S3_S3_iiiPS1__param_1];
	cvt.s64.s32 	%rd75, %r4812;
	add.s64 	%rd76, %rd75, %rd5;
	cvta.to.global.u64 	%rd77, %rd193;
	shl.b64 	%rd78, %rd76, 1;
	add.s64 	%rd79, %rd77, %rd78;
	ld.global.v4.u32 	{%r4941, %r4940, %r4939, %r4938}, [%rd79];
$L__BB2_71:
	@%p54 bra 	$L__BB2_73;
	mov.b32 	%r4039, {%rs484, %rs484};
	// begin inline asm
	{mul.f16x2 %r4038,%r4039,%r967;
}
	// end inline asm
	// begin inline asm
	{fma.rn.f16x2 %r4945,%r4038,%r4877,%r4945;
}
	// end inline asm
	// begin inline asm
	{fma.rn.f16x2 %r4944,%r4038,%r4876,%r4944;
}
	// end inline asm
	// begin inline asm
	{fma.rn.f16x2 %r4943,%r4038,%r4875,%r4943;
}
	// end inline asm
	// begin inline asm
	{fma.rn.f16x2 %r4942,%r4038,%r4874,%r4942;
}
	// end inline asm
	mov.b32 	%f300, %r4945;
	mov.b32 	%f299, %r4944;
	mov.b32 	%f298, %r4943;
	mov.b32 	%f297, %r4942;
$L__BB2_73:
	@%p61 bra 	$L__BB2_75;
	mov.b32 	%r4058, {%rs488, %rs488};
	// begin inline asm
	{mul.f16x2 %r4057,%r4058,%r976;
}
	// end inline asm
	// begin inline asm
	{fma.rn.f16x2 %r4945,%r4057,%r4941,%r4945;
}
	// end inline asm
	// begin inline asm
	{fma.rn.f16x2 %r4944,%r4057,%r4940,%r4944;
}
	// end inline asm
	// begin inline asm
	{fma.rn.f16x2 %r4943,%r4057,%r4939,%r4943;
}
	// end inline asm
	// begin inline asm
	{fma.rn.f16x2 %r4942,%r4057,%r4938,%r4942;
}
	// end inline asm
	mov.b32 	%f300, %r4945;
	mov.b32 	%f299, %r4944;
	mov.b32 	%f298, %r4943;
	mov.b32 	%f297, %r4942;
$L__BB2_75:
	@%p54 bra 	$L__BB2_77;
	ld.param.u64 	%rd194, [_Z40ms_deformable_im2col_gpu_kernel_templateI6__halfLi8ELi4ELi32ELi3ELi2ELi5ELi8ELi3ELi2EEviPKT_PKlS5_S3_S3_iiiPS1__param_1];
	cvt.s64.s32 	%rd80, %r4807;
	add.s64 	%rd81, %rd80, %rd5;
	cvta.to.global.u64 	%rd82, %rd194;
	shl.b64 	%rd83, %rd81, 1;
	add.s64 	%rd84, %rd82, %rd83;
	ld.global.v4.u32 	{%r4877, %r4876, %r4875, %r4874}, [%rd84];
$L__BB2_77:
	@%p61 bra 	$L__BB2_79;
	ld.param.u64 	%rd195, [_Z40ms_deformable_im2col_gpu_kernel_templateI6__halfLi8ELi4ELi32ELi3ELi2ELi5ELi8ELi3ELi2EEviPKT_PKlS5_S3_S3_iiiPS1__param_1];
	cvt.s64.s32 	%rd85, %r4811;
	add.s64 	%rd86, %rd85, %rd5;
	cvta.to.global.u64 	%rd87, %rd195;
	shl.b64 	%rd88, %rd86, 1;
	add.s64 	%rd89, %rd87, %rd88;
	ld.global.v4.u32 	{%r4941, %r4940, %r4939, %r4938}, [%rd89];
$L__BB2_79:
	@%p54 bra 	$L__BB2_81;
	mov.b32 	%r4077, {%rs483, %rs483};
	// begin inline asm
	{mul.f16x2 %r4076,%r4077,%r967;
}
	// end inline asm
	// begin inline asm
	{fma.rn.f16x2 %r4945,%r4076,%r4877,%r4945;
}
	// end inline asm
	// begin inline asm
	{fma.rn.f16x2 %r4944,%r4076,%r4876,%r4944;
}
	// end inline asm
	// begin inline asm
	{fma.rn.f16x2 %r4943,%r4076,%r4875,%r4943;
}
	// end inline asm
	// begin inline asm
	{fma.rn.f16x2 %r4942,%r4076,%r4874,%r4942;
}
	// end inline asm
	mov.b32 	%f300, %r4945;
	mov.b32 	%f299, %r4944;
	mov.b32 	%f298, %r4943;
	mov.b32 	%f297, %r4942;
$L__BB2_81:
	@%p61 bra 	$L__BB2_83;
	mov.b32 	%r4096, {%rs487, %rs487};
	// begin inline asm
	{mul.f16x2 %r4095,%r4096,%r976;
}
	// end inline asm
	// begin inline asm
	{fma.rn.f16x2 %r4945,%r4095,%r4941,%r4945;
}
	// end inline asm
	// begin inline asm
	{fma.rn.f16x2 %r4944,%r4095,%r4940,%r4944;
}
	// end inline asm
	// begin inline asm
	{fma.rn.f16x2 %r4943,%r4095,%r4939,%r4943;
}
	// end inline asm
	// begin inline asm
	{fma.rn.f16x2 %r4942,%r4095,%r4938,%r4942;
}
	// end inline asm
	mov.b32 	%f300, %r4945;
	mov.b32 	%f299, %r4944;
	mov.b32 	%f298, %r4943;
	mov.b32 	%f297, %r4942;
$L__BB2_83:
	@%p54 bra 	$L__BB2_85;
	ld.param.u64 	%rd196, [_Z40ms_deformable_im2col_gpu_kernel_templateI6__halfLi8ELi4ELi32ELi3ELi2ELi5ELi8ELi3ELi2EEviPKT_PKlS5_S3_S3_iiiPS1__param_1];
	cvt.s64.s32 	%rd90, %r4806;
	add.s64 	%rd91, %rd90, %rd5;
	cvta.to.global.u64 	%rd92, %rd196;
	shl.b64 	%rd93, %rd91, 1;
	add.s64 	%rd94, %rd92, %rd93;
	ld.global.v4.u32 	{%r4877, %r4876, %r4875, %r4874}, [%rd94];
$L__BB2_85:
	@%p61 bra 	$L__BB2_87;
	ld.param.u64 	%rd197, [_Z40ms_deformable_im2col_gpu_kernel_templateI6__halfLi8ELi4ELi32ELi3ELi2ELi5ELi8ELi3ELi2EEviPKT_PKlS5_S3_S3_iiiPS1__param_1];
	cvt.s64.s32 	%rd95, %r4810;
	add.s64 	%rd96, %rd95, %rd5;
	cvta.to.global.u64 	%rd97, %rd197;
	shl.b64 	%rd98, %rd96, 1;
	add.s64 	%rd99, %rd97, %rd98;
	ld.global.v4.u32 	{%r4941, %r4940, %r4939, %r4938}, [%rd99];
$L__BB2_87:
	@%p54 bra 	$L__BB2_89;
	mov.b32 	%r4115, {%rs482, %rs482};
	// begin inline asm
	{mul.f16x2 %r4114,%r4115,%r967;
}
	// end inline asm
	// begin inline asm
	{fma.rn.f16x2 %r4945,%r4114,%r4877,%r4945;
}
	// end inline asm
	// begin inline asm
	{fma.rn.f16x2 %r4944,%r4114,%r4876,%r4944;
}
	// end inline asm
	// begin inline asm
	{fma.rn.f16x2 %r4943,%r4114,%r4875,%r4943;
}
	// end inline asm
	// begin inline asm
	{fma.rn.f16x2 %r4942,%r4114,%r4874,%r4942;
}
	// end inline asm
	mov.b32 	%f300, %r4945;
	mov.b32 	%f299, %r4944;
	mov.b32 	%f298, %r4943;
	mov.b32 	%f297, %r4942;
$L__BB2_89:
	@%p61 bra 	$L__BB2_91;
	mov.b32 	%r4134, {%rs486, %rs486};
	// begin inline asm
	{mul.f16x2 %r4133,%r4134,%r976;
}
	// end inline asm
	// begin inline asm
	{fma.rn.f16x2 %r4945,%r4133,%r4941,%r4945;
}
	// end inline asm
	// begin inline asm
	{fma.rn.f16x2 %r4944,%r4133,%r4940,%r4944;
}
	// end inline asm
	// begin inline asm
	{fma.rn.f16x2 %r4943,%r4133,%r4939,%r4943;
}
	// end inline asm
	// begin inline asm
	{fma.rn.f16x2 %r4942,%r4133,%r4938,%r4942;
}
	// end inline asm
	mov.b32 	%f300, %r4945;
	mov.b32 	%f299, %r4944;
	mov.b32 	%f298, %r4943;
	mov.b32 	%f297, %r4942;
$L__BB2_91:
	mov.b32 	%r1769, %f287;
	{ .reg .b16 tmp; mov.b32 {%rs291, tmp}, %r1769; }
	mov.b32 	%r1770, {%rs291, %rs291};
	mov.b32 	%r4153, %f281;
	// begin inline asm
	{fma.rn.f16x2 %r4152,%r4153,%r288,%r3;
}
	// end inline asm
	// begin inline asm
	{.reg .f16 low,high;
 mov.b32 {low,high}, %r4152;
 mov.b16 %rs286, high;}
	// end inline asm
	// begin inline asm
	{.reg .f16 low,high;
 mov.b32 {low,high}, %r4152;
 mov.b16 %rs287, low;}
	// end inline asm
	// begin inline asm
	{ .reg .pred __$temp3;
  setp.gt.f16  __$temp3, %rs286, %rs105;
  selp.u16 %rs288, 1, 0, __$temp3;}
	// end inline asm
	setp.eq.s16 	%p79, %rs288, 0;
	mov.pred 	%p144, 0;
	@%p79 bra 	$L__BB2_95;
	// begin inline asm
	{ .reg .pred __$temp3;
  setp.gt.f16  __$temp3, %rs287, %rs105;
  selp.u16 %rs292, 1, 0, __$temp3;}
	// end inline asm
	setp.eq.s16 	%p81, %rs292, 0;
	@%p81 bra 	$L__BB2_95;
	// begin inline asm
	cvt.rn.f16.s32 %rs295, %r289;
	// end inline asm
	// begin inline asm
	{ .reg .pred __$temp3;
  setp.lt.f16  __$temp3, %rs286, %rs295;
  selp.u16 %rs296, 1, 0, __$temp3;}
	// end inline asm
	setp.eq.s16 	%p83, %rs296, 0;
	@%p83 bra 	$L__BB2_95;
	// begin inline asm
	cvt.rn.f16.s32 %rs299, %r290;
	// end inline asm
	// begin inline asm
	{ .reg .pred __$temp3;
  setp.lt.f16  __$temp3, %rs287, %rs299;
  selp.u16 %rs300, 1, 0, __$temp3;}
	// end inline asm
	setp.ne.s16 	%p144, %rs300, 0;
$L__BB2_95:
	not.pred 	%p84, %p144;
	@%p84 bra 	$L__BB2_97;
	// begin inline asm
	cvt.rmi.s32.f16 %r4160, %rs286;
	// end inline asm
	// begin inline asm
	cvt.rmi.s32.f16 %r4161, %rs287;
	// end inline asm
	// begin inline asm
	cvt.rm.f16.s32 %rs305, %r4160;
	// end inline asm
	// begin inline asm
	{sub.f16 %rs306,%rs286,%rs305;
}
	// end inline asm
	// begin inline asm
	cvt.rm.f16.s32 %rs309, %r4161;
	// end inline asm
	// begin inline asm
	{sub.f16 %rs310,%rs287,%rs309;
}
	// end inline asm
	// begin inline asm
	{sub.f16 %rs313,%rs99,%rs306;
}
	// end inline asm
	// begin inline asm
	{sub.f16 %rs316,%rs99,%rs310;
}
	// end inline asm
	shl.b32 	%r4164, %r4161, 5;
	shl.b32 	%r4165, %r4662, 3;
	and.b32  	%r4166, %r4165, 24;
	mad.lo.s32 	%r4167, %r4160, %r287, %r4166;
	add.s32 	%r4809, %r4167, %r4164;
	add.s32 	%r4808, %r4809, 32;
	add.s32 	%r4807, %r4809, %r287;
	add.s32 	%r4806, %r4808, %r287;
	// begin inline asm
	{mul.f16 %rs485,%rs313,%rs316;
}
	// end inline asm
	// begin inline asm
	{mul.f16 %rs484,%rs313,%rs310;
}
	// end inline asm
	// begin inline asm
	{mul.f16 %rs483,%rs306,%rs316;
}
	// end inline asm
	// begin inline asm
	{mul.f16 %rs482,%rs306,%rs310;
}
	// end inline asm
$L__BB2_97:
	{ .reg .b16 tmp; mov.b32 {tmp, %rs336}, %r1769; }
	mov.b32 	%r1779, {%rs336, %rs336};
	mov.b32 	%r4169, %f282;
	// begin inline asm
	{fma.rn.f16x2 %r4168,%r4169,%r288,%r3;
}
	// end inline asm
	// begin inline asm
	{.reg .f16 low,high;
 mov.b32 {low,high}, %r4168;
 mov.b16 %rs331, high;}
	// end inline asm
	// begin inline asm
	{.reg .f16 low,high;
 mov.b32 {low,high}, %r4168;
 mov.b16 %rs332, low;}
	// end inline asm
	// begin inline asm
	{ .reg .pred __$temp3;
  setp.gt.f16  __$temp3, %rs331, %rs105;
  selp.u16 %rs333, 1, 0, __$temp3;}
	// end inline asm
	setp.eq.s16 	%p86, %rs333, 0;
	mov.pred 	%p145, 0;
	@%p86 bra 	$L__BB2_101;
	// begin inline asm
	{ .reg .pred __$temp3;
  setp.gt.f16  __$temp3, %rs332, %rs105;
  selp.u16 %rs337, 1, 0, __$temp3;}
	// end inline asm
	setp.eq.s16 	%p88, %rs337, 0;
	@%p88 bra 	$L__BB2_101;
	// begin inline asm
	cvt.rn.f16.s32 %rs340, %r289;
	// end inline asm
	// begin inline asm
	{ .reg .pred __$temp3;
  setp.lt.f16  __$temp3, %rs331, %rs340;
  selp.u16 %rs341, 1, 0, __$temp3;}
	// end inline asm
	setp.eq.s16 	%p90, %rs341, 0;
	@%p90 bra 	$L__BB2_101;
	// begin inline asm
	cvt.rn.f16.s32 %rs344, %r290;
	// end inline asm
	// begin inline asm
	{ .reg .pred __$temp3;
  setp.lt.f16  __$temp3, %rs332, %rs344;
  selp.u16 %rs345, 1, 0, __$temp3;}
	// end inline asm
	setp.ne.s16 	%p145, %rs345, 0;
$L__BB2_101:
	not.pred 	%p91, %p145;
	@%p91 bra 	$L__BB2_103;
	// begin inline asm
	cvt.rmi.s32.f16 %r4176, %rs331;
	// end inline asm
	// begin inline asm
	cvt.rmi.s32.f16 %r4177, %rs332;
	// end inline asm
	// begin inline asm
	cvt.rm.f16.s32 %rs350, %r4176;
	// end inline asm
	// begin inline asm
	{sub.f16 %rs351,%rs331,%rs350;
}
	// end inline asm
	// begin inline asm
	cvt.rm.f16.s32 %rs354, %r4177;
	// end inline asm
	// begin inline asm
	{sub.f16 %rs355,%rs332,%rs354;
}
	// end inline asm
	// begin inline asm
	{sub.f16 %rs358,%rs99,%rs351;
}
	// end inline asm
	// begin inline asm
	{sub.f16 %rs361,%rs99,%rs355;
}
	// end inline asm
	shl.b32 	%r4180, %r4177, 5;
	shl.b32 	%r4181, %r4662, 3;
	and.b32  	%r4182, %r4181, 24;
	mad.lo.s32 	%r4183, %r4176, %r287, %r4182;
	add.s32 	%r4813, %r4183, %r4180;
	add.s32 	%r4812, %r4813, 32;
	add.s32 	%r4811, %r4813, %r287;
	add.s32 	%r4810, %r4812, %r287;
	// begin inline asm
	{mul.f16 %rs489,%rs358,%rs361;
}
	// end inline asm
	// begin inline asm
	{mul.f16 %rs488,%rs358,%rs355;
}
	// end inline asm
	// begin inline asm
	{mul.f16 %rs487,%rs351,%rs361;
}
	// end inline asm
	// begin inline asm
	{mul.f16 %rs486,%rs351,%rs355;
}
	// end inline asm
$L__BB2_103:
	@%p84 bra 	$L__BB2_105;
	ld.param.u64 	%rd198, [_Z40ms_deformable_im2col_gpu_kernel_templateI6__halfLi8ELi4ELi32ELi3ELi2ELi5ELi8ELi3ELi2EEviPKT_PKlS5_S3_S3_iiiPS1__param_1];
	cvt.s64.s32 	%rd100, %r4809;
	add.s64 	%rd101, %rd100, %rd5;
	cvta.to.global.u64 	%rd102, %rd198;
	shl.b64 	%rd103, %rd101, 1;
	add.s64 	%rd104, %rd102, %rd103;
	ld.global.v4.u32 	{%r4877, %r4876, %r4875, %r4874}, [%rd104];
$L__BB2_105:
	@%p91 bra 	$L__BB2_107;
	ld.param.u64 	%rd199, [_Z40ms_deformable_im2col_gpu_kernel_templateI6__halfLi8ELi4ELi32ELi3ELi2ELi5ELi8ELi3ELi2EEviPKT_PKlS5_S3_S3_iiiPS1__param_1];
	cvt.s64.s32 	%rd105, %r4813;
	add.s64 	%rd106, %rd105, %rd5;
	cvta.to.global.u64 	%rd107, %rd199;
	shl.b64 	%rd108, %rd106, 1;
	add.s64 	%rd109, %rd107, %rd108;
	ld.global.v4.u32 	{%r4941, %r4940, %r4939, %r4938}, [%rd109];
$L__BB2_107:
	@%p84 bra 	$L__BB2_109;
	mov.b32 	%r4185, {%rs485, %rs485};
	// begin inline asm
	{mul.f16x2 %r4184,%r4185,%r1770;
}
	// end inline asm
	// begin inline asm
	{fma.rn.f16x2 %r4945,%r4184,%r4877,%r4945;
}
	// end inline asm
	// begin inline asm
	{fma.rn.f16x2 %r4944,%r4184,%r4876,%r4944;
}
	// end inline asm
	// begin inline asm
	{fma.rn.f16x2 %r4943,%r4184,%r4875,%r4943;
}
	// end inline asm
	// begin inline asm
	{fma.rn.f16x2 %r4942,%r4184,%r4874,%r4942;
}
	// end inline asm
	mov.b32 	%f300, %r4945;
	mov.b32 	%f299, %r4944;
	mov.b32 	%f298, %r4943;
	mov.b32 	%f297, %r4942;
$L__BB2_109:
	@%p91 bra 	$L__BB2_111;
	mov.b32 	%r4204, {%rs489, %rs489};
	// begin inline asm
	{mul.f16x2 %r4203,%r4204,%r1779;
}
	// end inline asm
	// begin inline asm
	{fma.rn.f16x2 %r4945,%r4203,%r4941,%r4945;
}
	// end inline asm
	// begin inline asm
	{fma.rn.f16x2 %r4944,%r4203,%r4940,%r4944;
}
	// end inline asm
	// begin inline asm
	{fma.rn.f16x2 %r4943,%r4203,%r4939,%r4943;
}
	// end inline asm
	// begin inline asm
	{fma.rn.f16x2 %r4942,%r4203,%r4938,%r4942;
}
	// end inline asm
	mov.b32 	%f300, %r4945;
	mov.b32 	%f299, %r4944;
	mov.b32 	%f298, %r4943;
	mov.b32 	%f297, %r4942;
$L__BB2_111:
	@%p84 bra 	$L__BB2_113;
	ld.param.u64 	%rd200, [_Z40ms_deformable_im2col_gpu_kernel_templateI6__halfLi8ELi4ELi32ELi3ELi2ELi5ELi8ELi3ELi2EEviPKT_PKlS5_S3_S3_iiiPS1__param_1];
	cvt.s64.s32 	%rd110, %r4808;
	add.s64 	%rd111, %rd110, %rd5;
	cvta.to.global.u64 	%rd112, %rd200;
	shl.b64 	%rd113, %rd111, 1;
	add.s64 	%rd114, %rd112, %rd113;
	ld.global.v4.u32 	{%r4877, %r4876, %r4875, %r4874}, [%rd114];
$L__BB2_113:
	@%p91 bra 	$L__BB2_115;
	ld.param.u64 	%rd201, [_Z40ms_deformable_im2col_gpu_kernel_templateI6__halfLi8ELi4ELi32ELi3ELi2ELi5ELi8ELi3ELi2EEviPKT_PKlS5_S3_S3_iiiPS1__param_1];
	cvt.s64.s32 	%rd115, %r4812;
	add.s64 	%rd116, %rd115, %rd5;
	cvta.to.global.u64 	%rd117, %rd201;
	shl.b64 	%rd118, %rd116, 1;
	add.s64 	%rd119, %rd117, %rd118;
	ld.global.v4.u32 	{%r4941, %r4940, %r4939, %r4938}, [%rd119];
$L__BB2_115:
	@%p84 bra 	$L__BB2_117;
	mov.b32 	%r4223, {%rs484, %rs484};
	// begin inline asm
	{mul.f16x2 %r4222,%r4223,%r1770;
}
	// end inline asm
	// begin inline asm
	{fma.rn.f16x2 %r4945,%r4222,%r4877,%r4945;
}
	// end inline asm
	// begin inline asm
	{fma.rn.f16x2 %r4944,%r4222,%r4876,%r4944;
}
	// end inline asm
	// begin inline asm
	{fma.rn.f16x2 %r4943,%r4222,%r4875,%r4943;
}
	// end inline asm
	// begin inline asm
	{fma.rn.f16x2 %r4942,%r4222,%r4874,%r4942;
}
	// end inline asm
	mov.b32 	%f300, %r4945;
	mov.b32 	%f299, %r4944;
	mov.b32 	%f298, %r4943;
	mov.b32 	%f297, %r4942;
$L__BB2_117:
	@%p91 bra 	$L__BB2_119;
	mov.b32 	%r4242, {%rs488, %rs488};
	// begin inline asm
	{mul.f16x2 %r4241,%r4242,%r1779;
}
	// end inline asm
	// begin inline asm
	{fma.rn.f16x2 %r4945,%r4241,%r4941,%r4945;
}
	// end inline asm
	// begin inline asm
	{fma.rn.f16x2 %r4944,%r4241,%r4940,%r4944;
}
	// end inline asm
	// begin inline asm
	{fma.rn.f16x2 %r4943,%r4241,%r4939,%r4943;
}
	// end inline asm
	// begin inline asm
	{fma.rn.f16x2 %r4942,%r4241,%r4938,%r4942;
}
	// end inline asm
	mov.b32 	%f300, %r4945;
	mov.b32 	%f299, %r4944;
	mov.b32 	%f298, %r4943;
	mov.b32 	%f297, %r4942;
$L__BB2_119:
	@%p84 bra 	$L__BB2_121;
	ld.param.u64 	%rd202, [_Z40ms_deformable_im2col_gpu_kernel_templateI6__halfLi8ELi4ELi32ELi3ELi2ELi5ELi8ELi3ELi2EEviPKT_PKlS5_S3_S3_iiiPS1__param_1];
	cvt.s64.s32 	%rd120, %r4807;
	add.s64 	%rd121, %rd120, %rd5;
	cvta.to.global.u64 	%rd122, %rd202;
	shl.b64 	%rd123, %rd121, 1;
	add.s64 	%rd124, %rd122, %rd123;
	ld.global.v4.u32 	{%r4877, %r4876, %r4875, %r4874}, [%rd124];
$L__BB2_121:
	@%p91 bra 	$L__BB2_123;
	ld.param.u64 	%rd203, [_Z40ms_deformable_im2col_gpu_kernel_templateI6__halfLi8ELi4ELi32ELi3ELi2ELi5ELi8ELi3ELi2EEviPKT_PKlS5_S3_S3_iiiPS1__param_1];
	cvt.s64.s32 	%rd125, %r4811;
	add.s64 	%rd126, %rd125, %rd5;
	cvta.to.global.u64 	%rd127, %rd203;
	shl.b64 	%rd128, %rd126, 1;
	add.s64 	%rd129, %rd127, %rd128;
	ld.global.v4.u32 	{%r4941, %r4940, %r4939, %r4938}, [%rd129];
$L__BB2_123:
	@%p84 bra 	$L__BB2_125;
	mov.b32 	%r4261, {%rs483, %rs483};
	// begin inline asm
	{mul.f16x2 %r4260,%r4261,%r1770;
}
	// end inline asm
	// begin inline asm
	{fma.rn.f16x2 %r4945,%r4260,%r4877,%r4945;
}
	// end inline asm
	// begin inline asm
	{fma.rn.f16x2 %r4944,%r4260,%r4876,%r4944;
}
	// end inline asm
	// begin inline asm
	{fma.rn.f16x2 %r4943,%r4260,%r4875,%r4943;
}
	// end inline asm
	// begin inline asm
	{fma.rn.f16x2 %r4942,%r4260,%r4874,%r4942;
}
	// end inline asm
	mov.b32 	%f300, %r4945;
	mov.b32 	%f299, %r4944;
	mov.b32 	%f298, %r4943;
	mov.b32 	%f297, %r4942;
$L__BB2_125:
	@%p91 bra 	$L__BB2_127;
	mov.b32 	%r4280, {%rs487, %rs487};
	// begin inline asm
	{mul.f16x2 %r4279,%r4280,%r1779;
}
	// end inline asm
	// begin inline asm
	{fma.rn.f16x2 %r4945,%r4279,%r4941,%r4945;
}
	// end inline asm
	// begin inline asm
	{fma.rn.f16x2 %r4944,%r4279,%r4940,%r4944;
}
	// end inline asm
	// begin inline asm
	{fma.rn.f16x2 %r4943,%r4279,%r4939,%r4943;
}
	// end inline asm
	// begin inline asm
	{fma.rn.f16x2 %r4942,%r4279,%r4938,%r4942;
}
	// end inline asm
	mov.b32 	%f300, %r4945;
	mov.b32 	%f299, %r4944;
	mov.b32 	%f298, %r4943;
	mov.b32 	%f297, %r4942;
$L__BB2_127:
	@%p84 bra 	$L__BB2_129;
	ld.param.u64 	%rd204, [_Z40ms_deformable_im2col_gpu_kernel_templateI6__halfLi8ELi4ELi32ELi3ELi2ELi5ELi8ELi3ELi2EEviPKT_PKlS5_S3_S3_iiiPS1__param_1];
	cvt.s64.s32 	%rd130, %r4806;
	add.s64 	%rd131, %rd130, %rd5;
	cvta.to.global.u64 	%rd132, %rd204;
	shl.b64 	%rd133, %rd131, 1;
	add.s64 	%rd134, %rd132, %rd133;
	ld.global.v4.u32 	{%r4877, %r4876, %r4875, %r4874}, [%rd134];
$L__BB2_129:
	@%p91 bra 	$L__BB2_131;
	ld.param.u64 	%rd205, [_Z40ms_deformable_im2col_gpu_kernel_templateI6__halfLi8ELi4ELi32ELi3ELi2ELi5ELi8ELi3ELi2EEviPKT_PKlS5_S3_S3_iiiPS1__param_1];
	cvt.s64.s32 	%rd135, %r4810;
	add.s64 	%rd136, %rd135, %rd5;
	cvta.to.global.u64 	%rd137, %rd205;
	shl.b64 	%rd138, %rd136, 1;
	add.s64 	%rd139, %rd137, %rd138;
	ld.global.v4.u32 	{%r4941, %r4940, %r4939, %r4938}, [%rd139];
$L__BB2_131:
	@%p84 bra 	$L__BB2_133;
	mov.b32 	%r4299, {%rs482, %rs482};
	// begin inline asm
	{mul.f16x2 %r4298,%r4299,%r1770;
}
	// end inline asm
	// begin inline asm
	{fma.rn.f16x2 %r4945,%r4298,%r4877,%r4945;
}
	// end inline asm
	// begin inline asm
	{fma.rn.f16x2 %r4944,%r4298,%r4876,%r4944;
}
	// end inline asm
	// begin inline asm
	{fma.rn.f16x2 %r4943,%r4298,%r4875,%r4943;
}
	// end inline asm
	// begin inline asm
	{fma.rn.f16x2 %r4942,%r4298,%r4874,%r4942;
}
	// end inline asm
	mov.b32 	%f300, %r4945;
	mov.b32 	%f299, %r4944;
	mov.b32 	%f298, %r4943;
	mov.b32 	%f297, %r4942;
$L__BB2_133:
	@%p91 bra 	$L__BB2_135;
	mov.b32 	%r4318, {%rs486, %rs486};
	// begin inline asm
	{mul.f16x2 %r4317,%r4318,%r1779;
}
	// end inline asm
	// begin inline asm
	{fma.rn.f16x2 %r4945,%r4317,%r4941,%r4945;
}
	// end inline asm
	// begin inline asm
	{fma.rn.f16x2 %r4944,%r4317,%r4940,%r4944;
}
	// end inline asm
	// begin inline asm
	{fma.rn.f16x2 %r4943,%r4317,%r4939,%r4943;
}
	// end inline asm
	// begin inline asm
	{fma.rn.f16x2 %r4942,%r4317,%r4938,%r4942;
}
	// end inline asm
	mov.b32 	%f300, %r4945;
	mov.b32 	%f299, %r4944;
	mov.b32 	%f298, %r4943;
	mov.b32 	%f297, %r4942;
$L__BB2_135:
	mov.b32 	%r2700, %f288;
	{ .reg .b16 tmp; mov.b32 {%rs381, tmp}, %r2700; }
	mov.b32 	%r2701, {%rs381, %rs381};
	mov.b32 	%r4337, %f283;
	// begin inline asm
	{fma.rn.f16x2 %r4336,%r4337,%r288,%r3;
}
	// end inline asm
	// begin inline asm
	{.reg .f16 low,high;
 mov.b32 {low,high}, %r4336;
 mov.b16 %rs376, high;}
	// end inline asm
	// begin inline asm
	{.reg .f16 low,high;
 mov.b32 {low,high}, %r4336;
 mov.b16 %rs377, low;}
	// end inline asm
	// begin inline asm
	{ .reg .pred __$temp3;
  setp.gt.f16  __$temp3, %rs376, %rs105;
  selp.u16 %rs378, 1, 0, __$temp3;}
	// end inline asm
	setp.eq.s16 	%p109, %rs378, 0;
	mov.pred 	%p146, 0;
	@%p109 bra 	$L__BB2_139;
	// begin inline asm
	{ .reg .pred __$temp3;
  setp.gt.f16  __$temp3, %rs377, %rs105;
  selp.u16 %rs382, 1, 0, __$temp3;}
	// end inline asm
	setp.eq.s16 	%p111, %rs382, 0;
	@%p111 bra 	$L__BB2_139;
	// begin inline asm
	cvt.rn.f16.s32 %rs385, %r289;
	// end inline asm
	// begin inline asm
	{ .reg .pred __$temp3;
  setp.lt.f16  __$temp3, %rs376, %rs385;
  selp.u16 %rs386, 1, 0, __$temp3;}
	// end inline asm
	setp.eq.s16 	%p113, %rs386, 0;
	@%p113 bra 	$L__BB2_139;
	// begin inline asm
	cvt.rn.f16.s32 %rs389, %r290;
	// end inline asm
	// begin inline asm
	{ .reg .pred __$temp3;
  setp.lt.f16  __$temp3, %rs377, %rs389;
  selp.u16 %rs390, 1, 0, __$temp3;}
	// end inline asm
	setp.ne.s16 	%p146, %rs390, 0;
$L__BB2_139:
	not.pred 	%p114, %p146;
	@%p114 bra 	$L__BB2_141;
	// begin inline asm
	cvt.rmi.s32.f16 %r4344, %rs376;
	// end inline asm
	// begin inline asm
	cvt.rmi.s32.f16 %r4345, %rs377;
	// end inline asm
	// begin inline asm
	cvt.rm.f16.s32 %rs395, %r4344;
	// end inline asm
	// begin inline asm
	{sub.f16 %rs396,%rs376,%rs395;
}
	// end inline asm
	// begin inline asm
	cvt.rm.f16.s32 %rs399, %r4345;
	// end inline asm
	// begin inline asm
	{sub.f16 %rs400,%rs377,%rs399;
}
	// end inline asm
	// begin inline asm
	{sub.f16 %rs403,%rs99,%rs396;
}
	// end inline asm
	// begin inline asm
	{sub.f16 %rs406,%rs99,%rs400;
}
	// end inline asm
	shl.b32 	%r4348, %r4345, 5;
	shl.b32 	%r4349, %r4662, 3;
	and.b32  	%r4350, %r4349, 24;
	mad.lo.s32 	%r4351, %r4344, %r287, %r4350;
	add.s32 	%r4809, %r4351, %r4348;
	add.s32 	%r4808, %r4809, 32;
	add.s32 	%r4807, %r4809, %r287;
	add.s32 	%r4806, %r4808, %r287;
	// begin inline asm
	{mul.f16 %rs485,%rs403,%rs406;
}
	// end inline asm
	// begin inline asm
	{mul.f16 %rs484,%rs403,%rs400;
}
	// end inline asm
	// begin inline asm
	{mul.f16 %rs483,%rs396,%rs406;
}
	// end inline asm
	// begin inline asm
	{mul.f16 %rs482,%rs396,%rs400;
}
	// end inline asm
$L__BB2_141:
	{ .reg .b16 tmp; mov.b32 {tmp, %rs426}, %r2700; }
	mov.b32 	%r2710, {%rs426, %rs426};
	mov.b32 	%r4353, %f284;
	// begin inline asm
	{fma.rn.f16x2 %r4352,%r4353,%r288,%r3;
}
	// end inline asm
	// begin inline asm
	{.reg .f16 low,high;
 mov.b32 {low,high}, %r4352;
 mov.b16 %rs421, high;}
	// end inline asm
	// begin inline asm
	{.reg .f16 low,high;
 mov.b32 {low,high}, %r4352;
 mov.b16 %rs422, low;}
	// end inline asm
	// begin inline asm
	{ .reg .pred __$temp3;
  setp.gt.f16  __$temp3, %rs421, %rs105;
  selp.u16 %rs423, 1, 0, __$temp3;}
	// end inline asm
	setp.eq.s16 	%p116, %rs423, 0;
	mov.pred 	%p147, 0;
	@%p116 bra 	$L__BB2_145;
	// begin inline asm
	{ .reg .pred __$temp3;
  setp.gt.f16  __$temp3, %rs422, %rs105;
  selp.u16 %rs427, 1, 0, __$temp3;}
	// end inline asm
	setp.eq.s16 	%p118, %rs427, 0;
	@%p118 bra 	$L__BB2_145;
	// begin inline asm
	cvt.rn.f16.s32 %rs430, %r289;
	// end inline asm
	// begin inline asm
	{ .reg .pred __$temp3;
  setp.lt.f16  __$temp3, %rs421, %rs430;
  selp.u16 %rs431, 1, 0, __$temp3;}
	// end inline asm
	setp.eq.s16 	%p120, %rs431, 0;
	@%p120 bra 	$L__BB2_145;
	// begin inline asm
	cvt.rn.f16.s32 %rs434, %r290;
	// end inline asm
	// begin inline asm
	{ .reg .pred __$temp3;
  setp.lt.f16  __$temp3, %rs422, %rs434;
  selp.u16 %rs435, 1, 0, __$temp3;}
	// end inline asm
	setp.ne.s16 	%p147, %rs435, 0;
$L__BB2_145:
	not.pred 	%p121, %p147;
	@%p121 bra 	$L__BB2_147;
	// begin inline asm
	cvt.rmi.s32.f16 %r4360, %rs421;
	// end inline asm
	// begin inline asm
	cvt.rmi.s32.f16 %r4361, %rs422;
	// end inline asm
	// begin inline asm
	cvt.rm.f16.s32 %rs440, %r4360;
	// end inline asm
	// begin inline asm
	{sub.f16 %rs441,%rs421,%rs440;
}
	// end inline asm
	// begin inline asm
	cvt.rm.f16.s32 %rs444, %r4361;
	// end inline asm
	// begin inline asm
	{sub.f16 %rs445,%rs422,%rs444;
}
	// end inline asm
	// begin inline asm
	{sub.f16 %rs448,%rs99,%rs441;
}
	// end inline asm
	// begin inline asm
	{sub.f16 %rs451,%rs99,%rs445;
}
	// end inline asm
	shl.b32 	%r4364, %r4361, 5;
	shl.b32 	%r4365, %r4662, 3;
	and.b32  	%r4366, %r4365, 24;
	mad.lo.s32 	%r4367, %r4360, %r287, %r4366;
	add.s32 	%r4813, %r4367, %r4364;
	add.s32 	%r4812, %r4813, 32;
	add.s32 	%r4811, %r4813, %r287;
	add.s32 	%r4810, %r4812, %r287;
	// begin inline asm
	{mul.f16 %rs489,%rs448,%rs451;
}
	// end inline asm
	// begin inline asm
	{mul.f16 %rs488,%rs448,%rs445;
}
	// end inline asm
	// begin inline asm
	{mul.f16 %rs487,%rs441,%rs451;
}
	// end inline asm
	// begin inline asm
	{mul.f16 %rs486,%rs441,%rs445;
}
	// end inline asm
$L__BB2_147:
	@%p114 bra 	$L__BB2_149;
	ld.param.u64 	%rd206, [_Z40ms_deformable_im2col_gpu_kernel_templateI6__halfLi8ELi4ELi32ELi3ELi2ELi5ELi8ELi3ELi2EEviPKT_PKlS5_S3_S3_iiiPS1__param_1];
	cvt.s64.s32 	%rd140, %r4809;
	add.s64 	%rd141, %rd140, %rd5;
	cvta.to.global.u64 	%rd142, %rd206;
	shl.b64 	%rd143, %rd141, 1;
	add.s64 	%rd144, %rd142, %rd143;
	ld.global.v4.u32 	{%r4877, %r4876, %r4875, %r4874}, [%rd144];
$L__BB2_149:
	@%p121 bra 	$L__BB2_151;
	ld.param.u64 	%rd207, [_Z40ms_deformable_im2col_gpu_kernel_templateI6__halfLi8ELi4ELi32ELi3ELi2ELi5ELi8ELi3ELi2EEviPKT_PKlS5_S3_S3_iiiPS1__param_1];
	cvt.s64.s32 	%rd145, %r4813;
	add.s64 	%rd146, %rd145, %rd5;
	cvta.to.global.u64 	%rd147, %rd207;
	shl.b64 	%rd148, %rd146, 1;
	add.s64 	%rd149, %rd147, %rd148;
	ld.global.v4.u32 	{%r4941, %r4940, %r4939, %r4938}, [%rd149];
$L__BB2_151:
	@%p114 bra 	$L__BB2_153;
	mov.b32 	%r4369, {%rs485, %rs485};
	// begin inline asm
	{mul.f16x2 %r4368,%r4369,%r2701;
}
	// end inline asm
	// begin inline asm
	{fma.rn.f16x2 %r4945,%r4368,%r4877,%r4945;
}
	// end inline asm
	// begin inline asm
	{fma.rn.f16x2 %r4944,%r4368,%r4876,%r4944;
}
	// end inline asm
	// begin inline asm
	{fma.rn.f16x2 %r4943,%r4368,%r4875,%r4943;
}
	// end inline asm
	// begin inline asm
	{fma.rn.f16x2 %r4942,%r4368,%r4874,%r4942;
}
	// end inline asm
	mov.b32 	%f300, %r4945;
	mov.b32 	%f299, %r4944;
	mov.b32 	%f298, %r4943;
	mov.b32 	%f297, %r4942;
$L__BB2_153:
	@%p121 bra 	$L__BB2_155;
	mov.b32 	%r4388, {%rs489, %rs489};
	// begin inline asm
	{mul.f16x2 %r4387,%r4388,%r2710;
}
	// end inline asm
	// begin inline asm
	{fma.rn.f16x2 %r4945,%r4387,%r4941,%r4945;
}
	// end inline asm
	// begin inline asm
	{fma.rn.f16x2 %r4944,%r4387,%r4940,%r4944;
}
	// end inline asm
	// begin inline asm
	{fma.rn.f16x2 %r4943,%r4387,%r4939,%r4943;
}
	// end inline asm
	// begin inline asm
	{fma.rn.f16x2 %r4942,%r4387,%r4938,%r4942;
}
	// end inline asm
	mov.b32 	%f300, %r4945;
	mov.b32 	%f299, %r4944;
	mov.b32 	%f298, %r4943;
	mov.b32 	%f297, %r4942;
$L__BB2_155:
	@%p114 bra 	$L__BB2_157;
	ld.param.u64 	%rd208, [_Z40ms_deformable_im2col_gpu_kernel_templateI6__halfLi8ELi4ELi32ELi3ELi2ELi5ELi8ELi3ELi2EEviPKT_PKlS5_S3_S3_iiiPS1__param_1];
	cvt.s64.s32 	%rd150, %r4808;
	add.s64 	%rd151, %rd150, %rd5;
	cvta.to.global.u64 	%rd152, %rd208;
	shl.b64 	%rd153, %rd151, 1;
	add.s64 	%rd154, %rd152, %rd153;
	ld.global.v4.u32 	{%r4877, %r4876, %r4875, %r4874}, [%rd154];
$L__BB2_157:
	@%p121 bra 	$L__BB2_159;
	ld.param.u64 	%rd209, [_Z40ms_deformable_im2col_gpu_kernel_templateI6__halfLi8ELi4ELi32ELi3ELi2ELi5ELi8ELi3ELi2EEviPKT_PKlS5_S3_S3_iiiPS1__param_1];
	cvt.s64.s32 	%rd155, %r4812;
	add.s64 	%rd156, %rd155, %rd5;
	cvta.to.global.u64 	%rd157, %rd209;
	shl.b64 	%rd158, %rd156, 1;
	add.s64 	%rd159, %rd157, %rd158;
	ld.global.v4.u32 	{%r4941, %r4940, %r4939, %r4938}, [%rd159];
$L__BB2_159:
	@%p114 bra 	$L__BB2_161;
	mov.b32 	%r4407, {%rs484, %rs484};
	// begin inline asm
	{mul.f16x2 %r4406,%r4407,%r2701;
}
	// end inline asm
	// begin inline asm
	{fma.rn.f16x2 %r4945,%r4406,%r4877,%r4945;
}
	// end inline asm
	// begin inline asm
	{fma.rn.f16x2 %r4944,%r4406,%r4876,%r4944;
}
	// end inline asm
	// begin inline asm
	{fma.rn.f16x2 %r4943,%r4406,%r4875,%r4943;
}
	// end inline asm
	// begin inline asm
	{fma.rn.f16x2 %r4942,%r4406,%r4874,%r4942;
}
	// end inline asm
	mov.b32 	%f300, %r4945;
	mov.b32 	%f299, %r4944;
	mov.b32 	%f298, %r4943;
	mov.b32 	%f297, %r4942;
$L__BB2_161:
	@%p121 bra 	$L__BB2_163;
	mov.b32 	%r4426, {%rs488, %rs488};
	// begin inline asm
	{mul.f16x2 %r4425,%r4426,%r2710;
}
	// end inline asm
	// begin inline asm
	{fma.rn.f16x2 %r4945,%r4425,%r4941,%r4945;
}
	// end inline asm
	// begin inline asm
	{fma.rn.f16x2 %r4944,%r4425,%r4940,%r4944;
}
	// end inline asm
	// begin inline asm
	{fma.rn.f16x2 %r4943,%r4425,%r4939,%r4943;
}
	// end inline asm
	// begin inline asm
	{fma.rn.f16x2 %r4942,%r4425,%r4938,%r4942;
}
	// end inline asm
	mov.b32 	%f300, %r4945;
	mov.b32 	%f299, %r4944;
	mov.b32 	%f298, %r4943;
	mov.b32 	%f297, %r4942;
$L__BB2_163:
	@%p114 bra 	$L__BB2_165;
	ld.param.u64 	%rd210, [_Z40ms_deformable_im2col_gpu_kernel_templateI6__halfLi8ELi4ELi32ELi3ELi2ELi5ELi8ELi3ELi2EEviPKT_PKlS5_S3_S3_iiiPS1__param_1];
	cvt.s64.s32 	%rd160, %r4807;
	add.s64 	%rd161, %rd160, %rd5;
	cvta.to.global.u64 	%rd162, %rd210;
	shl.b64 	%rd163, %rd161, 1;
	add.s64 	%rd164, %rd162, %rd163;
	ld.global.v4.u32 	{%r4877, %r4876, %r4875, %r4874}, [%rd164];
$L__BB2_165:
	@%p121 bra 	$L__BB2_167;
	ld.param.u64 	%rd211, [_Z40ms_deformable_im2col_gpu_kernel_templateI6__halfLi8ELi4ELi32ELi3ELi2ELi5ELi8ELi3ELi2EEviPKT_PKlS5_S3_S3_iiiPS1__param_1];
	cvt.s64.s32 	%rd165, %r4811;
	add.s64 	%rd166, %rd165, %rd5;
	cvta.to.global.u64 	%rd167, %rd211;
	shl.b64 	%rd168, %rd166, 1;
	add.s64 	%rd169, %rd167, %rd168;
	ld.global.v4.u32 	{%r4941, %r4940, %r4939, %r4938}, [%rd169];
$L__BB2_167:
	@%p114 bra 	$L__BB2_169;
	mov.b32 	%r4445, {%rs483, %rs483};
	// begin inline asm
	{mul.f16x2 %r4444,%r4445,%r2701;
}
	// end inline asm
	// begin inline asm
	{fma.rn.f16x2 %r4945,%r4444,%r4877,%r4945;
}
	// end inline asm
	// begin inline asm
	{fma.rn.f16x2 %r4944,%r4444,%r4876,%r4944;
}
	// end inline asm
	// begin inline asm
	{fma.rn.f16x2 %r4943,%r4444,%r4875,%r4943;
}
	// end inline asm
	// begin inline asm
	{fma.rn.f16x2 %r4942,%r4444,%r4874,%r4942;
}
	// end inline asm
	mov.b32 	%f300, %r4945;
	mov.b32 	%f299, %r4944;
	mov.b32 	%f298, %r4943;
	mov.b32 	%f297, %r4942;
$L__BB2_169:
	@%p121 bra 	$L__BB2_171;
	mov.b32 	%r4464, {%rs487, %rs487};
	// begin inline asm
	{mul.f16x2 %r4463,%r4464,%r2710;
}
	// end inline asm
	// begin inline asm
	{fma.rn.f16x2 %r4945,%r4463,%r4941,%r4945;
}
	// end inline asm
	// begin inline asm
	{fma.rn.f16x2 %r4944,%r4463,%r4940,%r4944;
}
	// end inline asm
	// begin inline asm
	{fma.rn.f16x2 %r4943,%r4463,%r4939,%r4943;
}
	// end inline asm
	// begin inline asm
	{fma.rn.f16x2 %r4942,%r4463,%r4938,%r4942;
}
	// end inline asm
	mov.b32 	%f300, %r4945;
	mov.b32 	%f299, %r4944;
	mov.b32 	%f298, %r4943;
	mov.b32 	%f297, %r4942;
$L__BB2_171:
	@%p114 bra 	$L__BB2_173;
	ld.param.u64 	%rd212, [_Z40ms_deformable_im2col_gpu_kernel_templateI6__halfLi8ELi4ELi32ELi3ELi2ELi5ELi8ELi3ELi2EEviPKT_PKlS5_S3_S3_iiiPS1__param_1];
	cvt.s64.s32 	%rd170, %r4806;
	add.s64 	%rd171, %rd170, %rd5;
	cvta.to.global.u64 	%rd172, %rd212;
	shl.b64 	%rd173, %rd171, 1;
	add.s64 	%rd174, %rd172, %rd173;
	ld.global.v4.u32 	{%r4877, %r4876, %r4875, %r4874}, [%rd174];
$L__BB2_173:
	@%p121 bra 	$L__BB2_175;
	ld.param.u64 	%rd213, [_Z40ms_deformable_im2col_gpu_kernel_templateI6__halfLi8ELi4ELi32ELi3ELi2ELi5ELi8ELi3ELi2EEviPKT_PKlS5_S3_S3_iiiPS1__param_1];
	cvt.s64.s32 	%rd175, %r4810;
	add.s64 	%rd176, %rd175, %rd5;
	cvta.to.global.u64 	%rd177, %rd213;
	shl.b64 	%rd178, %rd176, 1;
	add.s64 	%rd179, %rd177, %rd178;
	ld.global.v4.u32 	{%r4941, %r4940, %r4939, %r4938}, [%rd179];
$L__BB2_175:
	@%p114 bra 	$L__BB2_177;
	mov.b32 	%r4483, {%rs482, %rs482};
	// begin inline asm
	{mul.f16x2 %r4482,%r4483,%r2701;
}
	// end inline asm
	// begin inline asm
	{fma.rn.f16x2 %r4945,%r4482,%r4877,%r4945;
}
	// end inline asm
	// begin inline asm
	{fma.rn.f16x2 %r4944,%r4482,%r4876,%r4944;
}
	// end inline asm
	// begin inline asm
	{fma.rn.f16x2 %r4943,%r4482,%r4875,%r4943;
}
	// end inline asm
	// begin inline asm
	{fma.rn.f16x2 %r4942,%r4482,%r4874,%r4942;
}
	// end inline asm
	mov.b32 	%f300, %r4945;
	mov.b32 	%f299, %r4944;
	mov.b32 	%f298, %r4943;
	mov.b32 	%f297, %r4942;
$L__BB2_177:
	@%p121 bra 	$L__BB2_179;
	mov.b32 	%r4502, {%rs486, %rs486};
	// begin inline asm
	{mul.f16x2 %r4501,%r4502,%r2710;
}
	// end inline asm
	// begin inline asm
	{fma.rn.f16x2 %r4945,%r4501,%r4941,%r4945;
}
	// end inline asm
	// begin inline asm
	{fma.rn.f16x2 %r4944,%r4501,%r4940,%r4944;
}
	// end inline asm
	// begin inline asm
	{fma.rn.f16x2 %r4943,%r4501,%r4939,%r4943;
}
	// end inline asm
	// begin inline asm
	{fma.rn.f16x2 %r4942,%r4501,%r4938,%r4942;
}
	// end inline asm
	mov.b32 	%f300, %r4945;
	mov.b32 	%f299, %r4944;
	mov.b32 	%f298, %r4943;
	mov.b32 	%f297, %r4942;
$L__BB2_179:
	add.s32 	%r4805, %r4805, 1;
	add.s64 	%rd220, %rd220, 16;
	add.s64 	%rd219, %rd219, 8;
	add.s32 	%r4803, %r4803, 8;
	add.s32 	%r4804, %r4804, 16;
	setp.ne.s32 	%p138, %r4805, 4;
	@%p138 bra 	$L__BB2_3;
	ld.param.u64 	%rd218, [_Z40ms_deformable_im2col_gpu_kernel_templateI6__halfLi8ELi4ELi32ELi3ELi2ELi5ELi8ELi3ELi2EEviPKT_PKlS5_S3_S3_iiiPS1__param_9];
	ld.param.u32 	%r4523, [_Z40ms_deformable_im2col_gpu_kernel_templateI6__halfLi8ELi4ELi32ELi3ELi2ELi5ELi8ELi3ELi2EEviPKT_PKlS5_S3_S3_iiiPS1__param_0];
	shl.b32 	%r4520, %r4662, 3;
	mul.wide.s32 	%rd181, %r4520, 2;
	add.s64 	%rd180, %rd218, %rd181;
	// begin inline asm
	st.global.cg.v4.f32 [%rd180], {%f300,%f299,%f298,%f297};
	// end inline asm
	mov.u32 	%r4521, %ntid.x;
	mov.u32 	%r4522, %nctaid.x;
	mad.lo.s32 	%r4662, %r4521, %r4522, %r4662;
	setp.lt.s32 	%p139, %r4662, %r4523;
	@%p139 bra 	$L__BB2_2;
$L__BB2_181:
	ret;

}
	// .globl	_Z40ms_deformable_im2col_gpu_kernel_templateI6__halfLi8ELi4ELi32ELi3ELi2ELi5ELi8ELi3ELi1EEviPKT_PKlS5_S3_S3_iiiPS1_
.visible .entry _Z40ms_deformable_im2col_gpu_kernel_templateI6__halfLi8ELi4ELi32ELi3ELi2ELi5ELi8ELi3ELi1EEviPKT_PKlS5_S3_S3_iiiPS1_(
	.param .u32 _Z40ms_deformable_im2col_gpu_kernel_templateI6__halfLi8ELi4ELi32ELi3ELi2ELi5ELi8ELi3ELi1EEviPKT_PKlS5_S3_S3_iiiPS1__param_0,
	.param .u64 .ptr .align 1 _Z40ms_deformable_im2col_gpu_kernel_templateI6__halfLi8ELi4ELi32ELi3ELi2ELi5ELi8ELi3ELi1EEviPKT_PKlS5_S3_S3_iiiPS1__param_1,
	.param .u64 .ptr .align 1 _Z40ms_deformable_im2col_gpu_kernel_templateI6__halfLi8ELi4ELi32ELi3ELi2ELi5ELi8ELi3ELi1EEviPKT_PKlS5_S3_S3_iiiPS1__param_2,
	.param .u64 .ptr .align 1 _Z40ms_deformable_im2col_gpu_kernel_templateI6__halfLi8ELi4ELi32ELi3ELi2ELi5ELi8ELi3ELi1EEviPKT_PKlS5_S3_S3_iiiPS1__param_3,
	.param .u64 .ptr .align 1 _Z40ms_deformable_im2col_gpu_kernel_templateI6__halfLi8ELi4ELi32ELi3ELi2ELi5ELi8ELi3ELi1EEviPKT_PKlS5_S3_S3_iiiPS1__param_4,
	.param .u64 .ptr .align 1 _Z40ms_deformable_im2col_gpu_kernel_templateI6__halfLi8ELi4ELi32ELi3ELi2ELi5ELi8ELi3ELi1EEviPKT_PKlS5_S3_S3_iiiPS1__param_5,
	.param .u32 _Z40ms_deformable_im2col_gpu_kernel_templateI6__halfLi8ELi4ELi32ELi3ELi2ELi5ELi8ELi3ELi1EEviPKT_PKlS5_S3_S3_iiiPS1__param_6,
	.param .u32 _Z40ms_deformable_im2col_gpu_kernel_templateI6__halfLi8ELi4ELi32ELi3ELi2ELi5ELi8ELi3ELi1EEviPKT_PKlS5_S3_S3_iiiPS1__param_7,
	.param .u32 _Z40ms_deformable_im2col_gpu_kernel_templateI6__halfLi8ELi4ELi32ELi3ELi2ELi5ELi8ELi3ELi1EEviPKT_PKlS5_S3_S3_iiiPS1__param_8,
	.param .u64 .ptr .align 1 _Z40ms_deformable_im2col_gpu_kernel_templateI6__halfLi8ELi4ELi32ELi3ELi2ELi5ELi8ELi3ELi1EEviPKT_PKlS5_S3_S3_iiiPS1__param_9
)
{
	.reg .pred 	%p<36>;
	.reg .b16 	%rs<321>;
	.reg .b32 	%r<934>;
	.reg .b32 	%f<137>;
	.reg .b64 	%rd<63>;

	ld.param.u32 	%r92, [_Z40ms_deformable_im2col_gpu_kernel_templateI6__halfLi8ELi4ELi32ELi3ELi2ELi5ELi8ELi3ELi1EEviPKT_PKlS5_S3_S3_iiiPS1__param_0];
	ld.param.u64 	%rd9, [_Z40ms_deformable_im2col_gpu_kernel_templateI6__halfLi8ELi4ELi32ELi3ELi2ELi5ELi8ELi3ELi1EEviPKT_PKlS5_S3_S3_iiiPS1__param_1];
	mov.u32 	%r95, %ctaid.x;
	mov.u32 	%r96, %ntid.x;
	mov.u32 	%r97, %tid.x;
	mad.lo.s32 	%r894, %r95, %r96, %r97;
	setp.ge.s32 	%p1, %r894, %r92;
	@%p1 bra 	$L__BB3_45;
	mov.b32 	%r98, 1;
	// begin inline asm
	cvt.rz.f16.s32 %rs19, %r98;
	// end inline asm
	mov.f32 	%f80, 0f00000000;
	// begin inline asm
	{  cvt.rn.f16.f32 %rs20, %f80;}

	// end inline asm
	mov.b32 	%r2, {%rs20, %rs20};
	mov.f32 	%f81, 0f3F000000;
	// begin inline asm
	{  cvt.rn.f16.f32 %rs21, %f81;}

	// end inline asm
	mov.b32 	%r3, {%rs21, %rs21};
	mov.b32 	%f1, %r2;
	cvta.to.global.u64 	%rd1, %rd9;
$L__BB3_2:
	ld.param.u32 	%r893, [_Z40ms_deformable_im2col_gpu_kernel_templateI6__halfLi8ELi4ELi32ELi3ELi2ELi5ELi8ELi3ELi1EEviPKT_PKlS5_S3_S3_iiiPS1__param_8];
	ld.param.u32 	%r892, [_Z40ms_deformable_im2col_gpu_kernel_templateI6__halfLi8ELi4ELi32ELi3ELi2ELi5ELi8ELi3ELi1EEviPKT_PKlS5_S3_S3_iiiPS1__param_7];
	ld.param.u64 	%rd57, [_Z40ms_deformable_im2col_gpu_kernel_templateI6__halfLi8ELi4ELi32ELi3ELi2ELi5ELi8ELi3ELi1EEviPKT_PKlS5_S3_S3_iiiPS1__param_3];
	ld.param.u64 	%rd56, [_Z40ms_deformable_im2col_gpu_kernel_templateI6__halfLi8ELi4ELi32ELi3ELi2ELi5ELi8ELi3ELi1EEviPKT_PKlS5_S3_S3_iiiPS1__param_2];
	cvta.to.global.u64 	%rd15, %rd56;
	add.s64 	%rd62, %rd15, 8;
	cvta.to.global.u64 	%rd61, %rd57;
	shl.b32 	%r100, %r894, 3;
	and.b32  	%r5, %r100, 24;
	shr.s32 	%r101, %r100, 5;
	cvt.rn.f32.s32 	%f82, %r101;
	cvt.rn.f32.s32 	%f83, %r893;
	div.rn.f32 	%f84, %f82, %f83;
	cvt.rzi.s32.f32 	%r102, %f84;
	mul.lo.s32 	%r103, %r892, %r102;
	shl.b32 	%r6, %r103, 5;
	and.b32  	%r899, %r100, -32;
	shl.b32 	%r104, %r894, 4;
	and.b32  	%r900, %r104, -64;
	mov.b32 	%r901, 0;
	mov.f32 	%f109, %f1;
	mov.f32 	%f110, %f1;
	mov.f32 	%f111, %f1;
	mov.f32 	%f112, %f1;
	mov.u32 	%r906, %r2;
	mov.u32 	%r907, %r2;
	mov.u32 	%r908, %r2;
	mov.u32 	%r909, %r2;
$L__BB3_3:
	ld.param.u64 	%rd59, [_Z40ms_deformable_im2col_gpu_kernel_templateI6__halfLi8ELi4ELi32ELi3ELi2ELi5ELi8ELi3ELi1EEviPKT_PKlS5_S3_S3_iiiPS1__param_5];
	ld.param.u64 	%rd58, [_Z40ms_deformable_im2col_gpu_kernel_templateI6__halfLi8ELi4ELi32ELi3ELi2ELi5ELi8ELi3ELi1EEviPKT_PKlS5_S3_S3_iiiPS1__param_4];
	mul.wide.s32 	%rd19, %r899, 2;
	add.s64 	%rd18, %rd59, %rd19;
	mul.wide.s32 	%rd20, %r900, 2;
	add.s64 	%rd16, %rd58, %rd20;
	ld.global.u32 	%r114, [%rd61];
	ld.global.u32 	%r106, [%rd62+-8];
	ld.global.u32 	%r105, [%rd62];
	shl.b32 	%r115, %r105, 5;
	add.s32 	%r16, %r115, 64;
	// begin inline asm
	cvt.rn.f16.s32 %rs22, %r105;
	// end inline asm
	// begin inline asm
	cvt.rn.f16.s32 %rs23, %r106;
	// end inline asm
	shl.b32 	%r116, %r114, 5;
	add.s32 	%r117, %r116, %r6;
	mul.wide.s32 	%rd21, %r117, 2;
	add.s64 	%rd6, %rd1, %rd21;
	// begin inline asm
	ld.global.cg.v4.f32 {%f85,%f86,%f87,%f88}, [%rd16];
	// end inline asm
	add.s64 	%rd17, %rd16, 16;
	// begin inline asm
	ld.global.cg.v4.f32 {%f89,%f90,%f91,%f92}, [%rd17];
	// end inline asm
	// begin inline asm
	ld.global.cg.v4.f32 {%f93,%f94,%f95,%f96}, [%rd18];
	// end inline asm
	mov.b32 	%r17, {%rs22, %rs23};
	mov.b32 	%r107, 0;
	// begin inline asm
	cvt.rn.f16.s32 %rs24, %r107;
	// end inline asm
	add.s32 	%r18, %r106, 1;
	add.s32 	%r19, %r105, 1;
	mov.b32 	%r109, %f85;
	mov.b32 	%r20, %f93;
	// begin inline asm
	{fma.rn.f16x2 %r108,%r109,%r17,%r3;
}
	// end inline asm
	// begin inline asm
	{.reg .f16 low,high;
 mov.b32 {low,high}, %r108;
 mov.b16 %rs25, high;}
	// end inline asm
	// begin inline asm
	{.reg .f16 low,high;
 mov.b32 {low,high}, %r108;
 mov.b16 %rs26, low;}
	// end inline asm
	// begin inline asm
	{ .reg .pred __$temp3;
  setp.gt.f16  __$temp3, %rs25, %rs24;
  selp.u16 %rs27, 1, 0, __$temp3;}
	// end inline asm
	setp.eq.s16 	%p2, %rs27, 0;
	@%p2 bra 	$L__BB3_8;
	// begin inline asm
	{ .reg .pred __$temp3;
  setp.gt.f16  __$temp3, %rs26, %rs24;
  selp.u16 %rs30, 1, 0, __$temp3;}
	// end inline asm
	setp.eq.s16 	%p3, %rs30, 0;
	@%p3 bra 	$L__BB3_8;
	// begin inline asm
	cvt.rn.f16.s32 %rs33, %r18;
	// end inline asm
	// begin inline asm
	{ .reg .pred __$temp3;
  setp.lt.f16  __$temp3, %rs25, %rs33;
  selp.u16 %rs34, 1, 0, __$temp3;}
	// end inline asm
	setp.eq.s16 	%p4, %rs34, 0;
	@%p4 bra 	$L__BB3_8;
	// begin inline asm
	cvt.rn.f16.s32 %rs37, %r19;
	// end inline asm
	// begin inline asm
	{ .reg .pred __$temp3;
  setp.lt.f16  __$temp3, %rs26, %rs37;
  selp.u16 %rs38, 1, 0, __$temp3;}
	// end inline asm
	setp.eq.s16 	%p5, %rs38, 0;
	@%p5 bra 	$L__BB3_8;
	// begin inline asm
	cvt.rmi.s32.f16 %r120, %rs25;
	// end inline asm
	// begin inline asm
	cvt.rmi.s32.f16 %r121, %rs26;
	// end inline asm
	// begin inline asm
	cvt.rm.f16.s32 %rs43, %r120;
	// end inline asm
	// begin inline asm
	{sub.f16 %rs44,%rs25,%rs43;
}
	// end inline asm
	// begin inline asm
	cvt.rm.f16.s32 %rs47, %r121;
	// end inline asm
	// begin inline asm
	{sub.f16 %rs48,%rs26,%rs47;
}
	// end inline asm
	// begin inline asm
	{sub.f16 %rs51,%rs19,%rs44;
}
	// end inline asm
	// begin inline asm
	{sub.f16 %rs54,%rs19,%rs48;
}
	// end inline asm
	shl.b32 	%r206, %r121, 5;
	mov.b32 	%r125, {%rs51, %rs51};
	mov.b32 	%r128, {%rs44, %rs44};
	mov.b32 	%r126, {%rs54, %rs48};
	// begin inline asm
	{mul.f16x2 %r124,%r125,%r126;
}
	// end inline asm
	// begin inline asm
	{mul.f16x2 %r127,%r128,%r126;
}
	// end inline asm
	mad.lo.s32 	%r207, %r120, %r16, %r5;
	add.s32 	%r208, %r207, %r206;
	{ .reg .b16 tmp; mov.b32 {%rs57, tmp}, %r20; }
	mov.b32 	%r132, {%rs57, %rs57};
	mov.b32 	{%rs58, %rs59}, %r124;
	mov.b32 	%r131, {%rs58, %rs58};
	// begin inline asm
	{mul.f16x2 %r130,%r131,%r132;
}
	// end inline asm
	mul.wide.s32 	%rd22, %r208, 2;
	add.s64 	%rd23, %rd6, %rd22;
	ld.global.v4.u32 	{%r135, %r139, %r143, %r147}, [%rd23];
	// begin inline asm
	{fma.rn.f16x2 %r133,%r130,%r135,%r909;
}
	// end inline asm
	// begin inline asm
	{fma.rn.f16x2 %r137,%r130,%r139,%r908;
}
	// end inline asm
	// begin inline asm
	{fma.rn.f16x2 %r141,%r130,%r143,%r907;
}
	// end inline asm
	// begin inline asm
	{fma.rn.f16x2 %r145,%r130,%r147,%r906;
}
	// end inline asm
	mov.b32 	%r150, {%rs59, %rs59};
	// begin inline asm
	{mul.f16x2 %r149,%r150,%r132;
}
	// end inline asm
	ld.global.v4.u32 	{%r154, %r158, %r162, %r166}, [%rd23+64];
	// begin inline asm
	{fma.rn.f16x2 %r152,%r149,%r154,%r133;
}
	// end inline asm
	// begin inline asm
	{fma.rn.f16x2 %r156,%r149,%r158,%r137;
}
	// end inline asm
	// begin inline asm
	{fma.rn.f16x2 %r160,%r149,%r162,%r141;
}
	// end inline asm
	// begin inline asm
	{fma.rn.f16x2 %r164,%r149,%r166,%r145;
}
	// end inline asm
	mov.b32 	{%rs60, %rs61}, %r127;
	mov.b32 	%r169, {%rs60, %rs60};
	// begin inline asm
	{mul.f16x2 %r168,%r169,%r132;
}
	// end inline asm
	mul.wide.s32 	%rd24, %r16, 2;
	add.s64 	%rd25, %rd23, %rd24;
	ld.global.v4.u32 	{%r173, %r177, %r181, %r185}, [%rd25];
	// begin inline asm
	{fma.rn.f16x2 %r171,%r168,%r173,%r152;
}
	// end inline asm
	// begin inline asm
	{fma.rn.f16x2 %r175,%r168,%r177,%r156;
}
	// end inline asm
	// begin inline asm
	{fma.rn.f16x2 %r179,%r168,%r181,%r160;
}
	// end inline asm
	// begin inline asm
	{fma.rn.f16x2 %r183,%r168,%r185,%r164;
}
	// end inline asm
	mov.b32 	%r188, {%rs61, %rs61};
	// begin inline asm
	{mul.f16x2 %r187,%r188,%r132;
}
	// end inline asm
	ld.global.v4.u32 	{%r192, %r196, %r200, %r204}, [%rd25+64];
	// begin inline asm
	{fma.rn.f16x2 %r909,%r187,%r192,%r171;
}
	// end inline asm
	// begin inline asm
	{fma.rn.f16x2 %r908,%r187,%r196,%r175;
}
	// end inline asm
	// begin inline asm
	{fma.rn.f16x2 %r907,%r187,%r200,%r179;
}
	// end inline asm
	// begin inline asm
	{fma.rn.f16x2 %r906,%r187,%r204,%r183;
}
	// end inline asm
	mov.b32 	%f112, %r909;
	mov.b32 	%f111, %r908;
	mov.b32 	%f110, %r907;
	mov.b32 	%f109, %r906;
$L__BB3_8:
	mov.b32 	%r210, %f86;
	// begin inline asm
	{fma.rn.f16x2 %r209,%r210,%r17,%r3;
}
	// end inline asm
	// begin inline asm
	{.reg .f16 low,high;
 mov.b32 {low,high}, %r209;
 mov.b16 %rs62, high;}
	// end inline asm
	// begin inline asm
	{.reg .f16 low,high;
 mov.b32 {low,high}, %r209;
 mov.b16 %rs63, low;}
	// end inline asm
	// begin inline asm
	{ .reg .pred __$temp3;
  setp.gt.f16  __$temp3, %rs62, %rs24;
  selp.u16 %rs64, 1, 0, __$temp3;}
	// end inline asm
	setp.eq.s16 	%p6, %rs64, 0;
	@%p6 bra 	$L__BB3_13;
	// begin inline asm
	{ .reg .pred __$temp3;
  setp.gt.f16  __$temp3, %rs63, %rs24;
  selp.u16 %rs67, 1, 0, __$temp3;}
	// end inline asm
	setp.eq.s16 	%p7, %rs67, 0;
	@%p7 bra 	$L__BB3_13;
	// begin inline asm
	cvt.rn.f16.s32 %rs70, %r18;
	// end inline asm
	// begin inline asm
	{ .reg .pred __$temp3;
  setp.lt.f16  __$temp3, %rs62, %rs70;
  selp.u16 %rs71, 1, 0, __$temp3;}
	// end inline asm
	setp.eq.s16 	%p8, %rs71, 0;
	@%p8 bra 	$L__BB3_13;
	// begin inline asm
	cvt.rn.f16.s32 %rs74, %r19;
	// end inline asm
	// begin inline asm
	{ .reg .pred __$temp3;
  setp.lt.f16  __$temp3, %rs63, %rs74;
  selp.u16 %rs75, 1, 0, __$temp3;}
	// end inline asm
	setp.eq.s16 	%p9, %rs75, 0;
	@%p9 bra 	$L__BB3_13;
	// begin inline asm
	cvt.rmi.s32.f16 %r217, %rs62;
	// end inline asm
	// begin inline asm
	cvt.rmi.s32.f16 %r218, %rs63;
	// end inline asm
	// begin inline asm
	cvt.rm.f16.s32 %rs80, %r217;
	// end inline asm
	// begin inline asm
	{sub.f16 %rs81,%rs62,%rs80;
}
	// end inline asm
	// begin inline asm
	cvt.rm.f16.s32 %rs84, %r218;
	// end inline asm
	// begin inline asm
	{sub.f16 %rs85,%rs63,%rs84;
}
	// end inline asm
	// begin inline asm
	{sub.f16 %rs88,%rs19,%rs81;
}
	// end inline asm
	// begin inline asm
	{sub.f16 %rs91,%rs19,%rs85;
}
	// end inline asm
	shl.b32 	%r303, %r218, 5;
	mov.b32 	%r222, {%rs88, %rs88};
	mov.b32 	%r225, {%rs81, %rs81};
	mov.b32 	%r223, {%rs91, %rs85};
	// begin inline asm
	{mul.f16x2 %r221,%r222,%r223;
}
	// end inline asm
	// begin inline asm
	{mul.f16x2 %r224,%r225,%r223;
}
	// end inline asm
	mad.lo.s32 	%r304, %r217, %r16, %r5;
	add.s32 	%r305, %r304, %r303;
	{ .reg .b16 tmp; mov.b32 {tmp, %rs94}, %r20; }
	mov.b32 	%r229, {%rs94, %rs94};
	mov.b32 	{%rs95, %rs96}, %r221;
	mov.b32 	%r228, {%rs95, %rs95};
	// begin inline asm
	{mul.f16x2 %r227,%r228,%r229;
}
	// end inline asm
	mul.wide.s32 	%rd26, %r305, 2;
	add.s64 	%rd27, %rd6, %rd26;
	ld.global.v4.u32 	{%r232, %r236, %r240, %r244}, [%rd27];
	// begin inline asm
	{fma.rn.f16x2 %r230,%r227,%r232,%r909;
}
	// end inline asm
	// begin inline asm
	{fma.rn.f16x2 %r234,%r227,%r236,%r908;
}
	// end inline asm
	// begin inline asm
	{fma.rn.f16x2 %r238,%r227,%r240,%r907;
}
	// end inline asm
	// begin inline asm
	{fma.rn.f16x2 %r242,%r227,%r244,%r906;
}
	// end inline asm
	mov.b32 	%r247, {%rs96, %rs96};
	// begin inline asm
	{mul.f16x2 %r246,%r247,%r229;
}
	// end inline asm
	ld.global.v4.u32 	{%r251, %r255, %r259, %r263}, [%rd27+64];
	// begin inline asm
	{fma.rn.f16x2 %r249,%r246,%r251,%r230;
}
	// end inline asm
	// begin inline asm
	{fma.rn.f16x2 %r253,%r246,%r255,%r234;
}
	// end inline asm
	// begin inline asm
	{fma.rn.f16x2 %r257,%r246,%r259,%r238;
}
	// end inline asm
	// begin inline asm
	{fma.rn.f16x2 %r261,%r246,%r263,%r242;
}
	// end inline asm
	mov.b32 	{%rs97, %rs98}, %r224;
	mov.b32 	%r266, {%rs97, %rs97};
	// begin inline asm
	{mul.f16x2 %r265,%r266,%r229;
}
	// end inline asm
	mul.wide.s32 	%rd28, %r16, 2;
	add.s64 	%rd29, %rd27, %rd28;
	ld.global.v4.u32 	{%r270, %r274, %r278, %r282}, [%rd29];
	// begin inline asm
	{fma.rn.f16x2 %r268,%r265,%r270,%r249;
}
	// end inline asm
	// begin inline asm
	{fma.rn.f16x2 %r272,%r265,%r274,%r253;
}
	// end inline asm
	// begin inline asm
	{fma.rn.f16x2 %r276,%r265,%r278,%r257;
}
	// end inline asm
	// begin inline asm
	{fma.rn.f16x2 %r280,%r265,%r282,%r261;
}
	// end inline asm
	mov.b32 	%r285, {%rs98, %rs98};
	// begin inline asm
	{mul.f16x2 %r284,%r285,%r229;
}
	// end inline asm
	ld.global.v4.u32 	{%r289, %r293, %r297, %r301}, [%rd29+64];
	// begin inline asm
	{fma.rn.f16x2 %r909,%r284,%r289,%r268;
}
	// end inline asm
	// begin inline asm
	{fma.rn.f16x2 %r908,%r284,%r293,%r272;
}
	// end inline asm
	// begin inline asm
	{fma.rn.f16x2 %r907,%r284,%r297,%r276;
}
	// end inline asm
	// begin inline asm
	{fma.rn.f16x2 %r906,%r284,%r301,%r280;
}
	// end inline asm
	mov.b32 	%f112, %r909;
	mov.b32 	%f111, %r908;
	mov.b32 	%f110, %r907;
	mov.b32 	%f109, %r906;
$L__BB3_13:
	mov.b32 	%r37, %f94;
	mov.b32 	%r307, %f87;
	// begin inline asm
	{fma.rn.f16x2 %r306,%r307,%r17,%r3;
}
	// end inline asm
	// begin inline asm
	{.reg .f16 low,high;
 mov.b32 {low,high}, %r306;
 mov.b16 %rs99, high;}
	// end inline asm
	// begin inline asm
	{.reg .f16 low,high;
 mov.b32 {low,high}, %r306;
 mov.b16 %rs100, low;}
	// end inline asm
	// begin inline asm
	{ .reg .pred __$temp3;
  setp.gt.f16  __$temp3, %rs99, %rs24;
  selp.u16 %rs101, 1, 0, __$temp3;}
	// end inline asm
	setp.eq.s16 	%p10, %rs101, 0;
	@%p10 bra 	$L__BB3_18;
	// begin inline asm
	{ .reg .pred __$temp3;
  setp.gt.f16  __$temp3, %rs100, %rs24;
  selp.u16 %rs104, 1, 0, __$temp3;}
	// end inline asm
	setp.eq.s16 	%p11, %rs104, 0;
	@%p11 bra 	$L__BB3_18;
	// begin inline asm
	cvt.rn.f16.s32 %rs107, %r18;
	// end inline asm
	// begin inline asm
	{ .reg .pred __$temp3;
  setp.lt.f16  __$temp3, %rs99, %rs107;
  selp.u16 %rs108, 1, 0, __$temp3;}
	// end inline asm
	setp.eq.s16 	%p12, %rs108, 0;
	@%p12 bra 	$L__BB3_18;
	// begin inline asm
	cvt.rn.f16.s32 %rs111, %r19;
	// end inline asm
	// begin inline asm
	{ .reg .pred __$temp3;
  setp.lt.f16  __$temp3, %rs100, %rs111;
  selp.u16 %rs112, 1, 0, __$temp3;}
	// end inline asm
	setp.eq.s16 	%p13, %rs112, 0;
	@%p13 bra 	$L__BB3_18;
	// begin inline asm
	cvt.rmi.s32.f16 %r314, %rs99;
	// end inline asm
	// begin inline asm
	cvt.rmi.s32.f16 %r315, %rs100;
	// end inline asm
	// begin inline asm
	cvt.rm.f16.s32 %rs117, %r314;
	// end inline asm
	// begin inline asm
	{sub.f16 %rs118,%rs99,%rs117;
}
	// end inline asm
	// begin inline asm
	cvt.rm.f16.s32 %rs121, %r315;
	// end inline asm
	// begin inline asm
	{sub.f16 %rs122,%rs100,%rs121;
}
	// end inline asm
	// begin inline asm
	{sub.f16 %rs125,%rs19,%rs118;
}
	// end inline asm
	// begin inline asm
	{sub.f16 %rs128,%rs19,%rs122;
}
	// end inline asm
	shl.b32 	%r400, %r315, 5;
	mov.b32 	%r319, {%rs125, %rs125};
	mov.b32 	%r322, {%rs118, %rs118};
	mov.b32 	%r320, {%rs128, %rs122};
	// begin inline asm
	{mul.f16x2 %r318,%r319,%r320;
}
	// end inline asm
	// begin inline asm
	{mul.f16x2 %r321,%r322,%r320;
}
	// end inline asm
	mad.lo.s32 	%r401, %r314, %r16, %r5;
	add.s32 	%r402, %r401, %r400;
	{ .reg .b16 tmp; mov.b32 {%rs131, tmp}, %r37; }
	mov.b32 	%r326, {%rs131, %rs131};
	mov.b32 	{%rs132, %rs133}, %r318;
	mov.b32 	%r325, {%rs132, %rs132};
	// begin inline asm
	{mul.f16x2 %r324,%r325,%r326;
}
	// end inline asm
	mul.wide.s32 	%rd30, %r402, 2;
	add.s64 	%rd31, %rd6, %rd30;
	ld.global.v4.u32 	{%r329, %r333, %r337, %r341}, [%rd31];
	// begin inline asm
	{fma.rn.f16x2 %r327,%r324,%r329,%r909;
}
	// end inline asm
	// begin inline asm
	{fma.rn.f16x2 %r331,%r324,%r333,%r908;
}
	// end inline asm
	// begin inline asm
	{fma.rn.f16x2 %r335,%r324,%r337,%r907;
}
	// end inline asm
	// begin inline asm
	{fma.rn.f16x2 %r339,%r324,%r341,%r906;
}
	// end inline asm
	mov.b32 	%r344, {%rs133, %rs133};
	// begin inline asm
	{mul.f16x2 %r343,%r344,%r326;
}
	// end inline asm
	ld.global.v4.u32 	{%r348, %r352, %r356, %r360}, [%rd31+64];
	// begin inline asm
	{fma.rn.f16x2 %r346,%r343,%r348,%r327;
}
	// end inline asm
	// begin inline asm
	{fma.rn.f16x2 %r350,%r343,%r352,%r331;
}
	// end inline asm
	// begin inline asm
	{fma.rn.f16x2 %r354,%r343,%r356,%r335;
}
	// end inline asm
	// begin inline asm
	{fma.rn.f16x2 %r358,%r343,%r360,%r339;
}
	// end inline asm
	mov.b32 	{%rs134, %rs135}, %r321;
	mov.b32 	%r363, {%rs134, %rs134};
	// begin inline asm
	{mul.f16x2 %r362,%r363,%r326;
}
	// end inline asm
	mul.wide.s32 	%rd32, %r16, 2;
	add.s64 	%rd33, %rd31, %rd32;
	ld.global.v4.u32 	{%r367, %r371, %r375, %r379}, [%rd33];
	// begin inline asm
	{fma.rn.f16x2 %r365,%r362,%r367,%r346;
}
	// end inline asm
	// begin inline asm
	{fma.rn.f16x2 %r369,%r362,%r371,%r350;
}
	// end inline asm
	// begin inline asm
	{fma.rn.f16x2 %r373,%r362,%r375,%r354;
}
	// end inline asm
	// begin inline asm
	{fma.rn.f16x2 %r377,%r362,%r379,%r358;
}
	// end inline asm
	mov.b32 	%r382, {%rs135, %rs135};
	// begin inline asm
	{mul.f16x2 %r381,%r382,%r326;
}
	// end inline asm
	ld.global.v4.u32 	{%r386, %r390, %r394, %r398}, [%rd33+64];
	// begin inline asm
	{fma.rn.f16x2 %r909,%r381,%r386,%r365;
}
	// end inline asm
	// begin inline asm
	{fma.rn.f16x2 %r908,%r381,%r390,%r369;
}
	// end inline asm
	// begin inline asm
	{fma.rn.f16x2 %r907,%r381,%r394,%r373;
}
	// end inline asm
	// begin inline asm
	{fma.rn.f16x2 %r906,%r381,%r398,%r377;
}
	// end inline asm
	mov.b32 	%f112, %r909;
	mov.b32 	%f111, %r908;
	mov.b32 	%f110, %r907;
	mov.b32 	%f109, %r906;
$L__BB3_18:
	mov.b32 	%r404, %f88;
	// begin inline asm
	{fma.rn.f16x2 %r403,%r404,%r17,%r3;
}
	// end inline asm
	// begin inline asm
	{.reg .f16 low,high;
 mov.b32 {low,high}, %r403;
 mov.b16 %rs136, high;}
	// end inline asm
	// begin inline asm
	{.reg .f16 low,high;
 mov.b32 {low,high}, %r403;
 mov.b16 %rs137, low;}
	// end inline asm
	// begin inline asm
	{ .reg .pred __$temp3;
  setp.gt.f16  __$temp3, %rs136, %rs24;
  selp.u16 %rs138, 1, 0, __$temp3;}
	// end inline asm
	setp.eq.s16 	%p14, %rs138, 0;
	@%p14 bra 	$L__BB3_23;
	// begin inline asm
	{ .reg .pred __$temp3;
  setp.gt.f16  __$temp3, %rs137, %rs24;
  selp.u16 %rs141, 1, 0, __$temp3;}
	// end inline asm
	setp.eq.s16 	%p15, %rs141, 0;
	@%p15 bra 	$L__BB3_23;
	// begin inline asm
	cvt.rn.f16.s32 %rs144, %r18;
	// end inline asm
	// begin inline asm
	{ .reg .pred __$temp3;
  setp.lt.f16  __$temp3, %rs136, %rs144;
  selp.u16 %rs145, 1, 0, __$temp3;}
	// end inline asm
	setp.eq.s16 	%p16, %rs145, 0;
	@%p16 bra 	$L__BB3_23;
	// begin inline asm
	cvt.rn.f16.s32 %rs148, %r19;
	// end inline asm
	// begin inline asm
	{ .reg .pred __$temp3;
  setp.lt.f16  __$temp3, %rs137, %rs148;
  selp.u16 %rs149, 1, 0, __$temp3;}
	// end inline asm
	setp.eq.s16 	%p17, %rs149, 0;
	@%p17 bra 	$L__BB3_23;
	// begin inline asm
	cvt.rmi.s32.f16 %r411, %rs136;
	// end inline asm
	// begin inline asm
	cvt.rmi.s32.f16 %r412, %rs137;
	// end inline asm
	// begin inline asm
	cvt.rm.f16.s32 %rs154, %r411;
	// end inline asm
	// begin inline asm
	{sub.f16 %rs155,%rs136,%rs154;
}
	// end inline asm
	// begin inline asm
	cvt.rm.f16.s32 %rs158, %r412;
	// end inline asm
	// begin inline asm
	{sub.f16 %rs159,%rs137,%rs158;
}
	// end inline asm
	// begin inline asm
	{sub.f16 %rs162,%rs19,%rs155;
}
	// end inline asm
	// begin inline asm
	{sub.f16 %rs165,%rs19,%rs159;
}
	// end inline asm
	shl.b32 	%r497, %r412, 5;
	mov.b32 	%r416, {%rs162, %rs162};
	mov.b32 	%r419, {%rs155, %rs155};
	mov.b32 	%r417, {%rs165, %rs159};
	// begin inline asm
	{mul.f16x2 %r415,%r416,%r417;
}
	// end inline asm
	// begin inline asm
	{mul.f16x2 %r418,%r419,%r417;
}
	// end inline asm
	mad.lo.s32 	%r498, %r411, %r16, %r5;
	add.s32 	%r499, %r498, %r497;
	{ .reg .b16 tmp; mov.b32 {tmp, %rs168}, %r37; }
	mov.b32 	%r423, {%rs168, %rs168};
	mov.b32 	{%rs169, %rs170}, %r415;
	mov.b32 	%r422, {%rs169, %rs169};
	// begin inline asm
	{mul.f16x2 %r421,%r422,%r423;
}
	// end inline asm
	mul.wide.s32 	%rd34, %r499, 2;
	add.s64 	%rd35, %rd6, %rd34;
	ld.global.v4.u32 	{%r426, %r430, %r434, %r438}, [%rd35];
	// begin inline asm
	{fma.rn.f16x2 %r424,%r421,%r426,%r909;
}
	// end inline asm
	// begin inline asm
	{fma.rn.f16x2 %r428,%r421,%r430,%r908;
}
	// end inline asm
	// begin inline asm
	{fma.rn.f16x2 %r432,%r421,%r434,%r907;
}
	// end inline asm
	// begin inline asm
	{fma.rn.f16x2 %r436,%r421,%r438,%r906;
}
	// end inline asm
	mov.b32 	%r441, {%rs170, %rs170};
	// begin inline asm
	{mul.f16x2 %r440,%r441,%r423;
}
	// end inline asm
	ld.global.v4.u32 	{%r445, %r449, %r453, %r457}, [%rd35+64];
	// begin inline asm
	{fma.rn.f16x2 %r443,%r440,%r445,%r424;
}
	// end inline asm
	// begin inline asm
	{fma.rn.f16x2 %r447,%r440,%r449,%r428;
}
	// end inline asm
	// begin inline asm
	{fma.rn.f16x2 %r451,%r440,%r453,%r432;
}
	// end inline asm
	// begin inline asm
	{fma.rn.f16x2 %r455,%r440,%r457,%r436;
}
	// end inline asm
	mov.b32 	{%rs171, %rs172}, %r418;
	mov.b32 	%r460, {%rs171, %rs171};
	// begin inline asm
	{mul.f16x2 %r459,%r460,%r423;
}
	// end inline asm
	mul.wide.s32 	%rd36, %r16, 2;
	add.s64 	%rd37, %rd35, %rd36;
	ld.global.v4.u32 	{%r464, %r468, %r472, %r476}, [%rd37];
	// begin inline asm
	{fma.rn.f16x2 %r462,%r459,%r464,%r443;
}
	// end inline asm
	// begin inline asm
	{fma.rn.f16x2 %r466,%r459,%r468,%r447;
}
	// end inline asm
	// begin inline asm
	{fma.rn.f16x2 %r470,%r459,%r472,%r451;
}
	// end inline asm
	// begin inline asm
	{fma.rn.f16x2 %r474,%r459,%r476,%r455;
}
	// end inline asm
	mov.b32 	%r479, {%rs172, %rs172};
	// begin inline asm
	{mul.f16x2 %r478,%r479,%r423;
}
	// end inline asm
	ld.global.v4.u32 	{%r483, %r487, %r491, %r495}, [%rd37+64];
	// begin inline asm
	{fma.rn.f16x2 %r909,%r478,%r483,%r462;
}
	// end inline asm
	// begin inline asm
	{fma.rn.f16x2 %r908,%r478,%r487,%r466;
}
	// end inline asm
	// begin inline asm
	{fma.rn.f16x2 %r907,%r478,%r491,%r470;
}
	// end inline asm
	// begin inline asm
	{fma.rn.f16x2 %r906,%r478,%r495,%r474;
}
	// end inline asm
	mov.b32 	%f112, %r909;
	mov.b32 	%f111, %r908;
	mov.b32 	%f110, %r907;
	mov.b32 	%f109, %r906;
$L__BB3_23:
	mov.b32 	%r54, %f95;
	mov.b32 	%r501, %f89;
	// begin inline asm
	{fma.rn.f16x2 %r500,%r501,%r17,%r3;
}
	// end inline asm
	// begin inline asm
	{.reg .f16 low,high;
 mov.b32 {low,high}, %r500;
 mov.b16 %rs173, high;}
	// end inline asm
	// begin inline asm
	{.reg .f16 low,high;
 mov.b32 {low,high}, %r500;
 mov.b16 %rs174, low;}
	// end inline asm
	// begin inline asm
	{ .reg .pred __$temp3;
  setp.gt.f16  __$temp3, %rs173, %rs24;
  selp.u16 %rs175, 1, 0, __$temp3;}
	// end inline asm
	setp.eq.s16 	%p18, %rs175, 0;
	@%p18 bra 	$L__BB3_28;
	// begin inline asm
	{ .reg .pred __$temp3;
  setp.gt.f16  __$temp3, %rs174, %rs24;
  selp.u16 %rs178, 1, 0, __$temp3;}
	// end inline asm
	setp.eq.s16 	%p19, %rs178, 0;
	@%p19 bra 	$L__BB3_28;
	// begin inline asm
	cvt.rn.f16.s32 %rs181, %r18;
	// end inline asm
	// begin inline asm
	{ .reg .pred __$temp3;
  setp.lt.f16  __$temp3, %rs173, %rs181;
  selp.u16 %rs182, 1, 0, __$temp3;}
	// end inline asm
	setp.eq.s16 	%p20, %rs182, 0;
	@%p20 bra 	$L__BB3_28;
	// begin inline asm
	cvt.rn.f16.s32 %rs185, %r19;
	// end inline asm
	// begin inline asm
	{ .reg .pred __$temp3;
  setp.lt.f16  __$temp3, %rs174, %rs185;
  selp.u16 %rs186, 1, 0, __$temp3;}
	// end inline asm
	setp.eq.s16 	%p21, %rs186, 0;
	@%p21 bra 	$L__BB3_28;
	// begin inline asm
	cvt.rmi.s32.f16 %r508, %rs173;
	// end inline asm
	// begin inline asm
	cvt.rmi.s32.f16 %r509, %rs174;
	// end inline asm
	// begin inline asm
	cvt.rm.f16.s32 %rs191, %r508;
	// end inline asm
	// begin inline asm
	{sub.f16 %rs192,%rs173,%rs191;
}
	// end inline asm
	// begin inline asm
	cvt.rm.f16.s32 %rs195, %r509;
	// end inline asm
	// begin inline asm
	{sub.f16 %rs196,%rs174,%rs195;
}
	// end inline asm
	// begin inline asm
	{sub.f16 %rs199,%rs19,%rs192;
}
	// end inline asm
	// begin inline asm
	{sub.f16 %rs202,%rs19,%rs196;
}
	// end inline asm
	shl.b32 	%r594, %r509, 5;
	mov.b32 	%r513, {%rs199, %rs199};
	mov.b32 	%r516, {%rs192, %rs192};
	mov.b32 	%r514, {%rs202, %rs196};
	// begin inline asm
	{mul.f16x2 %r512,%r513,%r514;
}
	// end inline asm
	// begin inline asm
	{mul.f16x2 %r515,%r516,%r514;
}
	// end inline asm
	mad.lo.s32 	%r595, %r508, %r16, %r5;
	add.s32 	%r596, %r595, %r594;
	{ .reg .b16 tmp; mov.b32 {%rs205, tmp}, %r54; }
	mov.b32 	%r520, {%rs205, %rs205};
	mov.b32 	{%rs206, %rs207}, %r512;
	mov.b32 	%r519, {%rs206, %rs206};
	// begin inline asm
	{mul.f16x2 %r518,%r519,%r520;
}
	// end inline asm
	mul.wide.s32 	%rd38, %r596, 2;
	add.s64 	%rd39, %rd6, %rd38;
	ld.global.v4.u32 	{%r523, %r527, %r531, %r535}, [%rd39];
	// begin inline asm
	{fma.rn.f16x2 %r521,%r518,%r523,%r909;
}
	// end inline asm
	// begin inline asm
	{fma.rn.f16x2 %r525,%r518,%r527,%r908;
}
	// end inline asm
	// begin inline asm
	{fma.rn.f16x2 %r529,%r518,%r531,%r907;
}
	// end inline asm
	// begin inline asm
	{fma.rn.f16x2 %r533,%r518,%r535,%r906;
}
	// end inline asm
	mov.b32 	%r538, {%rs207, %rs207};
	// begin inline asm
	{mul.f16x2 %r537,%r538,%r520;
}
	// end inline asm
	ld.global.v4.u32 	{%r542, %r546, %r550, %r554}, [%rd39+64];
	// begin inline asm
	{fma.rn.f16x2 %r540,%r537,%r542,%r521;
}
	// end inline asm
	// begin inline asm
	{fma.rn.f16x2 %r544,%r537,%r546,%r525;
}
	// end inline asm
	// begin inline asm
	{fma.rn.f16x2 %r548,%r537,%r550,%r529;
}
	// end inline asm
	// begin inline asm
	{fma.rn.f16x2 %r552,%r537,%r554,%r533;
}
	// end inline asm
	mov.b32 	{%rs208, %rs209}, %r515;
	mov.b32 	%r557, {%rs208, %rs208};
	// begin inline asm
	{mul.f16x2 %r556,%r557,%r520;
}
	// end inline asm
	mul.wide.s32 	%rd40, %r16, 2;
	add.s64 	%rd41, %rd39, %rd40;
	ld.global.v4.u32 	{%r561, %r565, %r569, %r573}, [%rd41];
	// begin inline asm
	{fma.rn.f16x2 %r559,%r556,%r561,%r540;
}
	// end inline asm
	// begin inline asm
	{fma.rn.f16x2 %r563,%r556,%r565,%r544;
}
	// end inline asm
	// begin inline asm
	{fma.rn.f16x2 %r567,%r556,%r569,%r548;
}
	// end inline asm
	// begin inline asm
	{fma.rn.f16x2 %r571,%r556,%r573,%r552;
}
	// end inline asm
	mov.b32 	%r576, {%rs209, %rs209};
	// begin inline asm
	{mul.f16x2 %r575,%r576,%r520;
}
	// end inline asm
	ld.global.v4.u32 	{%r580, %r584, %r588, %r592}, [%rd41+64];
	// begin inline asm
	{fma.rn.f16x2 %r909,%r575,%r580,%r559;
}
	// end inline asm
	// begin inline asm
	{fma.rn.f16x2 %r908,%r575,%r584,%r563;
}
	// end inline asm
	// begin inline asm
	{fma.rn.f16x2 %r907,%r575,%r588,%r567;
}
	// end inline asm
	// begin inline asm
	{fma.rn.f16x2 %r906,%r575,%r592,%r571;
}
	// end inline asm
	mov.b32 	%f112, %r909;
	mov.b32 	%f111, %r908;
	mov.b32 	%f110, %r907;
	mov.b32 	%f109, %r906;
$L__BB3_28:
	mov.b32 	%r598, %f90;
	// begin inline asm
	{fma.rn.f16x2 %r597,%r598,%r17,%r3;
}
	// end inline asm
	// begin inline asm
	{.reg .f16 low,high;
 mov.b32 {low,high}, %r597;
 mov.b16 %rs210, high;}
	// end inline asm
	// begin inline asm
	{.reg .f16 low,high;
 mov.b32 {low,high}, %r597;
 mov.b16 %rs211, low;}
	// end inline asm
	// begin inline asm
	{ .reg .pred __$temp3;
  setp.gt.f16  __$temp3, %rs210, %rs24;
  selp.u16 %rs212, 1, 0, __$temp3;}
	// end inline asm
	setp.eq.s16 	%p22, %rs212, 0;
	@%p22 bra 	$L__BB3_33;
	// begin inline asm
	{ .reg .pred __$temp3;
  setp.gt.f16  __$temp3, %rs211, %rs24;
  selp.u16 %rs215, 1, 0, __$temp3;}
	// end inline asm
	setp.eq.s16 	%p23, %rs215, 0;
	@%p23 bra 	$L__BB3_33;
	// begin inline asm
	cvt.rn.f16.s32 %rs218, %r18;
	// end inline asm
	// begin inline asm
	{ .reg .pred __$temp3;
  setp.lt.f16  __$temp3, %rs210, %rs218;
  selp.u16 %rs219, 1, 0, __$temp3;}
	// end inline asm
	setp.eq.s16 	%p24, %rs219, 0;
	@%p24 bra 	$L__BB3_33;
	// begin inline asm
	cvt.rn.f16.s32 %rs222, %r19;
	// end inline asm
	// begin inline asm
	{ .reg .pred __$temp3;
  setp.lt.f16  __$temp3, %rs211, %rs222;
  selp.u16 %rs223, 1, 0, __$temp3;}
	// end inline asm
	setp.eq.s16 	%p25, %rs223, 0;
	@%p25 bra 	$L__BB3_33;
	// begin inline asm
	cvt.rmi.s32.f16 %r605, %rs210;
	// end inline asm
	// begin inline asm
	cvt.rmi.s32.f16 %r606, %rs211;
	// end inline asm
	// begin inline asm
	cvt.rm.f16.s32 %rs228, %r605;
	// end inline asm
	// begin inline asm
	{sub.f16 %rs229,%rs210,%rs228;
}
	// end inline asm
	// begin inline asm
	cvt.rm.f16.s32 %rs232, %r606;
	// end inline asm
	// begin inline asm
	{sub.f16 %rs233,%rs211,%rs232;
}
	// end inline asm
	// begin inline asm
	{sub.f16 %rs236,%rs19,%rs229;
}
	// end inline asm
	// begin inline asm
	{sub.f16 %rs239,%rs19,%rs233;
}
	// end inline asm
	shl.b32 	%r691, %r606, 5;
	mov.b32 	%r610, {%rs236, %rs236};
	mov.b32 	%r613, {%rs229, %rs229};
	mov.b32 	%r611, {%rs239, %rs233};
	// begin inline asm
	{mul.f16x2 %r609,%r610,%r611;
}
	// end inline asm
	// begin inline asm
	{mul.f16x2 %r612,%r613,%r611;
}
	// end inline asm
	mad.lo.s32 	%r692, %r605, %r16, %r5;
	add.s32 	%r693, %r692, %r691;
	{ .reg .b16 tmp; mov.b32 {tmp, %rs242}, %r54; }
	mov.b32 	%r617, {%rs242, %rs242};
	mov.b32 	{%rs243, %rs244}, %r609;
	mov.b32 	%r616, {%rs243, %rs243};
	// begin inline asm
	{mul.f16x2 %r615,%r616,%r617;
}
	// end inline asm
	mul.wide.s32 	%rd42, %r693, 2;
	add.s64 	%rd43, %rd6, %rd42;
	ld.global.v4.u32 	{%r620, %r624, %r628, %r632}, [%rd43];
	// begin inline asm
	{fma.rn.f16x2 %r618,%r615,%r620,%r909;
}
	// end inline asm
	// begin inline asm
	{fma.rn.f16x2 %r622,%r615,%r624,%r908;
}
	// end inline asm
	// begin inline asm
	{fma.rn.f16x2 %r626,%r615,%r628,%r907;
}
	// end inline asm
	// begin inline asm
	{fma.rn.f16x2 %r630,%r615,%r632,%r906;
}
	// end inline asm
	mov.b32 	%r635, {%rs244, %rs244};
	// begin inline asm
	{mul.f16x2 %r634,%r635,%r617;
}
	// end inline asm
	ld.global.v4.u32 	{%r639, %r643, %r647, %r651}, [%rd43+64];
	// begin inline asm
	{fma.rn.f16x2 %r637,%r634,%r639,%r618;
}
	// end inline asm
	// begin inline asm
	{fma.rn.f16x2 %r641,%r634,%r643,%r622;
}
	// end inline asm
	// begin inline asm
	{fma.rn.f16x2 %r645,%r634,%r647,%r626;
}
	// end inline asm
	// begin inline asm
	{fma.rn.f16x2 %r649,%r634,%r651,%r630;
}
	// end inline asm
	mov.b32 	{%rs245, %rs246}, %r612;
	mov.b32 	%r654, {%rs245, %rs245};
	// begin inline asm
	{mul.f16x2 %r653,%r654,%r617;
}
	// end inline asm
	mul.wide.s32 	%rd44, %r16, 2;
	add.s64 	%rd45, %rd43, %rd44;
	ld.global.v4.u32 	{%r658, %r662, %r666, %r670}, [%rd45];
	// begin inline asm
	{fma.rn.f16x2 %r656,%r653,%r658,%r637;
}
	// end inline asm
	// begin inline asm
	{fma.rn.f16x2 %r660,%r653,%r662,%r641;
}
	// end inline asm
	// begin inline asm
	{fma.rn.f16x2 %r664,%r653,%r666,%r645;
}
	// end inline asm
	// begin inline asm
	{fma.rn.f16x2 %r668,%r653,%r670,%r649;
}
	// end inline asm
	mov.b32 	%r673, {%rs246, %rs246};
	// begin inline asm
	{mul.f16x2 %r672,%r673,%r617;
}
	// end inline asm
	ld.global.v4.u32 	{%r677, %r681, %r685, %r689}, [%rd45+64];
	// begin inline asm
	{fma.rn.f16x2 %r909,%r672,%r677,%r656;
}
	// end inline asm
	// begin inline asm
	{fma.rn.f16x2 %r908,%r672,%r681,%r660;
}
	// end inline asm
	// begin inline asm
	{fma.rn.f16x2 %r907,%r672,%r685,%r664;
}
	// end inline asm
	// begin inline asm
	{fma.rn.f16x2 %r906,%r672,%r689,%r668;
}
	// end inline asm
	mov.b32 	%f112, %r909;
	mov.b32 	%f111, %r908;
	mov.b32 	%f110, %r907;
	mov.b32 	%f109, %r906;
$L__BB3_33:
	mov.b32 	%r71, %f96;
	mov.b32 	%r695, %f91;
	// begin inline asm
	{fma.rn.f16x2 %r694,%r695,%r17,%r3;
}
	// end inline asm
	// begin inline asm
	{.reg .f16 low,high;
 mov.b32 {low,high}, %r694;
 mov.b16 %rs247, high;}
	// end inline asm
	// begin inline asm
	{.reg .f16 low,high;
 mov.b32 {low,high}, %r694;
 mov.b16 %rs248, low;}
	// end inline asm
	// begin inline asm
	{ .reg .pred __$temp3;
  setp.gt.f16  __$temp3, %rs247, %rs24;
  selp.u16 %rs249, 1, 0, __$temp3;}
	// end inline asm
	setp.eq.s16 	%p26, %rs249, 0;
	@%p26 bra 	$L__BB3_38;
	// begin inline asm
	{ .reg .pred __$temp3;
  setp.gt.f16  __$temp3, %rs248, %rs24;
  selp.u16 %rs252, 1, 0, __$temp3;}
	// end inline asm
	setp.eq.s16 	%p27, %rs252, 0;
	@%p27 bra 	$L__BB3_38;
	// begin inline asm
	cvt.rn.f16.s32 %rs255, %r18;
	// end inline asm
	// begin inline asm
	{ .reg .pred __$temp3;
  setp.lt.f16  __$temp3, %rs247, %rs255;
  selp.u16 %rs256, 1, 0, __$temp3;}
	// end inline asm
	setp.eq.s16 	%p28, %rs256, 0;
	@%p28 bra 	$L__BB3_38;
	// begin inline asm
	cvt.rn.f16.s32 %rs259, %r19;
	// end inline asm
	// begin inline asm
	{ .reg .pred __$temp3;
  setp.lt.f16  __$temp3, %rs248, %rs259;
  selp.u16 %rs260, 1, 0, __$temp3;}
	// end inline asm
	setp.eq.s16 	%p29, %rs260, 0;
	@%p29 bra 	$L__BB3_38;
	// begin inline asm
	cvt.rmi.s32.f16 %r702, %rs247;
	// end inline asm
	// begin inline asm
	cvt.rmi.s32.f16 %r703, %rs248;
	// end inline asm
	// begin inline asm
	cvt.rm.f16.s32 %rs265, %r702;
	// end inline asm
	// begin inline asm
	{sub.f16 %rs266,%rs247,%rs265;
}
	// end inline asm
	// begin inline asm
	cvt.rm.f16.s32 %rs269, %r703;
	// end inline asm
	// begin inline asm
	{sub.f16 %rs270,%rs248,%rs269;
}
	// end inline asm
	// begin inline asm
	{sub.f16 %rs273,%rs19,%rs266;
}
	// end inline asm
	// begin inline asm
	{sub.f16 %rs276,%rs19,%rs270;
}
	// end inline asm
	shl.b32 	%r788, %r703, 5;
	mov.b32 	%r707, {%rs273, %rs273};
	mov.b32 	%r710, {%rs266, %rs266};
	mov.b32 	%r708, {%rs276, %rs270};
	// begin inline asm
	{mul.f16x2 %r706,%r707,%r708;
}
	// end inline asm
	// begin inline asm
	{mul.f16x2 %r709,%r710,%r708;
}
	// end inline asm
	mad.lo.s32 	%r789, %r702, %r16, %r5;
	add.s32 	%r790, %r789, %r788;
	{ .reg .b16 tmp; mov.b32 {%rs279, tmp}, %r71; }
	mov.b32 	%r714, {%rs279, %rs279};
	mov.b32 	{%rs280, %rs281}, %r706;
	mov.b32 	%r713, {%rs280, %rs280};
	// begin inline asm
	{mul.f16x2 %r712,%r713,%r714;
}
	// end inline asm
	mul.wide.s32 	%rd46, %r790, 2;
	add.s64 	%rd47, %rd6, %rd46;
	ld.global.v4.u32 	{%r717, %r721, %r725, %r729}, [%rd47];
	// begin inline asm
	{fma.rn.f16x2 %r715,%r712,%r717,%r909;
}
	// end inline asm
	// begin inline asm
	{fma.rn.f16x2 %r719,%r712,%r721,%r908;
}
	// end inline asm
	// begin inline asm
	{fma.rn.f16x2 %r723,%r712,%r725,%r907;
}
	// end inline asm
	// begin inline asm
	{fma.rn.f16x2 %r727,%r712,%r729,%r906;
}
	// end inline asm
	mov.b32 	%r732, {%rs281, %rs281};
	// begin inline asm
	{mul.f16x2 %r731,%r732,%r714;
}
	// end inline asm
	ld.global.v4.u32 	{%r736, %r740, %r744, %r748}, [%rd47+64];
	// begin inline asm
	{fma.rn.f16x2 %r734,%r731,%r736,%r715;
}
	// end inline asm
	// begin inline asm
	{fma.rn.f16x2 %r738,%r731,%r740,%r719;
}
	// end inline asm
	// begin inline asm
	{fma.rn.f16x2 %r742,%r731,%r744,%r723;
}
	// end inline asm
	// begin inline asm
	{fma.rn.f16x2 %r746,%r731,%r748,%r727;
}
	// end inline asm
	mov.b32 	{%rs282, %rs283}, %r709;
	mov.b32 	%r751, {%rs282, %rs282};
	// begin inline asm
	{mul.f16x2 %r750,%r751,%r714;
}
	// end inline asm
	mul.wide.s32 	%rd48, %r16, 2;
	add.s64 	%rd49, %rd47, %rd48;
	ld.global.v4.u32 	{%r755, %r759, %r763, %r767}, [%rd49];
	// begin inline asm
	{fma.rn.f16x2 %r753,%r750,%r755,%r734;
}
	// end inline asm
	// begin inline asm
	{fma.rn.f16x2 %r757,%r750,%r759,%r738;
}
	// end inline asm
	// begin inline asm
	{fma.rn.f16x2 %r761,%r750,%r763,%r742;
}
	// end inline asm
	// begin inline asm
	{fma.rn.f16x2 %r765,%r750,%r767,%r746;
}
	// end inline asm
	mov.b32 	%r770, {%rs283, %rs283};
	// begin inline asm
	{mul.f16x2 %r769,%r770,%r714;
}
	// end inline asm
	ld.global.v4.u32 	{%r774, %r778, %r782, %r786}, [%rd49+64];
	// begin inline asm
	{fma.rn.f16x2 %r909,%r769,%r774,%r753;
}
	// end inline asm
	// begin inline asm
	{fma.rn.f16x2 %r908,%r769,%r778,%r757;
}
	// end inline asm
	// begin inline asm
	{fma.rn.f16x2 %r907,%r769,%r782,%r761;
}
	// end inline asm
	// begin inline asm
	{fma.rn.f16x2 %r906,%r769,%r786,%r765;
}
	// end inline asm
	mov.b32 	%f112, %r909;
	mov.b32 	%f111, %r908;
	mov.b32 	%f110, %r907;
	mov.b32 	%f109, %r906;
$L__BB3_38:
	mov.b32 	%r792, %f92;
	// begin inline asm
	{fma.rn.f16x2 %r791,%r792,%r17,%r3;
}
	// end inline asm
	// begin inline asm
	{.reg .f16 low,high;
 mov.b32 {low,high}, %r791;
 mov.b16 %rs284, high;}
	// end inline asm
	// begin inline asm
	{.reg .f16 low,high;
 mov.b32 {low,high}, %r791;
 mov.b16 %rs285, low;}
	// end inline asm
	// begin inline asm
	{ .reg .pred __$temp3;
  setp.gt.f16  __$temp3, %rs284, %rs24;
  selp.u16 %rs286, 1, 0, __$temp3;}
	// end inline asm
	setp.eq.s16 	%p30, %rs286, 0;
	@%p30 bra 	$L__BB3_43;
	// begin inline asm
	{ .reg .pred __$temp3;
  setp.gt.f16  __$temp3, %rs285, %rs24;
  selp.u16 %rs289, 1, 0, __$temp3;}
	// end inline asm
	setp.eq.s16 	%p31, %rs289, 0;
	@%p31 bra 	$L__BB3_43;
	// begin inline asm
	cvt.rn.f16.s32 %rs292, %r18;
	// end inline asm
	// begin inline asm
	{ .reg .pred __$temp3;
  setp.lt.f16  __$temp3, %rs284, %rs292;
  selp.u16 %rs293, 1, 0, __$temp3;}
	// end inline asm
	setp.eq.s16 	%p32, %rs293, 0;
	@%p32 bra 	$L__BB3_43;
	// begin inline asm
	cvt.rn.f16.s32 %rs296, %r19;
	// end inline asm
	// begin inline asm
	{ .reg .pred __$temp3;
  setp.lt.f16  __$temp3, %rs285, %rs296;
  selp.u16 %rs297, 1, 0, __$temp3;}
	// end inline asm
	setp.eq.s16 	%p33, %rs297, 0;
	@%p33 bra 	$L__BB3_43;
	// begin inline asm
	cvt.rmi.s32.f16 %r799, %rs284;
	// end inline asm
	// begin inline asm
	cvt.rmi.s32.f16 %r800, %rs285;
	// end inline asm
	// begin inline asm
	cvt.rm.f16.s32 %rs302, %r799;
	// end inline asm
	// begin inline asm
	{sub.f16 %rs303,%rs284,%rs302;
}
	// end inline asm
	// begin inline asm
	cvt.rm.f16.s32 %rs306, %r800;
	// end inline asm
	// begin inline asm
	{sub.f16 %rs307,%rs285,%rs306;
}
	// end inline asm
	// begin inline asm
	{sub.f16 %rs310,%rs19,%rs303;
}
	// end inline asm
	// begin inline asm
	{sub.f16 %rs313,%rs19,%rs307;
}
	// end inline asm
	shl.b32 	%r885, %r800, 5;
	mov.b32 	%r804, {%rs310, %rs310};
	mov.b32 	%r807, {%rs303, %rs303};
	mov.b32 	%r805, {%rs313, %rs307};
	// begin inline asm
	{mul.f16x2 %r803,%r804,%r805;
}
	// end inline asm
	// begin inline asm
	{mul.f16x2 %r806,%r807,%r805;
}
	// end inline asm
	mad.lo.s32 	%r886, %r799, %r16, %r5;
	add.s32 	%r887, %r886, %r885;
	{ .reg .b16 tmp; mov.b32 {tmp, %rs316}, %r71; }
	mov.b32 	%r811, {%rs316, %rs316};
	mov.b32 	{%rs317, %rs318}, %r803;
	mov.b32 	%r810, {%rs317, %rs317};
	// begin inline asm
	{mul.f16x2 %r809,%r810,%r811;
}
	// end inline asm
	mul.wide.s32 	%rd50, %r887, 2;
	add.s64 	%rd51, %rd6, %rd50;
	ld.global.v4.u32 	{%r814, %r818, %r822, %r826}, [%rd51];
	// begin inline asm
	{fma.rn.f16x2 %r812,%r809,%r814,%r909;
}
	// end inline asm
	// begin inline asm
	{fma.rn.f16x2 %r816,%r809,%r818,%r908;
}
	// end inline asm
	// begin inline asm
	{fma.rn.f16x2 %r820,%r809,%r822,%r907;
}
	// end inline asm
	// begin inline asm
	{fma.rn.f16x2 %r824,%r809,%r826,%r906;
}
	// end inline asm
	mov.b32 	%r829, {%rs318, %rs318};
	// begin inline asm
	{mul.f16x2 %r828,%r829,%r811;
}
	// end inline asm
	ld.global.v4.u32 	{%r833, %r837, %r841, %r845}, [%rd51+64];
	// begin inline asm
	{fma.rn.f16x2 %r831,%r828,%r833,%r812;
}
	// end inline asm
	// begin inline asm
	{fma.rn.f16x2 %r835,%r828,%r837,%r816;
}
	// end inline asm
	// begin inline asm
	{fma.rn.f16x2 %r839,%r828,%r841,%r820;
}
	// end inline asm
	// begin inline asm
	{fma.rn.f16x2 %r843,%r828,%r845,%r824;
}
	// end inline asm
	mov.b32 	{%rs319, %rs320}, %r806;
	mov.b32 	%r848, {%rs319, %rs319};
	// begin inline asm
	{mul.f16x2 %r847,%r848,%r811;
}
	// end inline asm
	mul.wide.s32 	%rd52, %r16, 2;
	add.s64 	%rd53, %rd51, %rd52;
	ld.global.v4.u32 	{%r852, %r856, %r860, %r864}, [%rd53];
	// begin inline asm
	{fma.rn.f16x2 %r850,%r847,%r852,%r831;
}
	// end inline asm
	// begin inline asm
	{fma.rn.f16x2 %r854,%r847,%r856,%r835;
}
	// end inline asm
	// begin inline asm
	{fma.rn.f16x2 %r858,%r847,%r860,%r839;
}
	// end inline asm
	// begin inline asm
	{fma.rn.f16x2 %r862,%r847,%r864,%r843;
}
	// end inline asm
	mov.b32 	%r867, {%rs320, %rs320};
	// begin inline asm
	{mul.f16x2 %r866,%r867,%r811;
}
	// end inline asm
	ld.global.v4.u32 	{%r871, %r875, %r879, %r883}, [%rd53+64];
	// begin inline asm
	{fma.rn.f16x2 %r909,%r866,%r871,%r850;
}
	// end inline asm
	// begin inline asm
	{fma.rn.f16x2 %r908,%r866,%r875,%r854;
}
	// end inline asm
	// begin inline asm
	{fma.rn.f16x2 %r907,%r866,%r879,%r858;
}
	// end inline asm
	// begin inline asm
	{fma.rn.f16x2 %r906,%r866,%r883,%r862;
}
	// end inline asm
	mov.b32 	%f112, %r909;
	mov.b32 	%f111, %r908;
	mov.b32 	%f110, %r907;
	mov.b32 	%f109, %r906;
$L__BB3_43:
	add.s32 	%r901, %r901, 1;
	add.s64 	%rd62, %rd62, 16;
	add.s64 	%rd61, %rd61, 8;
	add.s32 	%r899, %r899, 8;
	add.s32 	%r900, %r900, 16;
	setp.ne.s32 	%p34, %r901, 4;
	@%p34 bra 	$L__BB3_3;
	ld.param.u64 	%rd60, [_Z40ms_deformable_im2col_gpu_kernel_templateI6__halfLi8ELi4ELi32ELi3ELi2ELi5ELi8ELi3ELi1EEviPKT_PKlS5_S3_S3_iiiPS1__param_9];
	ld.param.u32 	%r891, [_Z40ms_deformable_im2col_gpu_kernel_templateI6__halfLi8ELi4ELi32ELi3ELi2ELi5ELi8ELi3ELi1EEviPKT_PKlS5_S3_S3_iiiPS1__param_0];
	shl.b32 	%r888, %r894, 3;
	mul.wide.s32 	%rd55, %r888, 2;
	add.s64 	%rd54, %rd60, %rd55;
	// begin inline asm
	st.global.cg.v4.f32 [%rd54], {%f112,%f111,%f110,%f109};
	// end inline asm
	mov.u32 	%r889, %ntid.x;
	mov.u32 	%r890, %nctaid.x;
	mad.lo.s32 	%r894, %r889, %r890, %r894;
	setp.lt.s32 	%p35, %r894, %r891;
	@%p35 bra 	$L__BB3_2;
$L__BB3_45:
	ret;

}


// ===== COMPILED SASS (sm_100) =====

	.target	sm_100

	.elftype	@"ET_EXEC"


//--------------------- .note.nv.tkinfo           --------------------------
	.section	.note.nv.tkinfo,"",@"SHT_NOTE"
	.sectionflags	@"SHF_NOTE_NV_TKINFO"
	.tkinfo
        /*0018*/ 	.word	0x00000002
        /*0030*/ 	.string	""
        /*0030*/ 	.string	"ptxas"
        /*0030*/ 	.string	"Cuda compilation tools, release 13.0, V13.0.88"
        /*0030*/ 	.string	"Build cuda_13.0.r13.0/compiler.36424714_0"
        /*0030*/ 	.string	"-arch sm_100 -m 64 "



//--------------------- .note.nv.cuinfo           --------------------------
	.section	.note.nv.cuinfo,"",@"SHT_NOTE"
	.sectionflags	@"SHF_NOTE_NV_CUINFO"
        /*0018*/ 	.short	0x0002
        /*001a*/ 	.short	0x0064
        /*001c*/ 	.short	0x0082
	.zero		2


//--------------------- .nv.info                  --------------------------
	.section	.nv.info,"",@"SHT_CUDA_INFO"
	.align	4


	//----- nvinfo : EIATTR_REGCOUNT
	.align		4
        /*0000*/ 	.byte	0x04, 0x2f
        /*0002*/ 	.short	(.L_1 - .L_0)
	.align		4
.L_0:
        /*0004*/ 	.word	index@(_Z40ms_deformable_im2col_gpu_kernel_templateI6__halfLi8ELi4ELi32ELi3ELi2ELi5ELi8ELi3ELi8EEviPKT_PKlS5_S3_S3_iiiPS1_)
        /*0008*/ 	.word	0x00000082


	//----- nvinfo : EIATTR_FRAME_SIZE
	.align		4
.L_1:
        /*000c*/ 	.byte	0x04, 0x11
        /*000e*/ 	.short	(.L_3 - .L_2)
	.align		4
.L_2:
        /*0010*/ 	.word	index@($__internal_3_$__cuda_sm3x_div_rn_noftz_f32_slowpath)
        /*0014*/ 	.word	0x00000000


	//----- nvinfo : EIATTR_FRAME_SIZE
	.align		4
.L_3:
        /*0018*/ 	.byte	0x04, 0x11
        /*001a*/ 	.short	(.L_5 - .L_4)
	.align		4
.L_4:
        /*001c*/ 	.word	index@(_Z40ms_deformable_im2col_gpu_kernel_templateI6__halfLi8ELi4ELi32ELi3ELi2ELi5ELi8ELi3ELi8EEviPKT_PKlS5_S3_S3_iiiPS1_)
        /*0020*/ 	.word	0x00000000


	//----- nvinfo : EIATTR_REGCOUNT
	.align		4
.L_5:
        /*0024*/ 	.byte	0x04, 0x2f
        /*0026*/ 	.short	(.L_7 - .L_6)
	.align		4
.L_6:
        /*0028*/ 	.word	index@(_Z40ms_deformable_im2col_gpu_kernel_templateI6__halfLi8ELi4ELi32ELi3ELi2ELi5ELi8ELi3ELi4EEviPKT_PKlS5_S3_S3_iiiPS1_)
        /*002c*/ 	.word	0x00000058


	//----- nvinfo : EIATTR_FRAME_SIZE
	.align		4
.L_7:
        /*0030*/ 	.byte	0x04, 0x11
        /*0032*/ 	.short	(.L_9 - .L_8)
	.align		4
.L_8:
        /*0034*/ 	.word	index@($__internal_2_$__cuda_sm3x_div_rn_noftz_f32_slowpath)
        /*0038*/ 	.word	0x00000000


	//----- nvinfo : EIATTR_FRAME_SIZE
	.align		4
.L_9:
        /*003c*/ 	.byte	0x04, 0x11
        /*003e*/ 	.short	(.L_11 - .L_10)
	.align		4
.L_10:
        /*0040*/ 	.word	index@(_Z40ms_deformable_im2col_gpu_kernel_templateI6__halfLi8ELi4ELi32ELi3ELi2ELi5ELi8ELi3ELi4EEviPKT_PKlS5_S3_S3_iiiPS1_)
        /*0044*/ 	.word	0x00000000


	//----- nvinfo : EIATTR_REGCOUNT
	.align		4
.L_11:
        /*0048*/ 	.byte	0x04, 0x2f
        /*004a*/ 	.short	(.L_13 - .L_12)
	.align		4
.L_12:
        /*004c*/ 	.word	index@(_Z40ms_deformable_im2col_gpu_kernel_templateI6__halfLi8ELi4ELi32ELi3ELi2ELi5ELi8ELi3ELi2EEviPKT_PKlS5_S3_S3_iiiPS1_)
        /*0050*/ 	.word	0x0000003e


	//----- nvinfo : EIATTR_FRAME_SIZE
	.align		4
.L_13:
        /*0054*/ 	.byte	0x04, 0x11
        /*0056*/ 	.short	(.L_15 - .L_14)
	.align		4
.L_14:
        /*0058*/ 	.word	index@($__internal_1_$__cuda_sm3x_div_rn_noftz_f32_slowpath)
        /*005c*/ 	.word	0x00000000


	//----- nvinfo : EIATTR_FRAME_SIZE
	.align		4
.L_15:
        /*0060*/ 	.byte	0x04, 0x11
        /*0062*/ 	.short	(.L_17 - .L_16)
	.align		4
.L_16:
        /*0064*/ 	.word	index@(_Z40ms_deformable_im2col_gpu_kernel_templateI6__halfLi8ELi4ELi32ELi3ELi2ELi5ELi8ELi3ELi2EEviPKT_PKlS5_S3_S3_iiiPS1_)
        /*0068*/ 	.word	0x00000000


	//----- nvinfo : EIATTR_REGCOUNT
	.align		4
.L_17:
        /*006c*/ 	.byte	0x04, 0x2f
        /*006e*/ 	.short	(.L_19 - .L_18)
	.align		4
.L_18:
        /*0070*/ 	.word	index@(_Z40ms_deformable_im2col_gpu_kernel_templateI6__halfLi8ELi4ELi32ELi3ELi2ELi5ELi8ELi3ELi1EEviPKT_PKlS5_S3_S3_iiiPS1_)
        /*0074*/ 	.word	0x00000036


	//----- nvinfo : EIATTR_FRAME_SIZE
	.align		4
.L_19:
        /*0078*/ 	.byte	0x04, 0x11
        /*007a*/ 	.short	(.L_21 - .L_20)
	.align		4
.L_20:
        /*007c*/ 	.word	index@($__internal_0_$__cuda_sm3x_div_rn_noftz_f32_slowpath)
        /*0080*/ 	.word	0x00000000


	//----- nvinfo : EIATTR_FRAME_SIZE
	.align		4
.L_21:
        /*0084*/ 	.byte	0x04, 0x11
        /*0086*/ 	.short	(.L_23 - .L_22)
	.align		4
.L_22:
        /*0088*/ 	.word	index@(_Z40ms_deformable_im2col_gpu_kernel_templateI6__halfLi8ELi4ELi32ELi3ELi2ELi5ELi8ELi3ELi1EEviPKT_PKlS5_S3_S3_iiiPS1_)
        /*008c*/ 	.word	0x00000000


	//----- nvinfo : EIATTR_MIN_STACK_SIZE
	.align		4
.L_23:
        /*0090*/ 	.byte	0x04, 0x12
        /*0092*/ 	.short	(.L_25 - .L_24)
	.align		4
.L_24:
        /*0094*/ 	.word	index@(_Z40ms_deformable_im2col_gpu_kernel_templateI6__halfLi8ELi4ELi32ELi3ELi2ELi5ELi8ELi3ELi1EEviPKT_PKlS5_S3_S3_iiiPS1_)
        /*0098*/ 	.word	0x00000000


	//----- nvinfo : EIATTR_MIN_STACK_SIZE
	.align		4
.L_25:
        /*009c*/ 	.byte	0x04, 0x12
        /*009e*/ 	.short	(.L_27 - .L_26)
	.align		4
.L_26:
        /*00a0*/ 	.word	index@(_Z40ms_deformable_im2col_gpu_kernel_templateI6__halfLi8ELi4ELi32ELi3ELi2ELi5ELi8ELi3ELi2EEviPKT_PKlS5_S3_S3_iiiPS1_)
        /*00a4*/ 	.word	0x00000000


	//----- nvinfo : EIATTR_MIN_STACK_SIZE
	.align		4
.L_27:
        /*00a8*/ 	.byte	0x04, 0x12
        /*00aa*/ 	.short	(.L_29 - .L_28)
	.align		4
.L_28:
        /*00ac*/ 	.word	index@(_Z40ms_deformable_im2col_gpu_kernel_templateI6__halfLi8ELi4ELi32ELi3ELi2ELi5ELi8ELi3ELi4EEviPKT_PKlS5_S3_S3_iiiPS1_)
        /*00b0*/ 	.word	0x00000000


	//----- nvinfo : EIATTR_MIN_STACK_SIZE
	.align		4
.L_29:
        /*00b4*/ 	.byte	0x04, 0x12
        /*00b6*/ 	.short	(.L_31 - .L_30)
	.align		4
.L_30:
        /*00b8*/ 	.word	index@(_Z40ms_deformable_im2col_gpu_kernel_templateI6__halfLi8ELi4ELi32ELi3ELi2ELi5ELi8ELi3ELi8EEviPKT_PKlS5_S3_S3_iiiPS1_)
        /*00bc*/ 	.word	0x00000000
.L_31:


//--------------------- .nv.compat                --------------------------
	.section	.nv.compat,"",@"SHT_CUDA_COMPAT_INFO"
	.align	4
        /*0000*/ 	.byte	0x02, 0x09, 0x00, 0x00, 0x02, 0x02, 0x01, 0x00, 0x02, 0x05, 0x05, 0x00, 0x03, 0x07, 0x01, 0x01
        /*0010*/ 	.byte	0x02, 0x03, 0x00, 0x00, 0x02, 0x06, 0x01, 0x00, 0x04, 0x0b, 0x08, 0x00, 0x01, 0x00, 0x00, 0x00
        /*0020*/ 	.byte	0x00, 0x00, 0x00, 0x00


//--------------------- .nv.info._Z40ms_deformable_im2col_gpu_kernel_templateI6__halfLi8ELi4ELi32ELi3ELi2ELi5ELi8ELi3ELi1EEviPKT_PKlS5_S3_S3_iiiPS1_ --------------------------
	.section	.nv.info._Z40ms_deformable_im2col_gpu_kernel_templateI6__halfLi8ELi4ELi32ELi3ELi2ELi5ELi8ELi3ELi1EEviPKT_PKlS5_S3_S3_iiiPS1_,"",@"SHT_CUDA_INFO"
	.sectionflags	@""
	.align	4


	//----- nvinfo : EIATTR_CUDA_API_VERSION
	.align		4
        /*0000*/ 	.byte	0x04, 0x37
        /*0002*/ 	.short	(.L_33 - .L_32)
.L_32:
        /*0004*/ 	.word	0x00000082


	//----- nvinfo : EIATTR_KPARAM_INFO
	.align		4
.L_33:
        /*0008*/ 	.byte	0x04, 0x17
        /*000a*/ 	.short	(.L_35 - .L_34)
.L_34:
        /*000c*/ 	.word	0x00000000
        /*0010*/ 	.short	0x0009
        /*0012*/ 	.short	0x0040
        /*0014*/ 	.byte	0x00, 0xf5, 0x21, 0x00


	//----- nvinfo : EIATTR_KPARAM_INFO
	.align		4
.L_35:
        /*0018*/ 	.byte	0x04, 0x17
        /*001a*/ 	.short	(.L_37 - .L_36)
.L_36:
        /*001c*/ 	.word	0x00000000
        /*0020*/ 	.short	0x0008
        /*0022*/ 	.short	0x0038
        /*0024*/ 	.byte	0x00, 0xf0, 0x11, 0x00


	//----- nvinfo : EIATTR_KPARAM_INFO
	.align		4
.L_37:
        /*0028*/ 	.byte	0x04, 0x17
        /*002a*/ 	.short	(.L_39 - .L_38)
.L_38:
        /*002c*/ 	.word	0x00000000
        /*0030*/ 	.short	0x0007
        /*0032*/ 	.short	0x0034
        /*0034*/ 	.byte	0x00, 0xf0, 0x11, 0x00


	//----- nvinfo : EIATTR_KPARAM_INFO
	.align		4
.L_39:
        /*0038*/ 	.byte	0x04, 0x17
        /*003a*/ 	.short	(.L_41 - .L_40)
.L_40:
        /*003c*/ 	.word	0x00000000
        /*0040*/ 	.short	0x0006
        /*0042*/ 	.short	0x0030
        /*0044*/ 	.byte	0x00, 0xf0, 0x11, 0x00


	//----- nvinfo : EIATTR_KPARAM_INFO
	.align		4
.L_41:
        /*0048*/ 	.byte	0x04, 0x17
        /*004a*/ 	.short	(.L_43 - .L_42)
.L_42:
        /*004c*/ 	.word	0x00000000
        /*0050*/ 	.short	0x0005
        /*0052*/ 	.short	0x0028
        /*0054*/ 	.byte	0x00, 0xf5, 0x21, 0x00


	//----- nvinfo : EIATTR_KPARAM_INFO
	.align		4
.L_43:
        /*0058*/ 	.byte	0x04, 0x17
        /*005a*/ 	.short	(.L_45 - .L_44)
.L_44:
        /*005c*/ 	.word	0x00000000
        /*0060*/ 	.short	0x0004
        /*0062*/ 	.short	0x0020
        /*0064*/ 	.byte	0x00, 0xf5, 0x21, 0x00


	//----- nvinfo : EIATTR_KPARAM_INFO
	.align		4
.L_45:
        /*0068*/ 	.byte	0x04, 0x17
        /*006a*/ 	.short	(.L_47 - .L_46)
.L_46:
        /*006c*/ 	.word	0x00000000
        /*0070*/ 	.short	0x0003
        /*0072*/ 	.short	0x0018
        /*0074*/ 	.byte	0x00, 0xf5, 0x21, 0x00


	//----- nvinfo : EIATTR_KPARAM_INFO
	.align		4
.L_47:
        /*0078*/ 	.byte	0x04, 0x17
        /*007a*/ 	.short	(.L_49 - .L_48)
.L_48:
        /*007c*/ 	.word	0x00000000
        /*0080*/ 	.short	0x0002
        /*0082*/ 	.short	0x0010
        /*0084*/ 	.byte	0x00, 0xf5, 0x21, 0x00


	//----- nvinfo : EIATTR_KPARAM_INFO
	.align		4
.L_49:
        /*0088*/ 	.byte	0x04, 0x17
        /*008a*/ 	.short	(.L_51 - .L_50)
.L_50:
        /*008c*/ 	.word	0x00000000
        /*0090*/ 	.short	0x0001
        /*0092*/ 	.short	0x0008
        /*0094*/ 	.byte	0x00, 0xf5, 0x21, 0x00


	//----- nvinfo : EIATTR_KPARAM_INFO
	.align		4
.L_51:
        /*0098*/ 	.byte	0x04, 0x17
        /*009a*/ 	.short	(.L_53 - .L_52)
.L_52:
        /*009c*/ 	.word	0x00000000
        /*00a0*/ 	.short	0x0000
        /*00a2*/ 	.short	0x0000
        /*00a4*/ 	.byte	0x00, 0xf0, 0x11, 0x00


	//----- nvinfo : EIATTR_SPARSE_MMA_MASK
	.align		4
.L_53:
        /*00a8*/ 	.byte	0x03, 0x50
        /*00aa*/ 	.short	0x0000


	//----- nvinfo : EIATTR_MAXREG_COUNT
	.align		4
        /*00ac*/ 	.byte	0x03, 0x1b
        /*00ae*/ 	.short	0x00ff


	//----- nvinfo : EIATTR_MERCURY_ISA_VERSION
	.align		4
        /*00b0*/ 	.byte	0x03, 0x5f
        /*00b2*/ 	.short	0x0101


	//----- nvinfo : EIATTR_VRC_CTA_INIT_COUNT
	.align		4
        /*00b4*/ 	.byte	0x02, 0x4a
	.zero		1
	.zero		1


	//----- nvinfo : EIATTR_EXIT_INSTR_OFFSETS
	.align		4
        /*00b8*/ 	.byte	0x04, 0x1c
        /*00ba*/ 	.short	(.L_55 - .L_54)


	//   ....[0]....
.L_54:
        /*00bc*/ 	.word	0x00000070


	//   ....[1]....
        /*00c0*/ 	.word	0x00002120


	//----- nvinfo : EIATTR_CRS_STACK_SIZE
	.align		4
.L_55:
        /*00c4*/ 	.byte	0x04, 0x1e
        /*00c6*/ 	.short	(.L_57 - .L_56)
.L_56:
        /*00c8*/ 	.word	0x00000000


	//----- nvinfo : EIATTR_CBANK_PARAM_SIZE
	.align		4
.L_57:
        /*00cc*/ 	.byte	0x03, 0x19
        /*00ce*/ 	.short	0x0048


	//----- nvinfo : EIATTR_PARAM_CBANK
	.align		4
        /*00d0*/ 	.byte	0x04, 0x0a
        /*00d2*/ 	.short	(.L_59 - .L_58)
	.align		4
.L_58:
        /*00d4*/ 	.word	index@(.nv.constant0._Z40ms_deformable_im2col_gpu_kernel_templateI6__halfLi8ELi4ELi32ELi3ELi2ELi5ELi8ELi3ELi1EEviPKT_PKlS5_S3_S3_iiiPS1_)
        /*00d8*/ 	.short	0x0380
        /*00da*/ 	.short	0x0048


	//----- nvinfo : EIATTR_SW_WAR
	.align		4
.L_59:
        /*00dc*/ 	.byte	0x04, 0x36
        /*00de*/ 	.short	(.L_61 - .L_60)
.L_60:
        /*00e0*/ 	.word	0x00000008
.L_61:


//--------------------- .nv.info._Z40ms_deformable_im2col_gpu_kernel_templateI6__halfLi8ELi4ELi32ELi3ELi2ELi5ELi8ELi3ELi2EEviPKT_PKlS5_S3_S3_iiiPS1_ --------------------------
	.section	.nv.info._Z40ms_deformable_im2col_gpu_kernel_templateI6__halfLi8ELi4ELi32ELi3ELi2ELi5ELi8ELi3ELi2EEviPKT_PKlS5_S3_S3_iiiPS1_,"",@"SHT_CUDA_INFO"
	.sectionflags	@""
	.align	4


	//----- nvinfo : EIATTR_CUDA_API_VERSION
	.align		4
        /*0000*/ 	.byte	0x04, 0x37
        /*0002*/ 	.short	(.L_63 - .L_62)
.L_62:
        /*0004*/ 	.word	0x00000082


	//----- nvinfo : EIATTR_KPARAM_INFO
	.align		4
.L_63:
        /*0008*/ 	.byte	0x04, 0x17
        /*000a*/ 	.short	(.L_65 - .L_64)
.L_64:
        /*000c*/ 	.word	0x00000000
        /*0010*/ 	.short	0x0009
        /*0012*/ 	.short	0x0040
        /*0014*/ 	.byte	0x00, 0xf5, 0x21, 0x00


	//----- nvinfo : EIATTR_KPARAM_INFO
	.align		4
.L_65:
        /*0018*/ 	.byte	0x04, 0x17
        /*001a*/ 	.short	(.L_67 - .L_66)
.L_66:
        /*001c*/ 	.word	0x00000000
        /*0020*/ 	.short	0x0008
        /*0022*/ 	.short	0x0038
        /*0024*/ 	.byte	0x00, 0xf0, 0x11, 0x00


	//----- nvinfo : EIATTR_KPARAM_INFO
	.align		4
.L_67:
        /*0028*/ 	.byte	0x04, 0x17
        /*002a*/ 	.short	(.L_69 - .L_68)
.L_68:
        /*002c*/ 	.word	0x00000000
        /*0030*/ 	.short	0x0007
        /*0032*/ 	.short	0x0034
        /*0034*/ 	.byte	0x00, 0xf0, 0x11, 0x00


	//----- nvinfo : EIATTR_KPARAM_INFO
	.align		4
.L_69:
        /*0038*/ 	.byte	0x04, 0x17
        /*003a*/ 	.short	(.L_71 - .L_70)
.L_70:
        /*003c*/ 	.word	0x00000000
        /*0040*/ 	.short	0x0006
        /*0042*/ 	.short	0x0030
        /*0044*/ 	.byte	0x00, 0xf0, 0x11, 0x00


	//----- nvinfo : EIATTR_KPARAM_INFO
	.align		4
.L_71:
        /*0048*/ 	.byte	0x04, 0x17
        /*004a*/ 	.short	(.L_73 - .L_72)
.L_72:
        /*004c*/ 	.word	0x00000000
        /*0050*/ 	.short	0x0005
        /*0052*/ 	.short	0x0028
        /*0054*/ 	.byte	0x00, 0xf5, 0x21, 0x00


	//----- nvinfo : EIATTR_KPARAM_INFO
	.align		4
.L_73:
        /*0058*/ 	.byte	0x04, 0x17
        /*005a*/ 	.short	(.L_75 - .L_74)
.L_74:
        /*005c*/ 	.word	0x00000000
        /*0060*/ 	.short	0x0004
        /*0062*/ 	.short	0x0020
        /*0064*/ 	.byte	0x00, 0xf5, 0x21, 0x00


	//----- nvinfo : EIATTR_KPARAM_INFO
	.align		4
.L_75:
        /*0068*/ 	.byte	0x04, 0x17
        /*006a*/ 	.short	(.L_77 - .L_76)
.L_76:
        /*006c*/ 	.word	0x00000000
        /*0070*/ 	.short	0x0003
        /*0072*/ 	.short	0x0018
        /*0074*/ 	.byte	0x00, 0xf5, 0x21, 0x00


	//----- nvinfo : EIATTR_KPARAM_INFO
	.align		4
.L_77:
        /*0078*/ 	.byte	0x04, 0x17
        /*007a*/ 	.short	(.L_79 - .L_78)
.L_78:
        /*007c*/ 	.word	0x00000000
        /*0080*/ 	.short	0x0002
        /*0082*/ 	.short	0x0010
        /*0084*/ 	.byte	0x00, 0xf5, 0x21, 0x00


	//----- nvinfo : EIATTR_KPARAM_INFO
	.align		4
.L_79:
        /*0088*/ 	.byte	0x04, 0x17
        /*008a*/ 	.short	(.L_81 - .L_80)
.L_80:
        /*008c*/ 	.word	0x00000000
        /*0090*/ 	.short	0x0001
        /*0092*/ 	.short	0x0008
        /*0094*/ 	.byte	0x00, 0xf5, 0x21, 0x00


	//----- nvinfo : EIATTR_KPARAM_INFO
	.align		4
.L_81:
        /*0098*/ 	.byte	0x04, 0x17
        /*009a*/ 	.short	(.L_83 - .L_82)
.L_82:
        /*009c*/ 	.word	0x00000000
        /*00a0*/ 	.short	0x0000
        /*00a2*/ 	.short	0x0000
        /*00a4*/ 	.byte	0x00, 0xf0, 0x11, 0x00


	//----- nvinfo : EIATTR_SPARSE_MMA_MASK
	.align		4
.L_83:
        /*00a8*/ 	.byte	0x03, 0x50
        /*00aa*/ 	.short	0x0000


	//----- nvinfo : EIATTR_MAXREG_COUNT
	.align		4
        /*00ac*/ 	.byte	0x03, 0x1b
        /*00ae*/ 	.short	0x00ff


	//----- nvinfo : EIATTR_MERCURY_ISA_VERSION
	.align		4
        /*00b0*/ 	.byte	0x03, 0x5f
        /*00b2*/ 	.short	0x0101


	//----- nvinfo : EIATTR_VRC_CTA_INIT_COUNT
	.align		4
        /*00b4*/ 	.byte	0x02, 0x4a
	.zero		1
	.zero		1


	//----- nvinfo : EIATTR_EXIT_INSTR_OFFSETS
	.align		4
        /*00b8*/ 	.byte	0x04, 0x1c
        /*00ba*/ 	.short	(.L_85 - .L_84)


	//   ....[0]....
.L_84:
        /*00bc*/ 	.word	0x00000070


	//   ....[1]....
        /*00c0*/ 	.word	0x000039d0


	//----- nvinfo : EIATTR_CRS_STACK_SIZE
	.align		4
.L_85:
        /*00c4*/ 	.byte	0x04, 0x1e
        /*00c6*/ 	.short	(.L_87 - .L_86)
.L_86:
        /*00c8*/ 	.word	0x00000000


	//----- nvinfo : EIATTR_CBANK_PARAM_SIZE
	.align		4
.L_87:
        /*00cc*/ 	.byte	0x03, 0x19
        /*00ce*/ 	.short	0x0048


	//----- nvinfo : EIATTR_PARAM_CBANK
	.align		4
        /*00d0*/ 	.byte	0x04, 0x0a
        /*00d2*/ 	.short	(.L_89 - .L_88)
	.align		4
.L_88:
        /*00d4*/ 	.word	index@(.nv.constant0._Z40ms_deformable_im2col_gpu_kernel_templateI6__halfLi8ELi4ELi32ELi3ELi2ELi5ELi8ELi3ELi2EEviPKT_PKlS5_S3_S3_iiiPS1_)
        /*00d8*/ 	.short	0x0380
        /*00da*/ 	.short	0x0048


	//----- nvinfo : EIATTR_SW_WAR
	.align		4
.L_89:
        /*00dc*/ 	.byte	0x04, 0x36
        /*00de*/ 	.short	(.L_91 - .L_90)
.L_90:
        /*00e0*/ 	.word	0x00000008
.L_91:


//--------------------- .nv.info._Z40ms_deformable_im2col_gpu_kernel_templateI6__halfLi8ELi4ELi32ELi3ELi2ELi5ELi8ELi3ELi4EEviPKT_PKlS5_S3_S3_iiiPS1_ --------------------------
	.section	.nv.info._Z40ms_deformable_im2col_gpu_kernel_templateI6__halfLi8ELi4ELi32ELi3ELi2ELi5ELi8ELi3ELi4EEviPKT_PKlS5_S3_S3_iiiPS1_,"",@"SHT_CUDA_INFO"
	.sectionflags	@""
	.align	4


	//----- nvinfo : EIATTR_CUDA_API_VERSION
	.align		4
        /*0000*/ 	.byte	0x04, 0x37
        /*0002*/ 	.short	(.L_93 - .L_92)
.L_92:
        /*0004*/ 	.word	0x00000082


	//----- nvinfo : EIATTR_KPARAM_INFO
	.align		4
.L_93:
        /*0008*/ 	.byte	0x04, 0x17
        /*000a*/ 	.short	(.L_95 - .L_94)
.L_94:
        /*000c*/ 	.word	0x00000000
        /*0010*/ 	.short	0x0009
        /*0012*/ 	.short	0x0040
        /*0014*/ 	.byte	0x00, 0xf5, 0x21, 0x00


	//----- nvinfo : EIATTR_KPARAM_INFO
	.align		4
.L_95:
        /*0018*/ 	.byte	0x04, 0x17
        /*001a*/ 	.short	(.L_97 - .L_96)
.L_96:
        /*001c*/ 	.word	0x00000000
        /*0020*/ 	.short	0x0008
        /*0022*/ 	.short	0x0038
        /*0024*/ 	.byte	0x00, 0xf0, 0x11, 0x00


	//----- nvinfo : EIATTR_KPARAM_INFO
	.align		4
.L_97:
        /*0028*/ 	.byte	0x04, 0x17
        /*002a*/ 	.short	(.L_99 - .L_98)
.L_98:
        /*002c*/ 	.word	0x00000000
        /*0030*/ 	.short	0x0007
        /*0032*/ 	.short	0x0034
        /*0034*/ 	.byte	0x00, 0xf0, 0x11, 0x00


	//----- nvinfo : EIATTR_KPARAM_INFO
	.align		4
.L_99:
        /*0038*/ 	.byte	0x04, 0x17
        /*003a*/ 	.short	(.L_101 - .L_100)
.L_100:
        /*003c*/ 	.word	0x00000000
        /*0040*/ 	.short	0x0006
        /*0042*/ 	.short	0x0030
        /*0044*/ 	.byte	0x00, 0xf0, 0x11, 0x00


	//----- nvinfo : EIATTR_KPARAM_INFO
	.align		4
.L_101:
        /*0048*/ 	.byte	0x04, 0x17
        /*004a*/ 	.short	(.L_103 - .L_102)
.L_102:
        /*004c*/ 	.word	0x00000000
        /*0050*/ 	.short	0x0005
        /*0052*/ 	.short	0x0028
        /*0054*/ 	.byte	0x00, 0xf5, 0x21, 0x00


	//----- nvinfo : EIATTR_KPARAM_INFO
	.align		4
.L_103:
        /*0058*/ 	.byte	0x04, 0x17
        /*005a*/ 	.short	(.L_105 - .L_104)
.L_104:
        /*005c*/ 	.word	0x00000000
        /*0060*/ 	.short	0x0004
        /*0062*/ 	.short	0x0020
        /*0064*/ 	.byte	0x00, 0xf5, 0x21, 0x00


	//----- nvinfo : EIATTR_KPARAM_INFO
	.align		4
.L_105:
        /*0068*/ 	.byte	0x04, 0x17
        /*006a*/ 	.short	(.L_107 - .L_106)
.L_106:
        /*006c*/ 	.word	0x00000000
        /*0070*/ 	.short	0x0003
        /*0072*/ 	.short	0x0018
        /*0074*/ 	.byte	0x00, 0xf5, 0x21, 0x00


	//----- nvinfo : EIATTR_KPARAM_INFO
	.align		4
.L_107:
        /*0078*/ 	.byte	0x04, 0x17
        /*007a*/ 	.short	(.L_109 - .L_108)
.L_108:
        /*007c*/ 	.word	0x00000000
        /*0080*/ 	.short	0x0002
        /*0082*/ 	.short	0x0010
        /*0084*/ 	.byte	0x00, 0xf5, 0x21, 0x00


	//----- nvinfo : EIATTR_KPARAM_INFO
	.align		4
.L_109:
        /*0088*/ 	.byte	0x04, 0x17
        /*008a*/ 	.short	(.L_111 - .L_110)
.L_110:
        /*008c*/ 	.word	0x00000000
        /*0090*/ 	.short	0x0001
        /*0092*/ 	.short	0x0008
        /*0094*/ 	.byte	0x00, 0xf5, 0x21, 0x00


	//----- nvinfo : EIATTR_KPARAM_INFO
	.align		4
.L_111:
        /*0098*/ 	.byte	0x04, 0x17
        /*009a*/ 	.short	(.L_113 - .L_112)
.L_112:
        /*009c*/ 	.word	0x00000000
        /*00a0*/ 	.short	0x0000
        /*00a2*/ 	.short	0x0000
        /*00a4*/ 	.byte	0x00, 0xf0, 0x11, 0x00


	//----- nvinfo : EIATTR_SPARSE_MMA_MASK
	.align		4
.L_113:
        /*00a8*/ 	.byte	0x03, 0x50
        /*00aa*/ 	.short	0x0000


	//----- nvinfo : EIATTR_MAXREG_COUNT
	.align		4
        /*00ac*/ 	.byte	0x03, 0x1b
        /*00ae*/ 	.short	0x00ff


	//----- nvinfo : EIATTR_MERCURY_ISA_VERSION
	.align		4
        /*00b0*/ 	.byte	0x03, 0x5f
        /*00b2*/ 	.short	0x0101


	//----- nvinfo : EIATTR_VRC_CTA_INIT_COUNT
	.align		4
        /*00b4*/ 	.byte	0x02, 0x4a
	.zero		1
	.zero		1


	//----- nvinfo : EIATTR_EXIT_INSTR_OFFSETS
	.align		4
        /*00b8*/ 	.byte	0x04, 0x1c
        /*00ba*/ 	.short	(.L_115 - .L_114)


	//   ....[0]....
.L_114:
        /*00bc*/ 	.word	0x00000070


	//   ....[1]....
        /*00c0*/ 	.word	0x00003aa0


	//----- nvinfo : EIATTR_CRS_STACK_SIZE
	.align		4
.L_115:
        /*00c4*/ 	.byte	0x04, 0x1e
        /*00c6*/ 	.short	(.L_117 - .L_116)
.L_116:
        /*00c8*/ 	.word	0x00000000


	//----- nvinfo : EIATTR_CBANK_PARAM_SIZE
	.align		4
.L_117:
        /*00cc*/ 	.byte	0x03, 0x19
        /*00ce*/ 	.short	0x0048


	//----- nvinfo : EIATTR_PARAM_CBANK
	.align		4
        /*00d0*/ 	.byte	0x04, 0x0a
        /*00d2*/ 	.short	(.L_119 - .L_118)
	.align		4
.L_118:
        /*00d4*/ 	.word	index@(.nv.constant0._Z40ms_deformable_im2col_gpu_kernel_templateI6__halfLi8ELi4ELi32ELi3ELi2ELi5ELi8ELi3ELi4EEviPKT_PKlS5_S3_S3_iiiPS1_)
        /*00d8*/ 	.short	0x0380
        /*00da*/ 	.short	0x0048


	//----- nvinfo : EIATTR_SW_WAR
	.align		4
.L_119:
        /*00dc*/ 	.byte	0x04, 0x36
        /*00de*/ 	.short	(.L_121 - .L_120)
.L_120:
        /*00e0*/ 	.word	0x00000008
.L_121:


//--------------------- .nv.info._Z40ms_deformable_im2col_gpu_kernel_templateI6__halfLi8ELi4ELi32ELi3ELi2ELi5ELi8ELi3ELi8EEviPKT_PKlS5_S3_S3_iiiPS1_ --------------------------
	.section	.nv.info._Z40ms_deformable_im2col_gpu_kernel_templateI6__halfLi8ELi4ELi32ELi3ELi2ELi5ELi8ELi3ELi8EEviPKT_PKlS5_S3_S3_iiiPS1_,"",@"SHT_CUDA_INFO"
	.sectionflags	@""
	.align	4


	//----- nvinfo : EIATTR_CUDA_API_VERSION
	.align		4
        /*0000*/ 	.byte	0x04, 0x37
        /*0002*/ 	.short	(.L_123 - .L_122)
.L_122:
        /*0004*/ 	.word	0x00000082


	//----- nvinfo : EIATTR_KPARAM_INFO
	.align		4
.L_123:
        /*0008*/ 	.byte	0x04, 0x17
        /*000a*/ 	.short	(.L_125 - .L_124)
.L_124:
        /*000c*/ 	.word	0x00000000
        /*0010*/ 	.short	0x0009
        /*0012*/ 	.short	0x0040
        /*0014*/ 	.byte	0x00, 0xf5, 0x21, 0x00


	//----- nvinfo : EIATTR_KPARAM_INFO
	.align		4
.L_125:
        /*0018*/ 	.byte	0x04, 0x17
        /*001a*/ 	.short	(.L_127 - .L_126)
.L_126:
        /*001c*/ 	.word	0x00000000
        /*0020*/ 	.short	0x0008
        /*0022*/ 	.short	0x0038
        /*0024*/ 	.byte	0x00, 0xf0, 0x11, 0x00


	//----- nvinfo : EIATTR_KPARAM_INFO
	.align		4
.L_127:
        /*0028*/ 	.byte	0x04, 0x17
        /*002a*/ 	.short	(.L_129 - .L_128)
.L_128:
        /*002c*/ 	.word	0x00000000
        /*0030*/ 	.short	0x0007
        /*0032*/ 	.short	0x0034
        /*0034*/ 	.byte	0x00, 0xf0, 0x11, 0x00


	//----- nvinfo : EIATTR_KPARAM_INFO
	.align		4
.L_129:
        /*0038*/ 	.byte	0x04, 0x17
        /*003a*/ 	.short	(.L_131 - .L_130)
.L_130:
        /*003c*/ 	.word	0x00000000
        /*0040*/ 	.short	0x0006
        /*0042*/ 	.short	0x0030
        /*0044*/ 	.byte	0x00, 0xf0, 0x11, 0x00


	//----- nvinfo : EIATTR_KPARAM_INFO
	.align		4
.L_131:
        /*0048*/ 	.byte	0x04, 0x17
        /*004a*/ 	.short	(.L_133 - .L_132)
.L_132:
        /*004c*/ 	.word	0x00000000
        /*0050*/ 	.short	0x0005
        /*0052*/ 	.short	0x0028
        /*0054*/ 	.byte	0x00, 0xf5, 0x21, 0x00


	//----- nvinfo : EIATTR_KPARAM_INFO
	.align		4
.L_133:
        /*0058*/ 	.byte	0x04, 0x17
        /*005a*/ 	.short	(.L_135 - .L_134)
.L_134:
        /*005c*/ 	.word	0x00000000
        /*0060*/ 	.short	0x0004
        /*0062*/ 	.short	0x0020
        /*0064*/ 	.byte	0x00, 0xf5, 0x21, 0x00


	//----- nvinfo : EIATTR_KPARAM_INFO
	.align		4
.L_135:
        /*0068*/ 	.byte	0x04, 0x17
        /*006a*/ 	.short	(.L_137 - .L_136)
.L_136:
        /*006c*/ 	.word	0x00000000
        /*0070*/ 	.short	0x0003
        /*0072*/ 	.short	0x0018
        /*0074*/ 	.byte	0x00, 0xf5, 0x21, 0x00


	//----- nvinfo : EIATTR_KPARAM_INFO
	.align		4
.L_137:
        /*0078*/ 	.byte	0x04, 0x17
        /*007a*/ 	.short	(.L_139 - .L_138)
.L_138:
        /*007c*/ 	.word	0x00000000
        /*0080*/ 	.short	0x0002
        /*0082*/ 	.short	0x0010
        /*0084*/ 	.byte	0x00, 0xf5, 0x21, 0x00


	//----- nvinfo : EIATTR_KPARAM_INFO
	.align		4
.L_139:
        /*0088*/ 	.byte	0x04, 0x17
        /*008a*/ 	.short	(.L_141 - .L_140)
.L_140:
        /*008c*/ 	.word	0x00000000
        /*0090*/ 	.short	0x0001
        /*0092*/ 	.short	0x0008
        /*0094*/ 	.byte	0x00, 0xf5, 0x21, 0x00


	//----- nvinfo : EIATTR_KPARAM_INFO
	.align		4
.L_141:
        /*0098*/ 	.byte	0x04, 0x17
        /*009a*/ 	.short	(.L_143 - .L_142)
.L_142:
        /*009c*/ 	.word	0x00000000
        /*00a0*/ 	.short	0x0000
        /*00a2*/ 	.short	0x0000
        /*00a4*/ 	.byte	0x00, 0xf0, 0x11, 0x00


	//----- nvinfo : EIATTR_SPARSE_MMA_MASK
	.align		4
.L_143:
        /*00a8*/ 	.byte	0x03, 0x50
        /*00aa*/ 	.short	0x0000


	//----- nvinfo : EIATTR_MAXREG_COUNT
	.align		4
        /*00ac*/ 	.byte	0x03, 0x1b
        /*00ae*/ 	.short	0x00ff


	//----- nvinfo : EIATTR_MERCURY_ISA_VERSION
	.align		4
        /*00b0*/ 	.byte	0x03, 0x5f
        /*00b2*/ 	.short	0x0101


	//----- nvinfo : EIATTR_VRC_CTA_INIT_COUNT
	.align		4
        /*00b4*/ 	.byte	0x02, 0x4a
	.zero		1
	.zero		1


	//----- nvinfo : EIATTR_EXIT_INSTR_OFFSETS
	.align		4
        /*00b8*/ 	.byte	0x04, 0x1c
        /*00ba*/ 	.short	(.L_145 - .L_144)


	//   ....[0]....
.L_144:
        /*00bc*/ 	.word	0x00000070


	//   ....[1]....
        /*00c0*/ 	.word	0x00003ef0


	//----- nvinfo : EIATTR_CRS_STACK_SIZE
	.align		4
.L_145:
        /*00c4*/ 	.byte	0x04, 0x1e
        /*00c6*/ 	.short	(.L_147 - .L_146)
.L_146:
        /*00c8*/ 	.word	0x00000000


	//----- nvinfo : EIATTR_CBANK_PARAM_SIZE
	.align		4
.L_147:
        /*00cc*/ 	.byte	0x03, 0x19
        /*00ce*/ 	.short	0x0048


	//----- nvinfo : EIATTR_PARAM_CBANK
	.align		4
        /*00d0*/ 	.byte	0x04, 0x0a
        /*00d2*/ 	.short	(.L_149 - .L_148)
	.align		4
.L_148:
        /*00d4*/ 	.word	index@(.nv.constant0._Z40ms_deformable_im2col_gpu_kernel_templateI6__halfLi8ELi4ELi32ELi3ELi2ELi5ELi8ELi3ELi8EEviPKT_PKlS5_S3_S3_iiiPS1_)
        /*00d8*/ 	.short	0x0380
        /*00da*/ 	.short	0x0048


	//----- nvinfo : EIATTR_SW_WAR
	.align		4
.L_149:
        /*00dc*/ 	.byte	0x04, 0x36
        /*00de*/ 	.short	(.L_151 - .L_150)
.L_150:
        /*00e0*/ 	.word	0x00000008
.L_151:


//--------------------- .nv.callgraph             --------------------------
	.section	.nv.callgraph,"",@"SHT_CUDA_CALLGRAPH"
	.align	4
	.sectionentsize	8
	.align		4
        /*0000*/ 	.word	0x00000000
	.align		4
        /*0004*/ 	.word	0xffffffff
	.align		4
        /*0008*/ 	.word	0x00000000
	.align		4
        /*000c*/ 	.word	0xfffffffe
	.align		4
        /*0010*/ 	.word	0x00000000
	.align		4
        /*0014*/ 	.word	0xfffffffd
	.align		4
        /*0018*/ 	.word	0x00000000
	.align		4
        /*001c*/ 	.word	0xfffffffc


//--------------------- .text._Z40ms_deformable_im2col_gpu_kernel_templateI6__halfLi8ELi4ELi32ELi3ELi2ELi5ELi8ELi3ELi1EEviPKT_PKlS5_S3_S3_iiiPS1_ --------------------------
	.section	.text._Z40ms_deformable_im2col_gpu_kernel_templateI6__halfLi8ELi4ELi32ELi3ELi2ELi5ELi8ELi3ELi1EEviPKT_PKlS5_S3_S3_iiiPS1_,"ax",@progbits
	.align	128
        .global         _Z40ms_deformable_im2col_gpu_kernel_templateI6__halfLi8ELi4ELi32ELi3ELi2ELi5ELi8ELi3ELi1EEviPKT_PKlS5_S3_S3_iiiPS1_
        .type           _Z40ms_deformable_im2col_gpu_kernel_templateI6__halfLi8ELi4ELi32ELi3ELi2ELi5ELi8ELi3ELi1EEviPKT_PKlS5_S3_S3_iiiPS1_,@function
        .size           _Z40ms_deformable_im2col_gpu_kernel_templateI6__halfLi8ELi4ELi32ELi3ELi2ELi5ELi8ELi3ELi1EEviPKT_PKlS5_S3_S3_iiiPS1_,(.L_x_368 - _Z40ms_deformable_im2col_gpu_kernel_templateI6__halfLi8ELi4ELi32ELi3ELi2ELi5ELi8ELi3ELi1EEviPKT_PKlS5_S3_S3_iiiPS1_)
        .other          _Z40ms_deformable_im2col_gpu_kernel_templateI6__halfLi8ELi4ELi32ELi3ELi2ELi5ELi8ELi3ELi1EEviPKT_PKlS5_S3_S3_iiiPS1_,@"STO_CUDA_ENTRY STV_DEFAULT"
_Z40ms_deformable_im2col_gpu_kernel_templateI6__halfLi8ELi4ELi32ELi3ELi2ELi5ELi8ELi3ELi1EEviPKT_PKlS5_S3_S3_iiiPS1_:
.text._Z40ms_deformable_im2col_gpu_kernel_templateI6__halfLi8ELi4ELi32ELi3ELi2ELi5ELi8ELi3ELi1EEviPKT_PKlS5_S3_S3_iiiPS1_:
[----:B------:R-:W-:Y:S01]  /*0000*/  LDC R1, c[0x0][0x37c] ;  /* 0x0000df00ff017b82 */ /* 0x000fe20000000800 */
[----:B------:R-:W0:Y:S07]  /*0010*/  S2R R0, SR_TID.X ;  /* 0x0000000000007919 */ /* 0x000e2e0000002100 */
[----:B------:R-:W0:Y:S01]  /*0020*/  S2UR UR4, SR_CTAID.X ;  /* 0x00000000000479c3 */ /* 0x000e220000002500 */
[----:B------:R-:W1:Y:S07]  /*0030*/  LDCU UR5, c[0x0][0x380] ;  /* 0x00007000ff0577ac */ /* 0x000e6e0008000800 */
[----:B------:R-:W0:Y:S02]  /*0040*/  LDC R33, c[0x0][0x360] ;  /* 0x0000d800ff217b82 */ /* 0x000e240000000800 */
[----:B0-----:R-:W-:-:S05]  /*0050*/  IMAD R33, R33, UR4, R0 ;  /* 0x0000000421217c24 */ /* 0x001fca000f8e0200 */
[----:B-1----:R-:W-:-:S13]  /*0060*/  ISETP.GE.AND P0, PT, R33, UR5, PT ;  /* 0x0000000521007c0c */ /* 0x002fda000bf06270 */
[----:B------:R-:W-:Y:S05]  /*0070*/  @P0 EXIT ;  /* 0x000000000000094d */ /* 0x000fea0003800000 */
[----:B------:R-:W0:Y:S01]  /*0080*/  I2F.F16.RZ R32, 0x1 ;  /* 0x0000000100207906 */ /* 0x000e22000020cc00 */
[----:B------:R-:W1:Y:S02]  /*0090*/  LDCU.64 UR6, c[0x0][0x358] ;  /* 0x00006b00ff0677ac */ /* 0x000e640008000a00 */
.L_x_19:
[----:B------:R-:W2:Y:S01]  /*00a0*/  LDCU UR4, c[0x0][0x3b8] ;  /* 0x00007700ff0477ac */ /* 0x000ea20008000800 */
[----:B------:R-:W-:Y:S01]  /*00b0*/  SHF.L.U32 R7, R33, 0x3, RZ ;  /* 0x0000000321077819 */ /* 0x000fe200000006ff */
[----:B------:R-:W-:Y:S01]  /*00c0*/  BSSY.RECONVERGENT B0, `(.L_x_0) ;  /* 0x0000018000007945 */ /* 0x000fe20003800200 */
[----:B------:R-:W3:Y:S02]  /*00d0*/  LDCU.64 UR8, c[0x0][0x398] ;  /* 0x00007300ff0877ac */ /* 0x000ee40008000a00 */
[----:B------:R-:W-:-:S04]  /*00e0*/  SHF.R.S32.HI R0, RZ, 0x5, R7 ;  /* 0x00000005ff007819 */ /* 0x000fc80000011407 */
[----:B------:R-:W-:Y:S02]  /*00f0*/  I2FP.F32.S32 R0, R0 ;  /* 0x0000000000007245 */ /* 0x000fe40000201400 */
[----:B--2---:R-:W-:Y:S01]  /*0100*/  I2FP.F32.S32 R5, UR4 ;  /* 0x0000000400057c45 */ /* 0x004fe20008201400 */
[----:B------:R-:W2:Y:S03]  /*0110*/  LDCU.64 UR4, c[0x0][0x390] ;  /* 0x00007200ff0477ac */ /* 0x000ea60008000a00 */
[----:B------:R-:W4:Y:S08]  /*0120*/  MUFU.RCP R2, R5 ;  /* 0x0000000500027308 */ /* 0x000f300000001000 */
[----:B------:R-:W5:Y:S01]  /*0130*/  FCHK P0, R0, R5 ;  /* 0x0000000500007302 */ /* 0x000f620000000000 */
[----:B--2---:R-:W-:Y:S01]  /*0140*/  UIADD3 UR4, UP0, UPT, UR4, 0x8, URZ ;  /* 0x0000000804047890 */ /* 0x004fe2000ff1e0ff */
[----:B----4-:R-:W-:-:S03]  /*0150*/  FFMA R3, -R5, R2, 1 ;  /* 0x3f80000005037423 */ /* 0x010fc60000000102 */
[----:B------:R-:W-:Y:S01]  /*0160*/  UIADD3.X UR5, UPT, UPT, URZ, UR5, URZ, UP0, !UPT ;  /* 0x00000005ff057290 */ /* 0x000fe200087fe4ff */
[----:B------:R-:W-:Y:S01]  /*0170*/  FFMA R3, R2, R3, R2 ;  /* 0x0000000302037223 */ /* 0x000fe20000000002 */
[----:B------:R-:W-:-:S03]  /*0180*/  MOV R42, UR4 ;  /* 0x00000004002a7c02 */ /* 0x000fc60008000f00 */
[----:B------:R-:W-:Y:S01]  /*0190*/  FFMA R2, R0, R3, RZ ;  /* 0x0000000300027223 */ /* 0x000fe200000000ff */
[----:B------:R-:W-:-:S03]  /*01a0*/  MOV R43, UR5 ;  /* 0x00000005002b7c02 */ /* 0x000fc60008000f00 */
[----:B------:R-:W-:-:S04]  /*01b0*/  FFMA R4, -R5, R2, R0 ;  /* 0x0000000205047223 */ /* 0x000fc80000000100 */
[----:B------:R-:W-:Y:S01]  /*01c0*/  FFMA R6, R3, R4, R2 ;  /* 0x0000000403067223 */ /* 0x000fe20000000002 */
[----:B---3--:R-:W-:Y:S02]  /*01d0*/  MOV R4, UR8 ;  /* 0x0000000800047c02 */ /* 0x008fe40008000f00 */
[----:B------:R-:W-:Y:S02]  /*01e0*/  MOV R3, UR9 ;  /* 0x0000000900037c02 */ /* 0x000fe40008000f00 */
[----:B------:R-:W-:Y:S01]  /*01f0*/  LOP3.LUT R2, R7, 0x18, RZ, 0xc0, !PT ;  /* 0x0000001807027812 */ /* 0x000fe200078ec0ff */
[----:B-----5:R-:W-:Y:S06]  /*0200*/  @!P0 BRA `(.L_x_1) ;  /* 0x00000000000c8947 */ /* 0x020fec0003800000 */
[----:B------:R-:W-:-:S07]  /*0210*/  MOV R6, 0x230 ;  /* 0x0000023000067802 */ /* 0x000fce0000000f00 */
[----:B01----:R-:W-:Y:S05]  /*0220*/  CALL.REL.NOINC `($__internal_0_$__cuda_sm3x_div_rn_noftz_f32_slowpath) ;  /* 0x0000001c00c07944 */ /* 0x003fea0003c00000 */
[----:B------:R-:W-:-:S07]  /*0230*/  MOV R6, R0 ;  /* 0x0000000000067202 */ /* 0x000fce0000000f00 */
.L_x_1:
[----:B-1----:R-:W-:Y:S05]  /*0240*/  BSYNC.RECONVERGENT B0 ;  /* 0x0000000000007941 */ /* 0x002fea0003800200 */
.L_x_0:
[----:B------:R-:W1:Y:S01]  /*0250*/  LDCU UR4, c[0x0][0x3b4] ;  /* 0x00007680ff0477ac */ /* 0x000e620008000800 */
[----:B------:R2:W1:Y:S01]  /*0260*/  F2I.TRUNC.NTZ R0, R6 ;  /* 0x0000000600007305 */ /* 0x000462000020f100 */
[----:B------:R-:W-:Y:S01]  /*0270*/  SHF.L.U32 R8, R33, 0x4, RZ ;  /* 0x0000000421087819 */ /* 0x000fe200000006ff */
[----:B------:R-:W-:Y:S01]  /*0280*/  HFMA2 R5, -RZ, RZ, 0, 0 ;  /* 0x00000000ff057431 */ /* 0x000fe200000001ff */
[----:B------:R-:W-:Y:S01]  /*0290*/  LOP3.LUT R7, R7, 0xffffffe0, RZ, 0xc0, !PT ;  /* 0xffffffe007077812 */ /* 0x000fe200078ec0ff */
[----:B------:R-:W-:Y:S01]  /*02a0*/  HFMA2 R40, -RZ, RZ, 0, 0 ;  /* 0x00000000ff287431 */ /* 0x000fe200000001ff */
[----:B------:R-:W-:Y:S02]  /*02b0*/  CS2R R38, SRZ ;  /* 0x0000000000267805 */ /* 0x000fe4000001ff00 */
[----:B------:R-:W-:Y:S02]  /*02c0*/  MOV R37, RZ ;  /* 0x000000ff00257202 */ /* 0x000fe40000000f00 */
[----:B------:R-:W-:-:S02]  /*02d0*/  CS2R R18, SRZ ;  /* 0x0000000000127805 */ /* 0x000fc4000001ff00 */
[----:B------:R-:W-:Y:S02]  /*02e0*/  CS2R R16, SRZ ;  /* 0x0000000000107805 */ /* 0x000fe4000001ff00 */
[----:B--2---:R-:W-:Y:S01]  /*02f0*/  LOP3.LUT R6, R8, 0xffffffc0, RZ, 0xc0, !PT ;  /* 0xffffffc008067812 */ /* 0x004fe200078ec0ff */
[----:B-1----:R-:W-:-:S07]  /*0300*/  IMAD R0, R0, UR4, RZ ;  /* 0x0000000400007c24 */ /* 0x002fce000f8e02ff */
.L_x_18:
[----:B------:R-:W1:Y:S01]  /*0310*/  LDC.64 R24, c[0x0][0x3a0] ;  /* 0x0000e800ff187b82 */ /* 0x000e620000000a00 */
[----:B------:R-:W2:Y:S04]  /*0320*/  LDG.E R34, desc[UR6][R42.64+-0x8] ;  /* 0xfffff8062a227981 */ /* 0x000ea8000c1e1900 */
[----:B------:R-:W3:Y:S03]  /*0330*/  LDG.E R36, desc[UR6][R42.64] ;  /* 0x000000062a247981 */ /* 0x000ee6000c1e1900 */
[----:B------:R-:W4:Y:S01]  /*0340*/  LDC.64 R8, c[0x0][0x3a8] ;  /* 0x0000ea00ff087b82 */ /* 0x000f220000000a00 */
[----:B------:R-:W-:Y:S02]  /*0350*/  MOV R27, R3 ;  /* 0x00000003001b7202 */ /* 0x000fe40000000f00 */
[----:B------:R-:W-:-:S05]  /*0360*/  MOV R26, R4 ;  /* 0x00000004001a7202 */ /* 0x000fca0000000f00 */
[----:B------:R-:W3:Y:S01]  /*0370*/  LDG.E R27, desc[UR6][R26.64] ;  /* 0x000000061a1b7981 */ /* 0x000ee2000c1e1900 */
[----:B------:R-:W0:Y:S01]  /*0380*/  LDC.64 R46, c[0x0][0x388] ;  /* 0x0000e200ff2e7b82 */ /* 0x000e220000000a00 */
[----:B-1----:R-:W-:-:S05]  /*0390*/  IMAD.WIDE R24, R6, 0x2, R24 ;  /* 0x0000000206187825 */ /* 0x002fca00078e0218 */
[----:B------:R-:W3:Y:S01]  /*03a0*/  LDG.E.128.STRONG.GPU R20, desc[UR6][R24.64] ;  /* 0x0000000618147981 */ /* 0x000ee2000c1efd00 */
[----:B----4-:R-:W-:-:S03]  /*03b0*/  IMAD.WIDE R8, R7, 0x2, R8 ;  /* 0x0000000207087825 */ /* 0x010fc600078e0208 */
[----:B------:R1:W5:Y:S04]  /*03c0*/  LDG.E.128.STRONG.GPU R12, desc[UR6][R24.64+0x10] ;  /* 0x00001006180c7981 */ /* 0x000368000c1efd00 */
[----:B------:R-:W5:Y:S01]  /*03d0*/  LDG.E.128.STRONG.GPU R8, desc[UR6][R8.64] ;  /* 0x0000000608087981 */ /* 0x000f62000c1efd00 */
[----:B------:R-:W-:Y:S01]  /*03e0*/  BSSY.RECONVERGENT B0, `(.L_x_2) ;  /* 0x0000040000007945 */ /* 0x000fe20003800200 */
[----:B--2---:R-:W-:Y:S08]  /*03f0*/  I2F.F16 R28, R34 ;  /* 0x00000022001c7306 */ /* 0x004ff00000200c00 */
[----:B---3--:R-:W2:Y:S02]  /*0400*/  I2F.F16 R41, R36 ;  /* 0x0000002400297306 */ /* 0x008ea40000200c00 */
[----:B--2---:R-:W-:-:S05]  /*0410*/  PRMT R41, R41, 0x5410, R28 ;  /* 0x0000541029297816 */ /* 0x004fca000000001c */
[----:B------:R-:W-:-:S05]  /*0420*/  HFMA2 R28, R20, R41, 0.5, 0.5 ;  /* 0x38003800141c7431 */ /* 0x000fca0000000029 */
[----:B------:R-:W-:-:S05]  /*0430*/  PRMT R20, R28, 0x5432, R28 ;  /* 0x000054321c147816 */ /* 0x000fca000000001c */
[----:B------:R-:W-:-:S05]  /*0440*/  HSETP2.GT.AND P0, P1, R20, RZ.H0_H0, PT ;  /* 0x200000ff14007234 */ /* 0x000fca0003904000 */
[----:B------:R-:W-:Y:S02]  /*0450*/  PLOP3.LUT P0, PT, P0, P1, PT, 0x2f, 0xf2 ;  /* 0x0000000000f2781c */ /* 0x000fe40000702577 */
[----:B------:R-:W-:-:S04]  /*0460*/  IADD3 R29, PT, PT, R0, R27, RZ ;  /* 0x0000001b001d7210 */ /* 0x000fc80007ffe0ff */
[----:B-1----:R-:W-:Y:S01]  /*0470*/  SHF.L.U32 R25, R29, 0x5, RZ ;  /* 0x000000051d197819 */ /* 0x002fe200000006ff */
[----:B------:R-:W-:Y:S01]  /*0480*/  HFMA2 R21, R21, R41, 0.5, 0.5 ;  /* 0x3800380015157431 */ /* 0x000fe20000000029 */
[----:B------:R-:W-:Y:S02]  /*0490*/  LEA R35, R36, 0x40, 0x5 ;  /* 0x0000004024237811 */ /* 0x000fe400078e28ff */
[----:B------:R-:W-:Y:S01]  /*04a0*/  IADD3 R34, PT, PT, R34, 0x1, RZ ;  /* 0x0000000122227810 */ /* 0x000fe20007ffe0ff */
[----:B0-----:R-:W-:Y:S01]  /*04b0*/  IMAD.WIDE R46, R25, 0x2, R46 ;  /* 0x00000002192e7825 */ /* 0x001fe200078e022e */
[----:B------:R-:W-:Y:S01]  /*04c0*/  IADD3 R36, PT, PT, R36, 0x1, RZ ;  /* 0x0000000124247810 */ /* 0x000fe20007ffe0ff */
[----:B------:R-:W-:Y:S06]  /*04d0*/  @P0 BRA `(.L_x_3) ;  /* 0x0000000000c00947 */ /* 0x000fec0003800000 */
[----:B------:R-:W-:Y:S08]  /*04e0*/  I2F.F16 R24, R34 ;  /* 0x0000002200187306 */ /* 0x000ff00000200c00 */
[----:B------:R-:W0:Y:S02]  /*04f0*/  I2F.F16 R25, R36 ;  /* 0x0000002400197306 */ /* 0x000e240000200c00 */
[----:B0-----:R-:W-:-:S05]  /*0500*/  PRMT R25, R24, 0x5410, R25 ;  /* 0x0000541018197816 */ /* 0x001fca0000000019 */
[----:B------:R-:W-:-:S05]  /*0510*/  HSETP2.GEU.AND P0, P1, R20, R25, PT ;  /* 0x0000001914007234 */ /* 0x000fca000390e000 */
[----:B------:R-:W-:-:S13]  /*0520*/  PLOP3.LUT P0, PT, P0, P1, PT, 0xf8, 0x8f ;  /* 0x00000000008f781c */ /* 0x000fda0000703f70 */
[----:B------:R-:W-:Y:S05]  /*0530*/  @P0 BRA `(.L_x_3) ;  /* 0x0000000000a80947 */ /* 0x000fea0003800000 */
[----:B------:R-:W0:Y:S08]  /*0540*/  F2I.F16.FLOOR.NTZ R29, R28.H1 ;  /* 0x1000001c001d7305 */ /* 0x000e300000107100 */
[----:B------:R-:W1:Y:S01]  /*0550*/  F2I.F16.FLOOR.NTZ R44, R28 ;  /* 0x0000001c002c7305 */ /* 0x000e620000107100 */
[----:B0-----:R-:W-:-:S07]  /*0560*/  IMAD R17, R35, R29, R2 ;  /* 0x0000001d23117224 */ /* 0x001fce00078e0202 */
[----:B------:R-:W-:Y:S01]  /*0570*/  I2F.F16.RM R16, R29 ;  /* 0x0000001d00107306 */ /* 0x000fe20000204c00 */
[----:B-1----:R-:W-:-:S07]  /*0580*/  LEA R31, R44, R17, 0x5 ;  /* 0x000000112c1f7211 */ /* 0x002fce00078e28ff */
[----:B------:R-:W0:Y:S01]  /*0590*/  I2F.F16.RM R17, R44 ;  /* 0x0000002c00117306 */ /* 0x000e220000204c00 */
[----:B------:R-:W-:-:S05]  /*05a0*/  IMAD.WIDE R30, R31, 0x2, R46 ;  /* 0x000000021f1e7825 */ /* 0x000fca00078e022e */
[----:B------:R-:W2:Y:S01]  /*05b0*/  LDG.E.128 R24, desc[UR6][R30.64] ;  /* 0x000000061e187981 */ /* 0x000ea2000c1e1d00 */
[----:B0-----:R-:W-:-:S05]  /*05c0*/  PRMT R17, R16, 0x5410, R17 ;  /* 0x0000541010117816 */ /* 0x001fca0000000011 */
[----:B------:R-:W-:Y:S02]  /*05d0*/  HADD2 R20, R20, -R17 ;  /* 0x8000001114147230 */ /* 0x000fe40000000000 */
[----:B------:R-:W3:Y:S02]  /*05e0*/  LDG.E.128 R16, desc[UR6][R30.64+0x40] ;  /* 0x000040061e107981 */ /* 0x000ee4000c1e1d00 */
[----:B------:R-:W-:-:S05]  /*05f0*/  HADD2 R48, R32.H0_H0, -R20 ;  /* 0x8000001420307230 */ /* 0x000fca0000000800 */
[----:B------:R-:W-:-:S05]  /*0600*/  PRMT R45, R48, 0x7632, R20 ;  /* 0x00007632302d7816 */ /* 0x000fca0000000014 */
[----:B------:R-:W-:Y:S02]  /*0610*/  HMUL2 R28, R48.H0_H0, R45 ;  /* 0x0000002d301c7232 */ /* 0x000fe40000000800 */
[----:B------:R-:W-:-:S04]  /*0620*/  IMAD.WIDE R48, R35, 0x2, R30 ;  /* 0x0000000223307825 */ /* 0x000fc800078e021e */
[----:B-----5:R-:W-:-:S04]  /*0630*/  HMUL2 R29, R28.H0_H0, R8.H0_H0 ;  /* 0x200000081c1d7232 */ /* 0x020fc80000000800 */
[C---:B--2---:R-:W-:Y:S02]  /*0640*/  HFMA2 R24, R29.reuse, R24, R39 ;  /* 0x000000181d187231 */ /* 0x044fe40000000027 */
[----:B------:R-:W-:Y:S02]  /*0650*/  HMUL2 R39, R28.H1_H1, R8.H0_H0 ;  /* 0x200000081c277232 */ /* 0x000fe40000000c00 */
[C---:B------:R-:W-:Y:S02]  /*0660*/  HFMA2 R37, R29.reuse, R26, R37 ;  /* 0x0000001a1d257231 */ /* 0x040fe40000000025 */
[C---:B------:R-:W-:Y:S02]  /*0670*/  HFMA2 R25, R29.reuse, R25, R40 ;  /* 0x000000191d197231 */ /* 0x040fe40000000028 */
[----:B------:R-:W-:Y:S02]  /*0680*/  HFMA2 R38, R29, R27, R38 ;  /* 0x0000001b1d267231 */ /* 0x000fe40000000026 */
[----:B------:R-:W2:Y:S01]  /*0690*/  LDG.E.128 R28, desc[UR6][R48.64+0x40] ;  /* 0x00004006301c7981 */ /* 0x000ea2000c1e1d00 */
[----:B---3--:R-:W-:-:S02]  /*06a0*/  HFMA2 R16, R39, R16, R24 ;  /* 0x0000001027107231 */ /* 0x008fc40000000018 */
[C---:B------:R-:W-:Y:S02]  /*06b0*/  HFMA2 R17, R39.reuse, R17, R25 ;  /* 0x0000001127117231 */ /* 0x040fe40000000019 */
[----:B------:R-:W3:Y:S01]  /*06c0*/  LDG.E.128 R24, desc[UR6][R48.64] ;  /* 0x0000000630187981 */ /* 0x000ee2000c1e1d00 */
[----:B------:R-:W-:Y:S02]  /*06d0*/  HMUL2 R20, R20.H0_H0, R45 ;  /* 0x0000002d14147232 */ /* 0x000fe40000000800 */
[C---:B------:R-:W-:Y:S02]  /*06e0*/  HFMA2 R37, R39.reuse, R18, R37 ;  /* 0x0000001227257231 */ /* 0x040fe40000000025 */
[----:B------:R-:W-:Y:S02]  /*06f0*/  HFMA2 R38, R39, R19, R38 ;  /* 0x0000001327267231 */ /* 0x000fe40000000026 */
[CC--:B------:R-:W-:Y:S02]  /*0700*/  HMUL2 R19, R20.reuse.H0_H0, R8.reuse.H0_H0 ;  /* 0x2000000814137232 */ /* 0x0c0fe40000000800 */
[----:B------:R-:W-:-:S02]  /*0710*/  HMUL2 R18, R20.H1_H1, R8.H0_H0 ;  /* 0x2000000814127232 */ /* 0x000fc40000000c00 */
[C---:B---3--:R-:W-:Y:S02]  /*0720*/  HFMA2 R16, R19.reuse, R24, R16 ;  /* 0x0000001813107231 */ /* 0x048fe40000000010 */
[C---:B------:R-:W-:Y:S02]  /*0730*/  HFMA2 R37, R19.reuse, R26, R37 ;  /* 0x0000001a13257231 */ /* 0x040fe40000000025 */
[C---:B------:R-:W-:Y:S02]  /*0740*/  HFMA2 R17, R19.reuse, R25, R17 ;  /* 0x0000001913117231 */ /* 0x040fe40000000011 */
[----:B------:R-:W-:Y:S02]  /*0750*/  HFMA2 R38, R19, R27, R38 ;  /* 0x0000001b13267231 */ /* 0x000fe40000000026 */
[C---:B--2---:R-:W-:Y:S02]  /*0760*/  HFMA2 R39, R18.reuse, R28, R16 ;  /* 0x0000001c12277231 */ /* 0x044fe40000000010 */
[----:B------:R-:W-:-:S02]  /*0770*/  HFMA2 R37, R18, R30, R37 ;  /* 0x0000001e12257231 */ /* 0x000fc40000000025 */
[C---:B------:R-:W-:Y:S02]  /*0780*/  HFMA2 R40, R18.reuse, R29, R17 ;  /* 0x0000001d12287231 */ /* 0x040fe40000000011 */
[----:B------:R-:W-:-:S03]  /*0790*/  HFMA2 R38, R18, R31, R38 ;  /* 0x0000001f12267231 */ /* 0x000fc60000000026 */
[----:B------:R-:W-:Y:S02]  /*07a0*/  MOV R17, R40 ;  /* 0x0000002800117202 */ /* 0x000fe40000000f00 */
[----:B------:R-:W-:Y:S02]  /*07b0*/  MOV R16, R39 ;  /* 0x0000002700107202 */ /* 0x000fe40000000f00 */
[----:B------:R-:W-:Y:S02]  /*07c0*/  MOV R18, R37 ;  /* 0x0000002500127202 */ /* 0x000fe40000000f00 */
[----:B------:R-:W-:-:S07]  /*07d0*/  MOV R19, R38 ;  /* 0x0000002600137202 */ /* 0x000fce0000000f00 */
.L_x_3:
[----:B------:R-:W-:Y:S05]  /*07e0*/  BSYNC.RECONVERGENT B0 ;  /* 0x0000000000007941 */ /* 0x000fea0003800200 */
.L_x_2:
[----:B------:R-:W-:Y:S01]  /*07f0*/  PRMT R24, R21, 0x5432, R21 ;  /* 0x0000543215187816 */ /* 0x000fe20000000015 */
[----:B------:R-:W-:Y:S01]  /*0800*/  BSSY.RECONVERGENT B0, `(.L_x_4) ;  /* 0x0000035000007945 */ /* 0x000fe20003800200 */
[----:B------:R-:W-:-:S03]  /*0810*/  HFMA2 R22, R22, R41, 0.5, 0.5 ;  /* 0x3800380016167431 */ /* 0x000fc60000000029 */
[----:B------:R-:W-:-:S05]  /*0820*/  HSETP2.GT.AND P0, P1, R24, RZ.H0_H0, PT ;  /* 0x200000ff18007234 */ /* 0x000fca0003904000 */
[----:B------:R-:W-:-:S13]  /*0830*/  PLOP3.LUT P0, PT, P0, P1, PT, 0x2f, 0xf2 ;  /* 0x0000000000f2781c */ /* 0x000fda0000702577 */
[----:B------:R-:W-:Y:S05]  /*0840*/  @P0 BRA `(.L_x_5) ;  /* 0x0000000000c00947 */ /* 0x000fea0003800000 */
        /* <DEDUP_REMOVED lines=8> */
[----:B0-----:R-:W-:-:S05]  /*08d0*/  IMAD R17, R35, R25, R2 ;  /* 0x0000001923117224 */ /* 0x001fca00078e0202 */
[----:B-1----:R-:W-:-:S05]  /*08e0*/  LEA R17, R26, R17, 0x5 ;  /* 0x000000111a117211 */ /* 0x002fca00078e28ff */
[----:B------:R-:W-:-:S05]  /*08f0*/  IMAD.WIDE R44, R17, 0x2, R46 ;  /* 0x00000002112c7825 */ /* 0x000fca00078e022e */
[----:B------:R-:W2:Y:S01]  /*0900*/  LDG.E.128 R16, desc[UR6][R44.64] ;  /* 0x000000062c107981 */ /* 0x000ea2000c1e1d00 */
[----:B------:R-:W-:Y:S08]  /*0910*/  I2F.F16.RM R25, R25 ;  /* 0x0000001900197306 */ /* 0x000ff00000204c00 */
[----:B------:R-:W0:Y:S02]  /*0920*/  I2F.F16.RM R26, R26 ;  /* 0x0000001a001a7306 */ /* 0x000e240000204c00 */
[----:B0-----:R-:W-:-:S05]  /*0930*/  PRMT R25, R25, 0x5410, R26 ;  /* 0x0000541019197816 */ /* 0x001fca000000001a */
[----:B------:R-:W-:-:S04]  /*0940*/  HADD2 R24, R24, -R25 ;  /* 0x8000001918187230 */ /* 0x000fc80000000000 */
[----:B------:R-:W-:-:S05]  /*0950*/  HADD2 R20, R32.H0_H0, -R24 ;  /* 0x8000001820147230 */ /* 0x000fca0000000800 */
[----:B------:R-:W-:-:S05]  /*0960*/  PRMT R21, R20, 0x7632, R24 ;  /* 0x0000763214157816 */ /* 0x000fca0000000018 */
[----:B------:R-:W-:-:S04]  /*0970*/  HMUL2 R20, R20.H0_H0, R21 ;  /* 0x0000001514147232 */ /* 0x000fc80000000800 */
[----:B-----5:R-:W-:Y:S02]  /*0980*/  HMUL2 R27, R20.H0_H0, R8.H1_H1 ;  /* 0x30000008141b7232 */ /* 0x020fe40000000800 */
[----:B------:R-:W-:-:S04]  /*0990*/  IMAD.WIDE R48, R35, 0x2, R44 ;  /* 0x0000000223307825 */ /* 0x000fc800078e022c */
[----:B------:R-:W-:Y:S01]  /*09a0*/  HMUL2 R21, R24.H0_H0, R21 ;  /* 0x0000001518157232 */ /* 0x000fe20000000800 */
[----:B------:R-:W3:Y:S01]  /*09b0*/  LDG.E.128 R28, desc[UR6][R48.64+0x40] ;  /* 0x00004006301c7981 */ /* 0x000ee2000c1e1d00 */
[C---:B--2---:R-:W-:Y:S02]  /*09c0*/  HFMA2 R39, R27.reuse, R16, R39 ;  /* 0x000000101b277231 */ /* 0x044fe40000000027 */
[C---:B------:R-:W-:Y:S02]  /*09d0*/  HFMA2 R40, R27.reuse, R17, R40 ;  /* 0x000000111b287231 */ /* 0x040fe40000000028 */
[C---:B------:R-:W-:Y:S02]  /*09e0*/  HFMA2 R37, R27.reuse, R18, R37 ;  /* 0x000000121b257231 */ /* 0x040fe40000000025 */
[----:B------:R-:W-:Y:S02]  /*09f0*/  HFMA2 R38, R27, R19, R38 ;  /* 0x000000131b267231 */ /* 0x000fe40000000026 */
[----:B------:R-:W2:Y:S04]  /*0a00*/  LDG.E.128 R16, desc[UR6][R44.64+0x40] ;  /* 0x000040062c107981 */ /* 0x000ea8000c1e1d00 */
[----:B------:R-:W4:Y:S01]  /*0a10*/  LDG.E.128 R24, desc[UR6][R48.64] ;  /* 0x0000000630187981 */ /* 0x000f22000c1e1d00 */
[----:B------:R-:W-:-:S04]  /*0a20*/  HMUL2 R20, R20.H1_H1, R8.H1_H1 ;  /* 0x3000000814147232 */ /* 0x000fc80000000c00 */
[C---:B--2---:R-:W-:Y:S02]  /*0a30*/  HFMA2 R40, R20.reuse, R17, R40 ;  /* 0x0000001114287231 */ /* 0x044fe40000000028 */
[C---:B------:R-:W-:Y:S02]  /*0a40*/  HFMA2 R39, R20.reuse, R16, R39 ;  /* 0x0000001014277231 */ /* 0x040fe40000000027 */
[C---:B------:R-:W-:Y:S02]  /*0a50*/  HFMA2 R19, R20.reuse, R19, R38 ;  /* 0x0000001314137231 */ /* 0x040fe40000000026 */
[----:B------:R-:W-:Y:S02]  /*0a60*/  HFMA2 R37, R20, R18, R37 ;  /* 0x0000001214257231 */ /* 0x000fe40000000025 */
[CC--:B------:R-:W-:Y:S02]  /*0a70*/  HMUL2 R20, R21.reuse.H0_H0, R8.reuse.H1_H1 ;  /* 0x3000000815147232 */ /* 0x0c0fe40000000800 */
[----:B------:R-:W-:-:S02]  /*0a80*/  HMUL2 R38, R21.H1_H1, R8.H1_H1 ;  /* 0x3000000815267232 */ /* 0x000fc40000000c00 */
[C---:B----4-:R-:W-:Y:S02]  /*0a90*/  HFMA2 R40, R20.reuse, R25, R40 ;  /* 0x0000001914287231 */ /* 0x050fe40000000028 */
[C---:B------:R-:W-:Y:S02]  /*0aa0*/  HFMA2 R19, R20.reuse, R27, R19 ;  /* 0x0000001b14137231 */ /* 0x040fe40000000013 */
[C---:B------:R-:W-:Y:S02]  /*0ab0*/  HFMA2 R39, R20.reuse, R24, R39 ;  /* 0x0000001814277231 */ /* 0x040fe40000000027 */
[----:B------:R-:W-:Y:S02]  /*0ac0*/  HFMA2 R37, R20, R26, R37 ;  /* 0x0000001a14257231 */ /* 0x000fe40000000025 */
[C---:B---3--:R-:W-:Y:S02]  /*0ad0*/  HFMA2 R39, R38.reuse, R28, R39 ;  /* 0x0000001c26277231 */ /* 0x048fe40000000027 */
[----:B------:R-:W-:-:S02]  /*0ae0*/  HFMA2 R40, R38, R29, R40 ;  /* 0x0000001d26287231 */ /* 0x000fc40000000028 */
[C---:B------:R-:W-:Y:S02]  /*0af0*/  HFMA2 R37, R38.reuse, R30, R37 ;  /* 0x0000001e26257231 */ /* 0x040fe40000000025 */
[----:B------:R-:W-:Y:S01]  /*0b00*/  HFMA2 R38, R38, R31, R19 ;  /* 0x0000001f26267231 */ /* 0x000fe20000000013 */
[----:B------:R-:W-:Y:S02]  /*0b10*/  MOV R16, R39 ;  /* 0x0000002700107202 */ /* 0x000fe40000000f00 */
[----:B------:R-:W-:Y:S02]  /*0b20*/  MOV R18, R37 ;  /* 0x0000002500127202 */ /* 0x000fe40000000f00 */
[----:B------:R-:W-:Y:S02]  /*0b30*/  MOV R17, R40 ;  /* 0x0000002800117202 */ /* 0x000fe40000000f00 */
[----:B------:R-:W-:-:S07]  /*0b40*/  MOV R19, R38 ;  /* 0x0000002600137202 */ /* 0x000fce0000000f00 */
.L_x_5:
[----:B------:R-:W-:Y:S05]  /*0b50*/  BSYNC.RECONVERGENT B0 ;  /* 0x0000000000007941 */ /* 0x000fea0003800200 */
.L_x_4:
[----:B------:R-:W-:Y:S01]  /*0b60*/  PRMT R24, R22, 0x5432, R22 ;  /* 0x0000543216187816 */ /* 0x000fe20000000016 */
[----:B------:R-:W-:Y:S01]  /*0b70*/  BSSY.RECONVERGENT B0, `(.L_x_6) ;  /* 0x0000035000007945 */ /* 0x000fe20003800200 */
[----:B-----5:R-:W-:-:S03]  /*0b80*/  HFMA2 R8, R23, R41, 0.5, 0.5 ;  /* 0x3800380017087431 */ /* 0x020fc60000000029 */
        /* <DEDUP_REMOVED lines=15> */
[----:B------:R-:W-:Y:S03]  /*0c80*/  I2F.F16.RM R25, R25 ;  /* 0x0000001900197306 */ /* 0x000fe60000204c00 */
[----:B------:R-:W3:Y:S05]  /*0c90*/  LDG.E.128 R20, desc[UR6][R50.64+0x40] ;  /* 0x0000400632147981 */ /* 0x000eea000c1e1d00 */
[----:B------:R-:W0:Y:S02]  /*0ca0*/  I2F.F16.RM R26, R26 ;  /* 0x0000001a001a7306 */ /* 0x000e240000204c00 */
[----:B0-----:R-:W-:-:S05]  /*0cb0*/  PRMT R25, R25, 0x5410, R26 ;  /* 0x0000541019197816 */ /* 0x001fca000000001a */
[----:B------:R-:W-:-:S04]  /*0cc0*/  HADD2 R24, R24, -R25 ;  /* 0x8000001918187230 */ /* 0x000fc80000000000 */
[----:B------:R-:W-:-:S05]  /*0cd0*/  HADD2 R44, R32.H0_H0, -R24 ;  /* 0x80000018202c7230 */ /* 0x000fca0000000800 */
[----:B------:R-:W-:-:S05]  /*0ce0*/  PRMT R25, R44, 0x7632, R24 ;  /* 0x000076322c197816 */ /* 0x000fca0000000018 */
[----:B------:R-:W-:Y:S02]  /*0cf0*/  HMUL2 R44, R44.H0_H0, R25 ;  /* 0x000000192c2c7232 */ /* 0x000fe40000000800 */
[----:B------:R-:W-:-:S04]  /*0d00*/  IMAD.WIDE R48, R35, 0x2, R50 ;  /* 0x0000000223307825 */ /* 0x000fc800078e0232 */
[----:B------:R-:W-:Y:S01]  /*0d10*/  HMUL2 R45, R44.H0_H0, R9.H0_H0 ;  /* 0x200000092c2d7232 */ /* 0x000fe20000000800 */
[----:B------:R-:W4:Y:S03]  /*0d20*/  LDG.E.128 R28, desc[UR6][R48.64+0x40] ;  /* 0x00004006301c7981 */ /* 0x000f26000c1e1d00 */
[C---:B--2---:R-:W-:Y:S02]  /*0d30*/  HFMA2 R18, R45.reuse, R18, R37 ;  /* 0x000000122d127231 */ /* 0x044fe40000000025 */
[----:B------:R-:W-:Y:S02]  /*0d40*/  HMUL2 R37, R24.H0_H0, R25 ;  /* 0x0000001918257232 */ /* 0x000fe40000000800 */
[C---:B------:R-:W-:Y:S01]  /*0d50*/  HFMA2 R16, R45.reuse, R16, R39 ;  /* 0x000000102d107231 */ /* 0x040fe20000000027 */
[----:B------:R-:W2:Y:S01]  /*0d60*/  LDG.E.128 R24, desc[UR6][R48.64] ;  /* 0x0000000630187981 */ /* 0x000ea2000c1e1d00 */
[----:B------:R-:W-:-:S02]  /*0d70*/  HFMA2 R19, R45, R19, R38 ;  /* 0x000000132d137231 */ /* 0x000fc40000000026 */
[----:B------:R-:W-:Y:S02]  /*0d80*/  HMUL2 R38, R44.H1_H1, R9.H0_H0 ;  /* 0x200000092c267232 */ /* 0x000fe40000000c00 */
[----:B------:R-:W-:Y:S02]  /*0d90*/  HFMA2 R17, R45, R17, R40 ;  /* 0x000000112d117231 */ /* 0x000fe40000000028 */
[C---:B---3--:R-:W-:Y:S02]  /*0da0*/  HFMA2 R16, R38.reuse, R20, R16 ;  /* 0x0000001426107231 */ /* 0x048fe40000000010 */
[C---:B------:R-:W-:Y:S02]  /*0db0*/  HFMA2 R18, R38.reuse, R22, R18 ;  /* 0x0000001626127231 */ /* 0x040fe40000000012 */
[----:B------:R-:W-:Y:S02]  /*0dc0*/  HMUL2 R20, R37.H0_H0, R9.H0_H0 ;  /* 0x2000000925147232 */ /* 0x000fe40000000800 */
[----:B------:R-:W-:-:S02]  /*0dd0*/  HFMA2 R17, R38, R21, R17 ;  /* 0x0000001526117231 */ /* 0x000fc40000000011 */
[----:B------:R-:W-:Y:S02]  /*0de0*/  HFMA2 R19, R38, R23, R19 ;  /* 0x0000001726137231 */ /* 0x000fe40000000013 */
[----:B------:R-:W-:Y:S02]  /*0df0*/  HMUL2 R38, R37.H1_H1, R9.H0_H0 ;  /* 0x2000000925267232 */ /* 0x000fe40000000c00 */
[C---:B--2---:R-:W-:Y:S02]  /*0e00*/  HFMA2 R16, R20.reuse, R24, R16 ;  /* 0x0000001814107231 */ /* 0x044fe40000000010 */
[C---:B------:R-:W-:Y:S02]  /*0e10*/  HFMA2 R18, R20.reuse, R26, R18 ;  /* 0x0000001a14127231 */ /* 0x040fe40000000012 */
[C---:B------:R-:W-:Y:S02]  /*0e20*/  HFMA2 R17, R20.reuse, R25, R17 ;  /* 0x0000001914117231 */ /* 0x040fe40000000011 */
[----:B------:R-:W-:-:S02]  /*0e30*/  HFMA2 R19, R20, R27, R19 ;  /* 0x0000001b14137231 */ /* 0x000fc40000000013 */
[C---:B----4-:R-:W-:Y:S02]  /*0e40*/  HFMA2 R39, R38.reuse, R28, R16 ;  /* 0x0000001c26277231 */ /* 0x050fe40000000010 */
[C---:B------:R-:W-:Y:S02]  /*0e50*/  HFMA2 R37, R38.reuse, R30, R18 ;  /* 0x0000001e26257231 */ /* 0x040fe40000000012 */
[C---:B------:R-:W-:Y:S02]  /*0e60*/  HFMA2 R40, R38.reuse, R29, R17 ;  /* 0x0000001d26287231 */ /* 0x040fe40000000011 */
[----:B------:R-:W-:-:S03]  /*0e70*/  HFMA2 R38, R38, R31, R19 ;  /* 0x0000001f26267231 */ /* 0x000fc60000000013 */
[----:B------:R-:W-:Y:S02]  /*0e80*/  MOV R17, R40 ;  /* 0x0000002800117202 */ /* 0x000fe40000000f00 */
[----:B------:R-:W-:Y:S02]  /*0e90*/  MOV R16, R39 ;  /* 0x0000002700107202 */ /* 0x000fe40000000f00 */
[----:B------:R-:W-:Y:S02]  /*0ea0*/  MOV R18, R37 ;  /* 0x0000002500127202 */ /* 0x000fe40000000f00 */
[----:B------:R-:W-:-:S07]  /*0eb0*/  MOV R19, R38 ;  /* 0x0000002600137202 */ /* 0x000fce0000000f00 */
.L_x_7:
[----:B------:R-:W-:Y:S05]  /*0ec0*/  BSYNC.RECONVERGENT B0 ;  /* 0x0000000000007941 */ /* 0x000fea0003800200 */
.L_x_6:
[----:B------:R-:W-:Y:S01]  /*0ed0*/  PRMT R22, R8, 0x5432, R8 ;  /* 0x0000543208167816 */ /* 0x000fe20000000008 */
[----:B------:R-:W-:Y:S01]  /*0ee0*/  BSSY.RECONVERGENT B0, `(.L_x_8) ;  /* 0x0000036000007945 */ /* 0x000fe20003800200 */
[-C--:B------:R-:W-:Y:S02]  /*0ef0*/  HFMA2 R12, R12, R41.reuse, 0.5, 0.5 ;  /* 0x380038000c0c7431 */ /* 0x080fe40000000029 */
[----:B------:R-:W-:Y:S01]  /*0f00*/  HFMA2 R13, R13, R41, 0.5, 0.5 ;  /* 0x380038000d0d7431 */ /* 0x000fe20000000029 */
        /* <DEDUP_REMOVED lines=17> */
[----:B------:R-:W-:-:S05]  /*1020*/  IMAD.WIDE R48, R35, 0x2, R20 ;  /* 0x0000000223307825 */ /* 0x000fca00078e0214 */
[----:B------:R-:W3:Y:S01]  /*1030*/  LDG.E.128 R28, desc[UR6][R48.64+0x40] ;  /* 0x00004006301c7981 */ /* 0x000ee2000c1e1d00 */
[----:B0-----:R-:W-:-:S05]  /*1040*/  PRMT R23, R23, 0x5410, R24 ;  /* 0x0000541017177816 */ /* 0x001fca0000000018 */
[----:B------:R-:W-:-:S04]  /*1050*/  HADD2 R22, R22, -R23 ;  /* 0x8000001716167230 */ /* 0x000fc80000000000 */
[----:B------:R-:W-:-:S05]  /*1060*/  HADD2 R25, R32.H0_H0, -R22 ;  /* 0x8000001620197230 */ /* 0x000fca0000000800 */
[----:B------:R-:W-:-:S05]  /*1070*/  PRMT R8, R25, 0x7632, R22 ;  /* 0x0000763219087816 */ /* 0x000fca0000000016 */
[-C--:B------:R-:W-:Y:S02]  /*1080*/  HMUL2 R25, R25.H0_H0, R8.reuse ;  /* 0x0000000819197232 */ /* 0x080fe40000000800 */
[----:B------:R-:W-:Y:S02]  /*1090*/  HMUL2 R22, R22.H0_H0, R8 ;  /* 0x0000000816167232 */ /* 0x000fe40000000800 */
[CC--:B------:R-:W-:Y:S02]  /*10a0*/  HMUL2 R8, R25.reuse.H0_H0, R9.reuse.H1_H1 ;  /* 0x3000000919087232 */ /* 0x0c0fe40000000800 */
[-C--:B------:R-:W-:Y:S02]  /*10b0*/  HMUL2 R45, R25.H1_H1, R9.reuse.H1_H1 ;  /* 0x30000009192d7232 */ /* 0x080fe40000000c00 */
[CC--:B------:R-:W-:Y:S01]  /*10c0*/  HMUL2 R44, R22.reuse.H0_H0, R9.reuse.H1_H1 ;  /* 0x30000009162c7232 */ /* 0x0c0fe20000000800 */
[----:B------:R-:W4:Y:S01]  /*10d0*/  LDG.E.128 R24, desc[UR6][R48.64] ;  /* 0x0000000630187981 */ /* 0x000f22000c1e1d00 */
[----:B------:R-:W-:-:S03]  /*10e0*/  HMUL2 R9, R22.H1_H1, R9.H1_H1 ;  /* 0x3000000916097232 */ /* 0x000fc60000000c00 */
[----:B------:R-:W5:Y:S01]  /*10f0*/  LDG.E.128 R20, desc[UR6][R20.64+0x40] ;  /* 0x0000400614147981 */ /* 0x000f62000c1e1d00 */
[C---:B--2---:R-:W-:Y:S02]  /*1100*/  HFMA2 R16, R8.reuse, R16, R39 ;  /* 0x0000001008107231 */ /* 0x044fe40000000027 */
[C---:B------:R-:W-:Y:S02]  /*1110*/  HFMA2 R18, R8.reuse, R18, R37 ;  /* 0x0000001208127231 */ /* 0x040fe40000000025 */
[C---:B------:R-:W-:Y:S02]  /*1120*/  HFMA2 R17, R8.reuse, R17, R40 ;  /* 0x0000001108117231 */ /* 0x040fe40000000028 */
[----:B------:R-:W-:Y:S02]  /*1130*/  HFMA2 R8, R8, R19, R38 ;  /* 0x0000001308087231 */ /* 0x000fe40000000026 */
[C---:B-----5:R-:W-:Y:S02]  /*1140*/  HFMA2 R16, R45.reuse, R20, R16 ;  /* 0x000000142d107231 */ /* 0x060fe40000000010 */
[----:B------:R-:W-:-:S02]  /*1150*/  HFMA2 R22, R45, R22, R18 ;  /* 0x000000162d167231 */ /* 0x000fc40000000012 */
[C---:B------:R-:W-:Y:S02]  /*1160*/  HFMA2 R17, R45.reuse, R21, R17 ;  /* 0x000000152d117231 */ /* 0x040fe40000000011 */
[C---:B----4-:R-:W-:Y:S02]  /*1170*/  HFMA2 R16, R44.reuse, R24, R16 ;  /* 0x000000182c107231 */ /* 0x050fe40000000010 */
[C---:B------:R-:W-:Y:S02]  /*1180*/  HFMA2 R22, R44.reuse, R26, R22 ;  /* 0x0000001a2c167231 */ /* 0x040fe40000000016 */
[----:B------:R-:W-:Y:S02]  /*1190*/  HFMA2 R8, R45, R23, R8 ;  /* 0x000000172d087231 */ /* 0x000fe40000000008 */
[C---:B------:R-:W-:Y:S02]  /*11a0*/  HFMA2 R17, R44.reuse, R25, R17 ;  /* 0x000000192c117231 */ /* 0x040fe40000000011 */
[----:B------:R-:W-:-:S02]  /*11b0*/  HFMA2 R8, R44, R27, R8 ;  /* 0x0000001b2c087231 */ /* 0x000fc40000000008 */
[C---:B---3--:R-:W-:Y:S02]  /*11c0*/  HFMA2 R39, R9.reuse, R28, R16 ;  /* 0x0000001c09277231 */ /* 0x048fe40000000010 */
[C---:B------:R-:W-:Y:S02]  /*11d0*/  HFMA2 R37, R9.reuse, R30, R22 ;  /* 0x0000001e09257231 */ /* 0x040fe40000000016 */
[C---:B------:R-:W-:Y:S02]  /*11e0*/  HFMA2 R40, R9.reuse, R29, R17 ;  /* 0x0000001d09287231 */ /* 0x040fe40000000011 */
[----:B------:R-:W-:-:S03]  /*11f0*/  HFMA2 R38, R9, R31, R8 ;  /* 0x0000001f09267231 */ /* 0x000fc60000000008 */
[----:B------:R-:W-:Y:S02]  /*1200*/  MOV R17, R40 ;  /* 0x0000002800117202 */ /* 0x000fe40000000f00 */
[----:B------:R-:W-:Y:S02]  /*1210*/  MOV R16, R39 ;  /* 0x0000002700107202 */ /* 0x000fe40000000f00 */
[----:B------:R-:W-:Y:S02]  /*1220*/  MOV R18, R37 ;  /* 0x0000002500127202 */ /* 0x000fe40000000f00 */
[----:B------:R-:W-:-:S07]  /*1230*/  MOV R19, R38 ;  /* 0x0000002600137202 */ /* 0x000fce0000000f00 */
.L_x_9:
[----:B------:R-:W-:Y:S05]  /*1240*/  BSYNC.RECONVERGENT B0 ;  /* 0x0000000000007941 */ /* 0x000fea0003800200 */
.L_x_8:
[----:B------:R-:W-:Y:S01]  /*1250*/  PRMT R9, R12, 0x5432, R12 ;  /* 0x000054320c097816 */ /* 0x000fe2000000000c */
[----:B------:R-:W-:Y:S01]  /*1260*/  BSSY.RECONVERGENT B0, `(.L_x_10) ;  /* 0x0000039000007945 */ /* 0x000fe20003800200 */
[----:B------:R-:W-:Y:S01]  /*1270*/  PRMT R8, R13, 0x5432, R13 ;  /* 0x000054320d087816 */ /* 0x000fe2000000000d */
[-C--:B------:R-:W-:Y:S02]  /*1280*/  HFMA2 R14, R14, R41.reuse, 0.5, 0.5 ;  /* 0x380038000e0e7431 */ /* 0x080fe40000000029 */
[----:B------:R-:W-:Y:S01]  /*1290*/  HFMA2 R15, R15, R41, 0.5, 0.5 ;  /* 0x380038000f0f7431 */ /* 0x000fe20000000029 */
[----:B------:R-:W-:Y:S02]  /*12a0*/  HSETP2.GT.AND P0, P1, R9, RZ.H0_H0, PT ;  /* 0x200000ff09007234 */ /* 0x000fe40003904000 */
[----:B------:R-:W-:-:S03]  /*12b0*/  HSETP2.GT.AND P2, P3, R8, RZ.H0_H0, PT ;  /* 0x200000ff08007234 */ /* 0x000fc60003b44000 */
[----:B------:R-:W-:Y:S02]  /*12c0*/  PLOP3.LUT P0, PT, P0, P1, PT, 0x2f, 0xf2 ;  /* 0x0000000000f2781c */ /* 0x000fe40000702577 */
[----:B------:R-:W-:-:S11]  /*12d0*/  PLOP3.LUT P2, PT, P2, P3, PT, 0x2f, 0xf2 ;  /* 0x0000000000f2781c */ /* 0x000fd60001746577 */
        /* <DEDUP_REMOVED lines=15> */
[----:B------:R-:W-:-:S03]  /*13d0*/  IMAD.WIDE R44, R35, 0x2, R48 ;  /* 0x00000002232c7825 */ /* 0x000fc600078e0230 */
[----:B------:R-:W3:Y:S01]  /*13e0*/  LDG.E.128 R20, desc[UR6][R48.64+0x40] ;  /* 0x0000400630147981 */ /* 0x000ee2000c1e1d00 */
[----:B0-----:R-:W-:-:S03]  /*13f0*/  PRMT R50, R41, 0x5410, R50 ;  /* 0x0000541029327816 */ /* 0x001fc60000000032 */
[----:B------:R-:W4:Y:S04]  /*1400*/  LDG.E.128 R24, desc[UR6][R44.64] ;  /* 0x000000062c187981 */ /* 0x000f28000c1e1d00 */
[----:B------:R0:W5:Y:S01]  /*1410*/  LDG.E.128 R28, desc[UR6][R44.64+0x40] ;  /* 0x000040062c1c7981 */ /* 0x000162000c1e1d00 */
[----:B------:R-:W-:-:S04]  /*1420*/  HADD2 R9, R9, -R50 ;  /* 0x8000003209097230 */ /* 0x000fc80000000000 */
[----:B------:R-:W-:-:S05]  /*1430*/  HADD2 R12, R32.H0_H0, -R9 ;  /* 0x80000009200c7230 */ /* 0x000fca0000000800 */
[----:B0-----:R-:W-:-:S05]  /*1440*/  PRMT R44, R12, 0x7632, R9 ;  /* 0x000076320c2c7816 */ /* 0x001fca0000000009 */
[----:B------:R-:W-:-:S04]  /*1450*/  HMUL2 R12, R12.H0_H0, R44 ;  /* 0x0000002c0c0c7232 */ /* 0x000fc80000000800 */
[CC--:B------:R-:W-:Y:S02]  /*1460*/  HMUL2 R41, R12.reuse.H0_H0, R10.reuse.H0_H0 ;  /* 0x2000000a0c297232 */ /* 0x0c0fe40000000800 */
[----:B------:R-:W-:Y:S02]  /*1470*/  HMUL2 R12, R12.H1_H1, R10.H0_H0 ;  /* 0x2000000a0c0c7232 */ /* 0x000fe40000000c00 */
[----:B------:R-:W-:Y:S02]  /*1480*/  HMUL2 R9, R9.H0_H0, R44 ;  /* 0x0000002c09097232 */ /* 0x000fe40000000800 */
[C---:B--2---:R-:W-:Y:S02]  /*1490*/  HFMA2 R16, R41.reuse, R16, R39 ;  /* 0x0000001029107231 */ /* 0x044fe40000000027 */
[----:B------:R-:W-:Y:S02]  /*14a0*/  HFMA2 R18, R41, R18, R37 ;  /* 0x0000001229127231 */ /* 0x000fe40000000025 */
[----:B---3--:R-:W-:-:S02]  /*14b0*/  HFMA2 R16, R12, R20, R16 ;  /* 0x000000140c107231 */ /* 0x008fc40000000010 */
[----:B------:R-:W-:Y:S02]  /*14c0*/  HFMA2 R18, R12, R22, R18 ;  /* 0x000000160c127231 */ /* 0x000fe40000000012 */
[----:B------:R-:W-:Y:S02]  /*14d0*/  HMUL2 R20, R9.H0_H0, R10.H0_H0 ;  /* 0x2000000a09147232 */ /* 0x000fe40000000800 */
[C---:B------:R-:W-:Y:S02]  /*14e0*/  HFMA2 R17, R41.reuse, R17, R40 ;  /* 0x0000001129117231 */ /* 0x040fe40000000028 */
[----:B------:R-:W-:Y:S02]  /*14f0*/  HFMA2 R19, R41, R19, R38 ;  /* 0x0000001329137231 */ /* 0x000fe40000000026 */
[C---:B----4-:R-:W-:Y:S02]  /*1500*/  HFMA2 R16, R20.reuse, R24, R16 ;  /* 0x0000001814107231 */ /* 0x050fe40000000010 */
[----:B------:R-:W-:-:S02]  /*1510*/  HFMA2 R18, R20, R26, R18 ;  /* 0x0000001a14127231 */ /* 0x000fc40000000012 */
[----:B------:R-:W-:Y:S02]  /*1520*/  HMUL2 R9, R9.H1_H1, R10.H0_H0 ;  /* 0x2000000a09097232 */ /* 0x000fe40000000c00 */
[C---:B------:R-:W-:Y:S02]  /*1530*/  HFMA2 R17, R12.reuse, R21, R17 ;  /* 0x000000150c117231 */ /* 0x040fe40000000011 */
[----:B------:R-:W-:Y:S02]  /*1540*/  HFMA2 R19, R12, R23, R19 ;  /* 0x000000170c137231 */ /* 0x000fe40000000013 */
[C---:B-----5:R-:W-:Y:S02]  /*1550*/  HFMA2 R39, R9.reuse, R28, R16 ;  /* 0x0000001c09277231 */ /* 0x060fe40000000010 */
[----:B------:R-:W-:Y:S02]  /*1560*/  HFMA2 R17, R20, R25, R17 ;  /* 0x0000001914117231 */ /* 0x000fe40000000011 */
[----:B------:R-:W-:-:S02]  /*1570*/  HFMA2 R37, R9, R30, R18 ;  /* 0x0000001e09257231 */ /* 0x000fc40000000012 */
[----:B------:R-:W-:Y:S02]  /*1580*/  HFMA2 R19, R20, R27, R19 ;  /* 0x0000001b14137231 */ /* 0x000fe40000000013 */
[C---:B------:R-:W-:Y:S02]  /*1590*/  HFMA2 R40, R9.reuse, R29, R17 ;  /* 0x0000001d09287231 */ /* 0x040fe40000000011 */
[----:B------:R-:W-:Y:S01]  /*15a0*/  HFMA2 R38, R9, R31, R19 ;  /* 0x0000001f09267231 */ /* 0x000fe20000000013 */
[----:B------:R-:W-:Y:S02]  /*15b0*/  MOV R16, R39 ;  /* 0x0000002700107202 */ /* 0x000fe40000000f00 */
[----:B------:R-:W-:Y:S02]  /*15c0*/  MOV R17, R40 ;  /* 0x0000002800117202 */ /* 0x000fe40000000f00 */
[----:B------:R-:W-:Y:S02]  /*15d0*/  MOV R18, R37 ;  /* 0x0000002500127202 */ /* 0x000fe40000000f00 */
[----:B------:R-:W-:-:S07]  /*15e0*/  MOV R19, R38 ;  /* 0x0000002600137202 */ /* 0x000fce0000000f00 */
.L_x_11:
[----:B------:R-:W-:Y:S05]  /*15f0*/  BSYNC.RECONVERGENT B0 ;  /* 0x0000000000007941 */ /* 0x000fea0003800200 */
.L_x_10:
[----:B------:R-:W-:Y:S04]  /*1600*/  BSSY.RECONVERGENT B0, `(.L_x_12) ;  /* 0x0000032000007945 */ /* 0x000fe80003800200 */
        /* <DEDUP_REMOVED lines=19> */
[----:B------:R-:W5:Y:S01]  /*1740*/  LDG.E.128 R28, desc[UR6][R44.64+0x40] ;  /* 0x000040062c1c7981 */ /* 0x000f62000c1e1d00 */
[----:B------:R-:W-:-:S04]  /*1750*/  HADD2 R9, R8, -R9 ;  /* 0x8000000908097230 */ /* 0x000fc80000000000 */
[----:B------:R-:W-:-:S05]  /*1760*/  HADD2 R8, R32.H0_H0, -R9 ;  /* 0x8000000920087230 */ /* 0x000fca0000000800 */
[----:B------:R-:W-:-:S05]  /*1770*/  PRMT R12, R8, 0x7632, R9 ;  /* 0x00007632080c7816 */ /* 0x000fca0000000009 */
[-C--:B------:R-:W-:Y:S02]  /*1780*/  HMUL2 R8, R8.H0_H0, R12.reuse ;  /* 0x0000000c08087232 */ /* 0x080fe40000000800 */
[----:B------:R-:W-:Y:S02]  /*1790*/  HMUL2 R9, R9.H0_H0, R12 ;  /* 0x0000000c09097232 */ /* 0x000fe40000000800 */
[CC--:B------:R-:W-:Y:S02]  /*17a0*/  HMUL2 R13, R8.reuse.H0_H0, R10.reuse.H1_H1 ;  /* 0x3000000a080d7232 */ /* 0x0c0fe40000000800 */
[-C--:B------:R-:W-:Y:S02]  /*17b0*/  HMUL2 R8, R8.H1_H1, R10.reuse.H1_H1 ;  /* 0x3000000a08087232 */ /* 0x080fe40000000c00 */
[----:B------:R-:W-:Y:S02]  /*17c0*/  HMUL2 R12, R9.H0_H0, R10.H1_H1 ;  /* 0x3000000a090c7232 */ /* 0x000fe40000000800 */
[----:B--2---:R-:W-:-:S02]  /*17d0*/  HFMA2 R16, R13, R16, R39 ;  /* 0x000000100d107231 */ /* 0x004fc40000000027 */
[C---:B------:R-:W-:Y:S02]  /*17e0*/  HFMA2 R17, R13.reuse, R17, R40 ;  /* 0x000000110d117231 */ /* 0x040fe40000000028 */
[C---:B------:R-:W-:Y:S02]  /*17f0*/  HFMA2 R18, R13.reuse, R18, R37 ;  /* 0x000000120d127231 */ /* 0x040fe40000000025 */
[----:B------:R-:W-:Y:S02]  /*1800*/  HFMA2 R13, R13, R19, R38 ;  /* 0x000000130d0d7231 */ /* 0x000fe40000000026 */
[----:B------:R-:W-:Y:S02]  /*1810*/  HMUL2 R38, R9.H1_H1, R10.H1_H1 ;  /* 0x3000000a09267232 */ /* 0x000fe40000000c00 */
[C---:B---3--:R-:W-:Y:S02]  /*1820*/  HFMA2 R17, R8.reuse, R21, R17 ;  /* 0x0000001508117231 */ /* 0x048fe40000000011 */
[----:B------:R-:W-:-:S02]  /*1830*/  HFMA2 R16, R8, R20, R16 ;  /* 0x0000001408107231 */ /* 0x000fc40000000010 */
[C---:B------:R-:W-:Y:S02]  /*1840*/  HFMA2 R13, R8.reuse, R23, R13 ;  /* 0x00000017080d7231 */ /* 0x040fe4000000000d */
[----:B------:R-:W-:Y:S02]  /*1850*/  HFMA2 R18, R8, R22, R18 ;  /* 0x0000001608127231 */ /* 0x000fe40000000012 */
[C---:B----4-:R-:W-:Y:S02]  /*1860*/  HFMA2 R17, R12.reuse, R25, R17 ;  /* 0x000000190c117231 */ /* 0x050fe40000000011 */
[----:B------:R-:W-:Y:S02]  /*1870*/  HFMA2 R13, R12, R27, R13 ;  /* 0x0000001b0c0d7231 */ /* 0x000fe4000000000d */
[----:B-----5:R-:W-:Y:S02]  /*1880*/  HFMA2 R40, R38, R29, R17 ;  /* 0x0000001d26287231 */ /* 0x020fe40000000011 */
[----:B------:R-:W-:-:S02]  /*1890*/  HFMA2 R19, R12, R24, R16 ;  /* 0x000000180c137231 */ /* 0x000fc40000000010 */
[----:B------:R-:W-:Y:S01]  /*18a0*/  HFMA2 R18, R12, R26, R18 ;  /* 0x0000001a0c127231 */ /* 0x000fe20000000012 */
[----:B------:R-:W-:Y:S01]  /*18b0*/  MOV R17, R40 ;  /* 0x0000002800117202 */ /* 0x000fe20000000f00 */
[C---:B------:R-:W-:Y:S02]  /*18c0*/  HFMA2 R39, R38.reuse, R28, R19 ;  /* 0x0000001c26277231 */ /* 0x040fe40000000013 */
[C---:B------:R-:W-:Y:S02]  /*18d0*/  HFMA2 R37, R38.reuse, R30, R18 ;  /* 0x0000001e26257231 */ /* 0x040fe40000000012 */
[----:B------:R-:W-:-:S05]  /*18e0*/  HFMA2 R38, R38, R31, R13 ;  /* 0x0000001f26267231 */ /* 0x000fca000000000d */
[----:B------:R-:W-:Y:S02]  /*18f0*/  MOV R19, R38 ;  /* 0x0000002600137202 */ /* 0x000fe40000000f00 */
[----:B------:R-:W-:Y:S02]  /*1900*/  MOV R16, R39 ;  /* 0x0000002700107202 */ /* 0x000fe40000000f00 */
[----:B------:R-:W-:-:S07]  /*1910*/  MOV R18, R37 ;  /* 0x0000002500127202 */ /* 0x000fce0000000f00 */
.L_x_13:
[----:B------:R-:W-:Y:S05]  /*1920*/  BSYNC.RECONVERGENT B0 ;  /* 0x0000000000007941 */ /* 0x000fea0003800200 */
.L_x_12:
[----:B------:R-:W-:Y:S01]  /*1930*/  PRMT R9, R14, 0x5432, R14 ;  /* 0x000054320e097816 */ /* 0x000fe2000000000e */
[----:B------:R-:W-:Y:S01]  /*1940*/  BSSY.RECONVERGENT B0, `(.L_x_14) ;  /* 0x0000039000007945 */ /* 0x000fe20003800200 */
[----:B------:R-:W-:Y:S02]  /*1950*/  PRMT R8, R15, 0x5432, R15 ;  /* 0x000054320f087816 */ /* 0x000fe4000000000f */
[----:B------:R-:W-:Y:S02]  /*1960*/  IADD3 R5, PT, PT, R5, 0x1, RZ ;  /* 0x0000000105057810 */ /* 0x000fe40007ffe0ff */
[----:B------:R-:W-:Y:S02]  /*1970*/  HSETP2.GT.AND P2, P4, R9, RZ.H0_H0, PT ;  /* 0x200000ff09007234 */ /* 0x000fe40003c44000 */
[----:B------:R-:W-:Y:S02]  /*1980*/  HSETP2.GT.AND P0, P1, R8, RZ.H0_H0, PT ;  /* 0x200000ff08007234 */ /* 0x000fe40003904000 */
[----:B------:R-:W-:-:S02]  /*1990*/  ISETP.NE.AND P3, PT, R5, 0x4, PT ;  /* 0x000000040500780c */ /* 0x000fc40003f65270 */
        /* <DEDUP_REMOVED lines=15> */
[----:B------:R-:W-:-:S03]  /*1a90*/  IMAD.WIDE R12, R35, 0x2, R44 ;  /* 0x00000002230c7825 */ /* 0x000fc600078e022c */
[----:B------:R-:W3:Y:S04]  /*1aa0*/  LDG.E.128 R20, desc[UR6][R44.64+0x40] ;  /* 0x000040062c147981 */ /* 0x000ee8000c1e1d00 */
[----:B------:R-:W4:Y:S04]  /*1ab0*/  LDG.E.128 R24, desc[UR6][R12.64] ;  /* 0x000000060c187981 */ /* 0x000f28000c1e1d00 */
[----:B------:R0:W5:Y:S01]  /*1ac0*/  LDG.E.128 R28, desc[UR6][R12.64+0x40] ;  /* 0x000040060c1c7981 */ /* 0x000162000c1e1d00 */
[----:B------:R-:W-:Y:S08]  /*1ad0*/  I2F.F16.RM R10, R10 ;  /* 0x0000000a000a7306 */ /* 0x000ff00000204c00 */
[----:B------:R-:W1:Y:S02]  /*1ae0*/  I2F.F16.RM R41, R41 ;  /* 0x0000002900297306 */ /* 0x000e640000204c00 */
[----:B-1----:R-:W-:-:S05]  /*1af0*/  PRMT R10, R10, 0x5410, R41 ;  /* 0x000054100a0a7816 */ /* 0x002fca0000000029 */
[----:B------:R-:W-:-:S04]  /*1b00*/  HADD2 R14, R9, -R10 ;  /* 0x8000000a090e7230 */ /* 0x000fc80000000000 */
[----:B------:R-:W-:-:S05]  /*1b10*/  HADD2 R9, R32.H0_H0, -R14 ;  /* 0x8000000e20097230 */ /* 0x000fca0000000800 */
[----:B------:R-:W-:-:S05]  /*1b20*/  PRMT R41, R9, 0x7632, R14 ;  /* 0x0000763209297816 */ /* 0x000fca000000000e */
[-C--:B------:R-:W-:Y:S02]  /*1b30*/  HMUL2 R9, R9.H0_H0, R41.reuse ;  /* 0x0000002909097232 */ /* 0x080fe40000000800 */
[----:B------:R-:W-:Y:S02]  /*1b40*/  HMUL2 R14, R14.H0_H0, R41 ;  /* 0x000000290e0e7232 */ /* 0x000fe40000000800 */
[CC--:B0-----:R-:W-:Y:S02]  /*1b50*/  HMUL2 R13, R9.reuse.H0_H0, R11.reuse.H0_H0 ;  /* 0x2000000b090d7232 */ /* 0x0c1fe40000000800 */
[-C--:B------:R-:W-:Y:S02]  /*1b60*/  HMUL2 R10, R9.H1_H1, R11.reuse.H0_H0 ;  /* 0x2000000b090a7232 */ /* 0x080fe40000000c00 */
[CC--:B------:R-:W-:Y:S02]  /*1b70*/  HMUL2 R9, R14.reuse.H0_H0, R11.reuse.H0_H0 ;  /* 0x2000000b0e097232 */ /* 0x0c0fe40000000800 */
[----:B------:R-:W-:-:S02]  /*1b80*/  HMUL2 R14, R14.H1_H1, R11.H0_H0 ;  /* 0x2000000b0e0e7232 */ /* 0x000fc40000000c00 */
[C---:B--2---:R-:W-:Y:S02]  /*1b90*/  HFMA2 R16, R13.reuse, R16, R39 ;  /* 0x000000100d107231 */ /* 0x044fe40000000027 */
[C---:B------:R-:W-:Y:S02]  /*1ba0*/  HFMA2 R17, R13.reuse, R17, R40 ;  /* 0x000000110d117231 */ /* 0x040fe40000000028 */
[C---:B------:R-:W-:Y:S02]  /*1bb0*/  HFMA2 R18, R13.reuse, R18, R37 ;  /* 0x000000120d127231 */ /* 0x040fe40000000025 */
[----:B------:R-:W-:Y:S02]  /*1bc0*/  HFMA2 R13, R13, R19, R38 ;  /* 0x000000130d0d7231 */ /* 0x000fe40000000026 */
[C---:B---3--:R-:W-:Y:S02]  /*1bd0*/  HFMA2 R17, R10.reuse, R21, R17 ;  /* 0x000000150a117231 */ /* 0x048fe40000000011 */
[----:B------:R-:W-:-:S02]  /*1be0*/  HFMA2 R13, R10, R23, R13 ;  /* 0x000000170a0d7231 */ /* 0x000fc4000000000d */
[C---:B------:R-:W-:Y:S02]  /*1bf0*/  HFMA2 R12, R10.reuse, R20, R16 ;  /* 0x000000140a0c7231 */ /* 0x040fe40000000010 */
[C---:B----4-:R-:W-:Y:S02]  /*1c00*/  HFMA2 R17, R9.reuse, R25, R17 ;  /* 0x0000001909117231 */ /* 0x050fe40000000011 */
[----:B------:R-:W-:Y:S02]  /*1c10*/  HFMA2 R18, R10, R22, R18 ;  /* 0x000000160a127231 */ /* 0x000fe40000000012 */
[----:B------:R-:W-:Y:S02]  /*1c20*/  HFMA2 R13, R9, R27, R13 ;  /* 0x0000001b090d7231 */ /* 0x000fe4000000000d */
[C---:B-----5:R-:W-:Y:S02]  /*1c30*/  HFMA2 R40, R14.reuse, R29, R17 ;  /* 0x0000001d0e287231 */ /* 0x060fe40000000011 */
[----:B------:R-:W-:-:S02]  /*1c40*/  HFMA2 R38, R14, R31, R13 ;  /* 0x0000001f0e267231 */ /* 0x000fc4000000000d */
[C---:B------:R-:W-:Y:S02]  /*1c50*/  HFMA2 R12, R9.reuse, R24, R12 ;  /* 0x00000018090c7231 */ /* 0x040fe4000000000c */
[----:B------:R-:W-:Y:S01]  /*1c60*/  HFMA2 R18, R9, R26, R18 ;  /* 0x0000001a09127231 */ /* 0x000fe20000000012 */
[----:B------:R-:W-:Y:S02]  /*1c70*/  MOV R17, R40 ;  /* 0x0000002800117202 */ /* 0x000fe40000000f00 */
[----:B------:R-:W-:Y:S01]  /*1c80*/  MOV R19, R38 ;  /* 0x0000002600137202 */ /* 0x000fe20000000f00 */
[C---:B------:R-:W-:Y:S02]  /*1c90*/  HFMA2 R39, R14.reuse, R28, R12 ;  /* 0x0000001c0e277231 */ /* 0x040fe4000000000c */
[----:B------:R-:W-:-:S03]  /*1ca0*/  HFMA2 R37, R14, R30, R18 ;  /* 0x0000001e0e257231 */ /* 0x000fc60000000012 */
[----:B------:R-:W-:Y:S02]  /*1cb0*/  MOV R16, R39 ;  /* 0x0000002700107202 */ /* 0x000fe40000000f00 */
[----:B------:R-:W-:-:S07]  /*1cc0*/  MOV R18, R37 ;  /* 0x0000002500127202 */ /* 0x000fce0000000f00 */
.L_x_15:
[----:B------:R-:W-:Y:S05]  /*1cd0*/  BSYNC.RECONVERGENT B0 ;  /* 0x0000000000007941 */ /* 0x000fea0003800200 */
.L_x_14:
        /* <DEDUP_REMOVED lines=22> */
[----:B0-----:R-:W-:-:S05]  /*1e40*/  HADD2 R13, R32.H0_H0, -R8 ;  /* 0x80000008200d7230 */ /* 0x001fca0000000800 */
[----:B------:R-:W-:-:S05]  /*1e50*/  PRMT R9, R13, 0x7632, R8 ;  /* 0x000076320d097816 */ /* 0x000fca0000000008 */
[-C--:B------:R-:W-:Y:S02]  /*1e60*/  HMUL2 R13, R13.H0_H0, R9.reuse ;  /* 0x000000090d0d7232 */ /* 0x080fe40000000800 */
[----:B------:R-:W-:Y:S02]  /*1e70*/  HMUL2 R8, R8.H0_H0, R9 ;  /* 0x0000000908087232 */ /* 0x000fe40000000800 */
[CC--:B------:R-:W-:Y:S02]  /*1e80*/  HMUL2 R15, R13.reuse.H0_H0, R11.reuse.H1_H1 ;  /* 0x3000000b0d0f7232 */ /* 0x0c0fe40000000800 */
[-C--:B------:R-:W-:Y:S02]  /*1e90*/  HMUL2 R13, R13.H1_H1, R11.reuse.H1_H1 ;  /* 0x3000000b0d0d7232 */ /* 0x080fe40000000c00 */
[CC--:B------:R-:W-:Y:S02]  /*1ea0*/  HMUL2 R12, R8.reuse.H0_H0, R11.reuse.H1_H1 ;  /* 0x3000000b080c7232 */ /* 0x0c0fe40000000800 */
[----:B------:R-:W-:-:S02]  /*1eb0*/  HMUL2 R14, R8.H1_H1, R11.H1_H1 ;  /* 0x3000000b080e7232 */ /* 0x000fc40000000c00 */
        /* <DEDUP_REMOVED lines=20> */
.L_x_17:
[----:B------:R-:W-:Y:S05]  /*2000*/  BSYNC.RECONVERGENT B0 ;  /* 0x0000000000007941 */ /* 0x000fea0003800200 */
.L_x_16:
[----:B------:R-:W-:Y:S02]  /*2010*/  IADD3 R4, P1, PT, R4, 0x8, RZ ;  /* 0x0000000804047810 */ /* 0x000fe40007f3e0ff */
[----:B------:R-:W-:Y:S02]  /*2020*/  IADD3 R42, P0, PT, R42, 0x10, RZ ;  /* 0x000000102a2a7810 */ /* 0x000fe40007f1e0ff */
[----:B------:R-:W-:Y:S02]  /*2030*/  IADD3 R7, PT, PT, R7, 0x8, RZ ;  /* 0x0000000807077810 */ /* 0x000fe40007ffe0ff */
[----:B------:R-:W-:Y:S02]  /*2040*/  IADD3.X R43, PT, PT, RZ, R43, RZ, P0, !PT ;  /* 0x0000002bff2b7210 */ /* 0x000fe400007fe4ff */
[----:B------:R-:W-:Y:S02]  /*2050*/  IADD3 R6, PT, PT, R6, 0x10, RZ ;  /* 0x0000001006067810 */ /* 0x000fe40007ffe0ff */
[----:B------:R-:W-:Y:S01]  /*2060*/  IADD3.X R3, PT, PT, RZ, R3, RZ, P1, !PT ;  /* 0x00000003ff037210 */ /* 0x000fe20000ffe4ff */
[----:B------:R-:W-:Y:S06]  /*2070*/  @P3 BRA `(.L_x_18) ;  /* 0xffffffe000a43947 */ /* 0x000fec000383ffff */
[----:B------:R-:W0:Y:S01]  /*2080*/  LDC.64 R2, c[0x0][0x3c0] ;  /* 0x0000f000ff027b82 */ /* 0x000e220000000a00 */
[----:B------:R-:W1:Y:S01]  /*2090*/  LDCU UR4, c[0x0][0x360] ;  /* 0x00006c00ff0477ac */ /* 0x000e620008000800 */
[----:B------:R-:W-:Y:S01]  /*20a0*/  SHF.L.U32 R5, R33, 0x3, RZ ;  /* 0x0000000321057819 */ /* 0x000fe200000006ff */
[----:B------:R-:W2:Y:S05]  /*20b0*/  LDCU UR5, c[0x0][0x380] ;  /* 0x00007000ff0577ac */ /* 0x000eaa0008000800 */
[----:B------:R-:W1:Y:S01]  /*20c0*/  LDC R0, c[0x0][0x370] ;  /* 0x0000dc00ff007b82 */ /* 0x000e620000000800 */
[----:B0-----:R-:W-:-:S05]  /*20d0*/  IMAD.WIDE R2, R5, 0x2, R2 ;  /* 0x0000000205027825 */ /* 0x001fca00078e0202 */
[----:B------:R3:W-:Y:S01]  /*20e0*/  STG.E.128.STRONG.GPU desc[UR6][R2.64], R16 ;  /* 0x0000001002007986 */ /* 0x0007e2000c10fd06 */
[----:B-1----:R-:W-:-:S05]  /*20f0*/  IMAD R33, R0, UR4, R33 ;  /* 0x0000000400217c24 */ /* 0x002fca000f8e0221 */
[----:B--2---:R-:W-:-:S13]  /*2100*/  ISETP.GE.AND P0, PT, R33, UR5, PT ;  /* 0x0000000521007c0c */ /* 0x004fda000bf06270 */
[----:B---3--:R-:W-:Y:S05]  /*2110*/  @!P0 BRA `(.L_x_19) ;  /* 0xffffffdc00e08947 */ /* 0x008fea000383ffff */
[----:B------:R-:W-:Y:S05]  /*2120*/  EXIT ;  /* 0x000000000000794d */ /* 0x000fea0003800000 */
        .weak           $__internal_0_$__cuda_sm3x_div_rn_noftz_f32_slowpath
        .type           $__internal_0_$__cuda_sm3x_div_rn_noftz_f32_slowpath,@function
        .size           $__internal_0_$__cuda_sm3x_div_rn_noftz_f32_slowpath,(.L_x_368 - $__internal_0_$__cuda_sm3x_div_rn_noftz_f32_slowpath)
$__internal_0_$__cuda_sm3x_div_rn_noftz_f32_slowpath:
[----:B------:R-:W-:Y:S01]  /*2130*/  SHF.R.U32.HI R9, RZ, 0x17, R5 ;  /* 0x00000017ff097819 */ /* 0x000fe20000011605 */
[----:B------:R-:W-:Y:S01]  /*2140*/  BSSY.RECONVERGENT B1, `(.L_x_20) ;  /* 0x0000064000017945 */ /* 0x000fe20003800200 */
[----:B------:R-:W-:Y:S02]  /*2150*/  SHF.R.U32.HI R8, RZ, 0x17, R0 ;  /* 0x00000017ff087819 */ /* 0x000fe40000011600 */
[----:B------:R-:W-:Y:S02]  /*2160*/  LOP3.LUT R9, R9, 0xff, RZ, 0xc0, !PT ;  /* 0x000000ff09097812 */ /* 0x000fe400078ec0ff */
[----:B------:R-:W-:Y:S02]  /*2170*/  LOP3.LUT R14, R8, 0xff, RZ, 0xc0, !PT ;  /* 0x000000ff080e7812 */ /* 0x000fe400078ec0ff */
[----:B------:R-:W-:Y:S02]  /*2180*/  IADD3 R12, PT, PT, R9, -0x1, RZ ;  /* 0xffffffff090c7810 */ /* 0x000fe40007ffe0ff */
[----:B------:R-:W-:-:S02]  /*2190*/  IADD3 R13, PT, PT, R14, -0x1, RZ ;  /* 0xffffffff0e0d7810 */ /* 0x000fc40007ffe0ff */
[----:B------:R-:W-:Y:S02]  /*21a0*/  ISETP.GT.U32.AND P0, PT, R12, 0xfd, PT ;  /* 0x000000fd0c00780c */ /* 0x000fe40003f04070 */
[----:B------:R-:W-:Y:S02]  /*21b0*/  MOV R8, R0 ;  /* 0x0000000000087202 */ /* 0x000fe40000000f00 */
[----:B------:R-:W-:Y:S02]  /*21c0*/  ISETP.GT.U32.OR P0, PT, R13, 0xfd, P0 ;  /* 0x000000fd0d00780c */ /* 0x000fe40000704470 */
[----:B------:R-:W-:-:S11]  /*21d0*/  MOV R11, R5 ;  /* 0x00000005000b7202 */ /* 0x000fd60000000f00 */
[----:B------:R-:W-:Y:S01]  /*21e0*/  @!P0 MOV R10, RZ ;  /* 0x000000ff000a8202 */ /* 0x000fe20000000f00 */
[----:B------:R-:W-:Y:S06]  /*21f0*/  @!P0 BRA `(.L_x_21) ;  /* 0x00000000005c8947 */ /* 0x000fec0003800000 */
[----:B------:R-:W-:Y:S02]  /*2200*/  FSETP.GTU.FTZ.AND P0, PT, |R0|, +INF , PT ;  /* 0x7f8000000000780b */ /* 0x000fe40003f1c200 */
[----:B------:R-:W-:-:S04]  /*2210*/  FSETP.GTU.FTZ.AND P1, PT, |R5|, +INF , PT ;  /* 0x7f8000000500780b */ /* 0x000fc80003f3c200 */
[----:B------:R-:W-:-:S13]  /*2220*/  PLOP3.LUT P0, PT, P0, P1, PT, 0xf8, 0x8f ;  /* 0x00000000008f781c */ /* 0x000fda0000703f70 */
[----:B------:R-:W-:Y:S05]  /*2230*/  @P0 BRA `(.L_x_22) ;  /* 0x00000004004c0947 */ /* 0x000fea0003800000 */
[----:B------:R-:W-:-:S13]  /*2240*/  LOP3.LUT P0, RZ, R11, 0x7fffffff, R8, 0xc8, !PT ;  /* 0x7fffffff0bff7812 */ /* 0x000fda000780c808 */
[----:B------:R-:W-:Y:S05]  /*2250*/  @!P0 BRA `(.L_x_23) ;  /* 0x00000004003c8947 */ /* 0x000fea0003800000 */
[C---:B------:R-:W-:Y:S02]  /*2260*/  FSETP.NEU.FTZ.AND P2, PT, |R0|.reuse, +INF , PT ;  /* 0x7f8000000000780b */ /* 0x040fe40003f5d200 */
[----:B------:R-:W-:Y:S02]  /*2270*/  FSETP.NEU.FTZ.AND P1, PT, |R5|, +INF , PT ;  /* 0x7f8000000500780b */ /* 0x000fe40003f3d200 */
[----:B------:R-:W-:-:S11]  /*2280*/  FSETP.NEU.FTZ.AND P0, PT, |R0|, +INF , PT ;  /* 0x7f8000000000780b */ /* 0x000fd60003f1d200 */
[----:B------:R-:W-:Y:S05]  /*2290*/  @!P1 BRA !P2, `(.L_x_23) ;  /* 0x00000004002c9947 */ /* 0x000fea0005000000 */
[----:B------:R-:W-:-:S04]  /*22a0*/  LOP3.LUT P2, RZ, R8, 0x7fffffff, RZ, 0xc0, !PT ;  /* 0x7fffffff08ff7812 */ /* 0x000fc8000784c0ff */
[----:B------:R-:W-:-:S13]  /*22b0*/  PLOP3.LUT P1, PT, P1, P2, PT, 0x2f, 0xf2 ;  /* 0x0000000000f2781c */ /* 0x000fda0000f24577 */
[----:B------:R-:W-:Y:S05]  /*22c0*/  @P1 BRA `(.L_x_24) ;  /* 0x0000000400181947 */ /* 0x000fea0003800000 */
[----:B------:R-:W-:-:S04]  /*22d0*/  LOP3.LUT P1, RZ, R11, 0x7fffffff, RZ, 0xc0, !PT ;  /* 0x7fffffff0bff7812 */ /* 0x000fc8000782c0ff */
[----:B------:R-:W-:-:S13]  /*22e0*/  PLOP3.LUT P0, PT, P0, P1, PT, 0x2f, 0xf2 ;  /* 0x0000000000f2781c */ /* 0x000fda0000702577 */
[----:B------:R-:W-:Y:S05]  /*22f0*/  @P0 BRA `(.L_x_25) ;  /* 0x0000000400000947 */ /* 0x000fea0003800000 */
[----:B------:R-:W-:Y:S02]  /*2300*/  ISETP.GE.AND P0, PT, R13, RZ, PT ;  /* 0x000000ff0d00720c */ /* 0x000fe40003f06270 */
[----:B------:R-:W-:-:S11]  /*2310*/  ISETP.GE.AND P1, PT, R12, RZ, PT ;  /* 0x000000ff0c00720c */ /* 0x000fd60003f26270 */
[----:B------:R-:W-:Y:S01]  /*2320*/  @P0 MOV R10, RZ ;  /* 0x000000ff000a0202 */ /* 0x000fe20000000f00 */
[----:B------:R-:W-:Y:S01]  /*2330*/  @!P0 FFMA R8, R0, 1.84467440737095516160e+19, RZ ;  /* 0x5f80000000088823 */ /* 0x000fe200000000ff */
[----:B------:R-:W-:Y:S01]  /*2340*/  @!P0 MOV R10, 0xffffffc0 ;  /* 0xffffffc0000a8802 */ /* 0x000fe20000000f00 */
[----:B------:R-:W-:-:S03]  /*2350*/  @!P1 FFMA R11, R5, 1.84467440737095516160e+19, RZ ;  /* 0x5f800000050b9823 */ /* 0x000fc600000000ff */
[----:B------:R-:W-:-:S07]  /*2360*/  @!P1 IADD3 R10, PT, PT, R10, 0x40, RZ ;  /* 0x000000400a0a9810 */ /* 0x000fce0007ffe0ff */
.L_x_21:
[----:B------:R-:W-:Y:S01]  /*2370*/  LEA R0, R9, 0xc0800000, 0x17 ;  /* 0xc080000009007811 */ /* 0x000fe200078eb8ff */
[----:B------:R-:W-:Y:S01]  /*2380*/  BSSY.RECONVERGENT B2, `(.L_x_26) ;  /* 0x0000036000027945 */ /* 0x000fe20003800200 */
[----:B------:R-:W-:Y:S02]  /*2390*/  IADD3 R5, PT, PT, R14, -0x7f, RZ ;  /* 0xffffff810e057810 */ /* 0x000fe40007ffe0ff */
[----:B------:R-:W-:-:S03]  /*23a0*/  IADD3 R11, PT, PT, -R0, R11, RZ ;  /* 0x0000000b000b7210 */ /* 0x000fc60007ffe1ff */
[C---:B------:R-:W-:Y:S01]  /*23b0*/  IMAD R0, R5.reuse, -0x800000, R8 ;  /* 0xff80000005007824 */ /* 0x040fe200078e0208 */
[----:B------:R-:W0:Y:S01]  /*23c0*/  MUFU.RCP R12, R11 ;  /* 0x0000000b000c7308 */ /* 0x000e220000001000 */
[----:B------:R-:W-:Y:S01]  /*23d0*/  FADD.FTZ R13, -RZ, -R11 ;  /* 0x8000000bff0d7221 */ /* 0x000fe20000010100 */
[----:B------:R-:W-:-:S04]  /*23e0*/  IADD3 R5, PT, PT, R5, 0x7f, -R9 ;  /* 0x0000007f05057810 */ /* 0x000fc80007ffe809 */
[----:B------:R-:W-:Y:S01]  /*23f0*/  IADD3 R5, PT, PT, R5, R10, RZ ;  /* 0x0000000a05057210 */ /* 0x000fe20007ffe0ff */
[----:B0-----:R-:W-:-:S04]  /*2400*/  FFMA R15, R12, R13, 1 ;  /* 0x3f8000000c0f7423 */ /* 0x001fc8000000000d */
[----:B------:R-:W-:-:S04]  /*2410*/  FFMA R17, R12, R15, R12 ;  /* 0x0000000f0c117223 */ /* 0x000fc8000000000c */
[----:B------:R-:W-:-:S04]  /*2420*/  FFMA R8, R0, R17, RZ ;  /* 0x0000001100087223 */ /* 0x000fc800000000ff */
[----:B------:R-:W-:-:S04]  /*2430*/  FFMA R15, R13, R8, R0 ;  /* 0x000000080d0f7223 */ /* 0x000fc80000000000 */
[----:B------:R-:W-:-:S04]  /*2440*/  FFMA R12, R17, R15, R8 ;  /* 0x0000000f110c7223 */ /* 0x000fc80000000008 */
[----:B------:R-:W-:-:S04]  /*2450*/  FFMA R13, R13, R12, R0 ;  /* 0x0000000c0d0d7223 */ /* 0x000fc80000000000 */
[----:B------:R-:W-:-:S05]  /*2460*/  FFMA R8, R17, R13, R12 ;  /* 0x0000000d11087223 */ /* 0x000fca000000000c */
[----:B------:R-:W-:-:S04]  /*2470*/  SHF.R.U32.HI R0, RZ, 0x17, R8 ;  /* 0x00000017ff007819 */ /* 0x000fc80000011608 */
[----:B------:R-:W-:-:S04]  /*2480*/  LOP3.LUT R0, R0, 0xff, RZ, 0xc0, !PT ;  /* 0x000000ff00007812 */ /* 0x000fc800078ec0ff */
[----:B------:R-:W-:-:S04]  /*2490*/  IADD3 R11, PT, PT, R0, R5, RZ ;  /* 0x00000005000b7210 */ /* 0x000fc80007ffe0ff */
[----:B------:R-:W-:-:S04]  /*24a0*/  IADD3 R0, PT, PT, R11, -0x1, RZ ;  /* 0xffffffff0b007810 */ /* 0x000fc80007ffe0ff */
[----:B------:R-:W-:-:S13]  /*24b0*/  ISETP.GE.U32.AND P0, PT, R0, 0xfe, PT ;  /* 0x000000fe0000780c */ /* 0x000fda0003f06070 */
[----:B------:R-:W-:Y:S05]  /*24c0*/  @!P0 BRA `(.L_x_27) ;  /* 0x0000000000808947 */ /* 0x000fea0003800000 */
[----:B------:R-:W-:-:S13]  /*24d0*/  ISETP.GT.AND P0, PT, R11, 0xfe, PT ;  /* 0x000000fe0b00780c */ /* 0x000fda0003f04270 */
[----:B------:R-:W-:Y:S05]  /*24e0*/  @P0 BRA `(.L_x_28) ;  /* 0x00000000006c0947 */ /* 0x000fea0003800000 */
[----:B------:R-:W-:-:S13]  /*24f0*/  ISETP.GE.AND P0, PT, R11, 0x1, PT ;  /* 0x000000010b00780c */ /* 0x000fda0003f06270 */
[----:B------:R-:W-:Y:S05]  /*2500*/  @P0 BRA `(.L_x_29) ;  /* 0x0000000000740947 */ /* 0x000fea0003800000 */
[----:B------:R-:W-:Y:S02]  /*2510*/  ISETP.GE.AND P0, PT, R11, -0x18, PT ;  /* 0xffffffe80b00780c */ /* 0x000fe40003f06270 */
[----:B------:R-:W-:-:S11]  /*2520*/  LOP3.LUT R8, R8, 0x80000000, RZ, 0xc0, !PT ;  /* 0x8000000008087812 */ /* 0x000fd600078ec0ff */
[----:B------:R-:W-:Y:S05]  /*2530*/  @!P0 BRA `(.L_x_29) ;  /* 0x0000000000688947 */ /* 0x000fea0003800000 */
[-CC-:B------:R-:W-:Y:S01]  /*2540*/  FFMA.RZ R0, R17, R13.reuse, R12.reuse ;  /* 0x0000000d11007223 */ /* 0x180fe2000000c00c */
[----:B------:R-:W-:Y:S01]  /*2550*/  IADD3 R10, PT, PT, R11, 0x20, RZ ;  /* 0x000000200b0a7810 */ /* 0x000fe20007ffe0ff */
[-CC-:B------:R-:W-:Y:S01]  /*2560*/  FFMA.RM R5, R17, R13.reuse, R12.reuse ;  /* 0x0000000d11057223 */ /* 0x180fe2000000400c */
[----:B------:R-:W-:Y:S02]  /*2570*/  ISETP.NE.AND P2, PT, R11, RZ, PT ;  /* 0x000000ff0b00720c */ /* 0x000fe40003f45270 */
[----:B------:R-:W-:Y:S01]  /*2580*/  LOP3.LUT R9, R0, 0x7fffff, RZ, 0xc0, !PT ;  /* 0x007fffff00097812 */ /* 0x000fe200078ec0ff */
[----:B------:R-:W-:Y:S01]  /*2590*/  FFMA.RP R0, R17, R13, R12 ;  /* 0x0000000d11007223 */ /* 0x000fe2000000800c */
[----:B------:R-:W-:Y:S02]  /*25a0*/  ISETP.NE.AND P1, PT, R11, RZ, PT ;  /* 0x000000ff0b00720c */ /* 0x000fe40003f25270 */
[----:B------:R-:W-:Y:S02]  /*25b0*/  LOP3.LUT R9, R9, 0x800000, RZ, 0xfc, !PT ;  /* 0x0080000009097812 */ /* 0x000fe400078efcff */
[----:B------:R-:W-:-:S02]  /*25c0*/  IADD3 R11, PT, PT, RZ, -R11, RZ ;  /* 0x8000000bff0b7210 */ /* 0x000fc40007ffe0ff */
[----:B------:R-:W-:Y:S02]  /*25d0*/  SHF.L.U32 R10, R9, R10, RZ ;  /* 0x0000000a090a7219 */ /* 0x000fe400000006ff */
[----:B------:R-:W-:Y:S02]  /*25e0*/  FSETP.NEU.FTZ.AND P0, PT, R0, R5, PT ;  /* 0x000000050000720b */ /* 0x000fe40003f1d000 */
[----:B------:R-:W-:Y:S02]  /*25f0*/  SEL R0, R11, RZ, P2 ;  /* 0x000000ff0b007207 */ /* 0x000fe40001000000 */
[----:B------:R-:W-:Y:S02]  /*2600*/  ISETP.NE.AND P1, PT, R10, RZ, P1 ;  /* 0x000000ff0a00720c */ /* 0x000fe40000f25270 */
[----:B------:R-:W-:Y:S02]  /*2610*/  SHF.R.U32.HI R0, RZ, R0, R9 ;  /* 0x00000000ff007219 */ /* 0x000fe40000011609 */
[----:B------:R-:W-:-:S02]  /*2620*/  PLOP3.LUT P0, PT, P0, P1, PT, 0xf8, 0x8f ;  /* 0x00000000008f781c */ /* 0x000fc40000703f70 */
[----:B------:R-:W-:Y:S02]  /*2630*/  SHF.R.U32.HI R10, RZ, 0x1, R0 ;  /* 0x00000001ff0a7819 */ /* 0x000fe40000011600 */
[----:B------:R-:W-:-:S04]  /*2640*/  SEL R5, RZ, 0x1, !P0 ;  /* 0x00000001ff057807 */ /* 0x000fc80004000000 */
[----:B------:R-:W-:-:S04]  /*2650*/  LOP3.LUT R5, R5, 0x1, R10, 0xf8, !PT ;  /* 0x0000000105057812 */ /* 0x000fc800078ef80a */
[----:B------:R-:W-:-:S04]  /*2660*/  LOP3.LUT R5, R5, R0, RZ, 0xc0, !PT ;  /* 0x0000000005057212 */ /* 0x000fc800078ec0ff */
[----:B------:R-:W-:-:S04]  /*2670*/  IADD3 R5, PT, PT, R10, R5, RZ ;  /* 0x000000050a057210 */ /* 0x000fc80007ffe0ff */
[----:B------:R-:W-:Y:S01]  /*2680*/  LOP3.LUT R8, R5, R8, RZ, 0xfc, !PT ;  /* 0x0000000805087212 */ /* 0x000fe200078efcff */
[----:B------:R-:W-:Y:S06]  /*2690*/  BRA `(.L_x_29) ;  /* 0x0000000000107947 */ /* 0x000fec0003800000 */
.L_x_28:
[----:B------:R-:W-:-:S04]  /*26a0*/  LOP3.LUT R8, R8, 0x80000000, RZ, 0xc0, !PT ;  /* 0x8000000008087812 */ /* 0x000fc800078ec0ff */
[----:B------:R-:W-:Y:S01]  /*26b0*/  LOP3.LUT R8, R8, 0x7f800000, RZ, 0xfc, !PT ;  /* 0x7f80000008087812 */ /* 0x000fe200078efcff */
[----:B------:R-:W-:Y:S06]  /*26c0*/  BRA `(.L_x_29) ;  /* 0x0000000000047947 */ /* 0x000fec0003800000 */
.L_x_27:
[----:B------:R-:W-:-:S07]  /*26d0*/  LEA R8, R5, R8, 0x17 ;  /* 0x0000000805087211 */ /* 0x000fce00078eb8ff */
.L_x_29:
[----:B------:R-:W-:Y:S05]  /*26e0*/  BSYNC.RECONVERGENT B2 ;  /* 0x0000000000027941 */ /* 0x000fea0003800200 */
.L_x_26:
[----:B------:R-:W-:Y:S05]  /*26f0*/  BRA `(.L_x_30) ;  /* 0x0000000000207947 */ /* 0x000fea0003800000 */
.L_x_25:
[----:B------:R-:W-:-:S04]  /*2700*/  LOP3.LUT R8, R11, 0x80000000, R8, 0x48, !PT ;  /* 0x800000000b087812 */ /* 0x000fc800078e4808 */
[----:B------:R-:W-:Y:S01]  /*2710*/  LOP3.LUT R8, R8, 0x7f800000, RZ, 0xfc, !PT ;  /* 0x7f80000008087812 */ /* 0x000fe200078efcff */
[----:B------:R-:W-:Y:S06]  /*2720*/  BRA `(.L_x_30) ;  /* 0x0000000000147947 */ /* 0x000fec0003800000 */
.L_x_24:
[----:B------:R-:W-:Y:S01]  /*2730*/  LOP3.LUT R8, R11, 0x80000000, R8, 0x48, !PT ;  /* 0x800000000b087812 */ /* 0x000fe200078e4808 */
[----:B------:R-:W-:Y:S06]  /*2740*/  BRA `(.L_x_30) ;  /* 0x00000000000c7947 */ /* 0x000fec0003800000 */
.L_x_23:
[----:B------:R-:W0:Y:S01]  /*2750*/  MUFU.RSQ R8, -QNAN ;  /* 0xffc0000000087908 */ /* 0x000e220000001400 */
[----:B------:R-:W-:Y:S05]  /*2760*/  BRA `(.L_x_30) ;  /* 0x0000000000047947 */ /* 0x000fea0003800000 */
.L_x_22:
[----:B------:R-:W-:-:S07]  /*2770*/  FADD.FTZ R8, R0, R5 ;  /* 0x0000000500087221 */ /* 0x000fce0000010000 */
.L_x_30:
[----:B------:R-:W-:Y:S05]  /*2780*/  BSYNC.RECONVERGENT B1 ;  /* 0x0000000000017941 */ /* 0x000fea0003800200 */
.L_x_20:
[----:B------:R-:W-:Y:S01]  /*2790*/  HFMA2 R9, -RZ, RZ, 0, 0 ;  /* 0x00000000ff097431 */ /* 0x000fe200000001ff */
[----:B0-----:R-:W-:Y:S02]  /*27a0*/  MOV R0, R8 ;  /* 0x0000000800007202 */ /* 0x001fe40000000f00 */
[----:B------:R-:W-:-:S04]  /*27b0*/  MOV R8, R6 ;  /* 0x0000000600087202 */ /* 0x000fc80000000f00 */
[----:B------:R-:W-:Y:S05]  /*27c0*/  RET.REL.NODEC R8 `(_Z40ms_deformable_im2col_gpu_kernel_templateI6__halfLi8ELi4ELi32ELi3ELi2ELi5ELi8ELi3ELi1EEviPKT_PKlS5_S3_S3_iiiPS1_) ;  /* 0xffffffd8080c7950 */ /* 0x000fea0003c3ffff */
.L_x_31:
[----:B------:R-:W-:-:S00]  /*27d0*/  BRA `(.L_x_31) ;  /* 0xfffffffc00fc7947 */ /* 0x000fc0000383ffff */
[----:B------:R-:W-:-:S00]  /*27e0*/  NOP ;  /* 0x0000000000007918 */ /* 0x000fc00000000000 */
        /* <DEDUP_REMOVED lines=9> */
.L_x_368:


//--------------------- .text._Z40ms_deformable_im2col_gpu_kernel_templateI6__halfLi8ELi4ELi32ELi3ELi2ELi5ELi8ELi3ELi2EEviPKT_PKlS5_S3_S3_iiiPS1_ --------------------------
	.section	.text._Z40ms_deformable_im2col_gpu_kernel_templateI6__halfLi8ELi4ELi32ELi3ELi2ELi5ELi8ELi3ELi2EEviPKT_PKlS5_S3_S3_iiiPS1_,"ax",@progbits
	.align	128
        .global         _Z40ms_deformable_im2col_gpu_kernel_templateI6__halfLi8ELi4ELi32ELi3ELi2ELi5ELi8ELi3ELi2EEviPKT_PKlS5_S3_S3_iiiPS1_
        .type           _Z40ms_deformable_im2col_gpu_kernel_templateI6__halfLi8ELi4ELi32ELi3ELi2ELi5ELi8ELi3ELi2EEviPKT_PKlS5_S3_S3_iiiPS1_,@function
        .size           _Z40ms_deformable_im2col_gpu_kernel_templateI6__halfLi8ELi4ELi32ELi3ELi2ELi5ELi8ELi3ELi2EEviPKT_PKlS5_S3_S3_iiiPS1_,(.L_x_369 - _Z40ms_deformable_im2col_gpu_kernel_templateI6__halfLi8ELi4ELi32ELi3ELi2ELi5ELi8ELi3ELi2EEviPKT_PKlS5_S3_S3_iiiPS1_)
        .other          _Z40ms_deformable_im2col_gpu_kernel_templateI6__halfLi8ELi4ELi32ELi3ELi2ELi5ELi8ELi3ELi2EEviPKT_PKlS5_S3_S3_iiiPS1_,@"STO_CUDA_ENTRY STV_DEFAULT"
_Z40ms_deformable_im2col_gpu_kernel_templateI6__halfLi8ELi4ELi32ELi3ELi2ELi5ELi8ELi3ELi2EEviPKT_PKlS5_S3_S3_iiiPS1_:
.text._Z40ms_deformable_im2col_gpu_kernel_templateI6__halfLi8ELi4ELi32ELi3ELi2ELi5ELi8ELi3ELi2EEviPKT_PKlS5_S3_S3_iiiPS1_:
        /* <DEDUP_REMOVED lines=9> */
[----:B------:R-:W1:Y:S01]  /*0090*/  LDCU.64 UR8, c[0x0][0x358] ;  /* 0x00006b00ff0877ac */ /* 0x000e620008000a00 */
[----:B0-----:R-:W-:-:S15]  /*00a0*/  R2UR UR6, R0 ;  /* 0x00000000000672ca */ /* 0x001fde00000e0000 */
.L_x_131:
[----:B0-----:R-:W0:Y:S01]  /*00b0*/  LDCU UR4, c[0x0][0x3b8] ;  /* 0x00007700ff0477ac */ /* 0x001e220008000800 */
[----:B------:R-:W-:Y:S01]  /*00c0*/  IMAD.SHL.U32 R46, R47, 0x8, RZ ;  /* 0x000000082f2e7824 */ /* 0x000fe200078e00ff */
[----:B------:R-:W-:Y:S01]  /*00d0*/  BSSY.RECONVERGENT B0, `(.L_x_32) ;  /* 0x0000017000007945 */ /* 0x000fe20003800200 */
[----:B------:R-:W2:Y:S03]  /*00e0*/  LDCU.64 UR10, c[0x0][0x398] ;  /* 0x00007300ff0a77ac */ /* 0x000ea60008000a00 */
[----:B------:R-:W-:-:S04]  /*00f0*/  SHF.R.S32.HI R0, RZ, 0x5, R46 ;  /* 0x00000005ff007819 */ /* 0x000fc8000001142e */
[----:B------:R-:W-:Y:S02]  /*0100*/  I2FP.F32.S32 R0, R0 ;  /* 0x0000000000007245 */ /* 0x000fe40000201400 */
[----:B0-----:R-:W-:Y:S01]  /*0110*/  I2FP.F32.S32 R5, UR4 ;  /* 0x0000000400057c45 */ /* 0x001fe20008201400 */
[----:B------:R-:W0:Y:S03]  /*0120*/  LDCU.64 UR4, c[0x0][0x390] ;  /* 0x00007200ff0477ac */ /* 0x000e260008000a00 */
[----:B------:R-:W3:Y:S08]  /*0130*/  MUFU.RCP R2, R5 ;  /* 0x0000000500027308 */ /* 0x000ef00000001000 */
[----:B------:R-:W4:Y:S01]  /*0140*/  FCHK P0, R0, R5 ;  /* 0x0000000500007302 */ /* 0x000f220000000000 */
[----:B0-----:R-:W-:Y:S01]  /*0150*/  UIADD3 UR4, UP0, UPT, UR4, 0x8, URZ ;  /* 0x0000000804047890 */ /* 0x001fe2000ff1e0ff */
[----:B---3--:R-:W-:-:S03]  /*0160*/  FFMA R3, -R5, R2, 1 ;  /* 0x3f80000005037423 */ /* 0x008fc60000000102 */
[----:B------:R-:W-:Y:S01]  /*0170*/  UIADD3.X UR5, UPT, UPT, URZ, UR5, URZ, UP0, !UPT ;  /* 0x00000005ff057290 */ /* 0x000fe200087fe4ff */
[----:B------:R-:W-:Y:S01]  /*0180*/  FFMA R3, R2, R3, R2 ;  /* 0x0000000302037223 */ /* 0x000fe20000000002 */
[----:B------:R-:W-:-:S03]  /*0190*/  IMAD.U32 R54, RZ, RZ, UR4 ;  /* 0x00000004ff367e24 */ /* 0x000fc6000f8e00ff */
[----:B------:R-:W-:Y:S01]  /*01a0*/  FFMA R2, R0, R3, RZ ;  /* 0x0000000300027223 */ /* 0x000fe200000000ff */
[----:B------:R-:W-:-:S03]  /*01b0*/  IMAD.U32 R55, RZ, RZ, UR5 ;  /* 0x00000005ff377e24 */ /* 0x000fc6000f8e00ff */
[----:B------:R-:W-:-:S04]  /*01c0*/  FFMA R4, -R5, R2, R0 ;  /* 0x0000000205047223 */ /* 0x000fc80000000100 */
[----:B------:R-:W-:Y:S01]  /*01d0*/  FFMA R8, R3, R4, R2 ;  /* 0x0000000403087223 */ /* 0x000fe20000000002 */
[----:B--2---:R-:W-:Y:S01]  /*01e0*/  IMAD.U32 R2, RZ, RZ, UR10 ;  /* 0x0000000aff027e24 */ /* 0x004fe2000f8e00ff */
[----:B------:R-:W-:Y:S01]  /*01f0*/  MOV R3, UR11 ;  /* 0x0000000b00037c02 */ /* 0x000fe20008000f00 */
[----:B----45:R-:W-:Y:S06]  /*0200*/  @!P0 BRA `(.L_x_33) ;  /* 0x00000000000c8947 */ /* 0x030fec0003800000 */
[----:B------:R-:W-:-:S07]  /*0210*/  MOV R4, 0x230 ;  /* 0x0000023000047802 */ /* 0x000fce0000000f00 */
[----:B-1----:R-:W-:Y:S05]  /*0220*/  CALL.REL.NOINC `($__internal_1_$__cuda_sm3x_div_rn_noftz_f32_slowpath) ;  /* 0x0000003400ec7944 */ /* 0x002fea0003c00000 */
[----:B------:R-:W-:-:S07]  /*0230*/  MOV R8, R6 ;  /* 0x0000000600087202 */ /* 0x000fce0000000f00 */
.L_x_33:
[----:B-1----:R-:W-:Y:S05]  /*0240*/  BSYNC.RECONVERGENT B0 ;  /* 0x0000000000007941 */ /* 0x002fea0003800200 */
.L_x_32:
[----:B------:R-:W0:Y:S01]  /*0250*/  LDCU UR4, c[0x0][0x3b4] ;  /* 0x00007680ff0477ac */ /* 0x000e220008000800 */
[----:B------:R-:W0:Y:S01]  /*0260*/  F2I.TRUNC.NTZ R8, R8 ;  /* 0x0000000800087305 */ /* 0x000e22000020f100 */
[----:B------:R-:W-:Y:S01]  /*0270*/  IMAD.SHL.U32 R9, R47, 0x10, RZ ;  /* 0x000000102f097824 */ /* 0x000fe200078e00ff */
[----:B------:R-:W-:Y:S01]  /*0280*/  LOP3.LUT R46, R46, 0xffffffe0, RZ, 0xc0, !PT ;  /* 0xffffffe02e2e7812 */ /* 0x000fe200078ec0ff */
[----:B------:R-:W-:Y:S01]  /*0290*/  IMAD.MOV.U32 R0, RZ, RZ, RZ ;  /* 0x000000ffff007224 */ /* 0x000fe200078e00ff */
[----:B------:R-:W-:Y:S02]  /*02a0*/  CS2R R4, SRZ ;  /* 0x0000000000047805 */ /* 0x000fe4000001ff00 */
[----:B------:R-:W-:Y:S02]  /*02b0*/  CS2R R6, SRZ ;  /* 0x0000000000067805 */ /* 0x000fe4000001ff00 */
[----:B------:R-:W-:Y:S02]  /*02c0*/  CS2R R18, SRZ ;  /* 0x0000000000127805 */ /* 0x000fe4000001ff00 */
[----:B------:R-:W-:-:S02]  /*02d0*/  CS2R R16, SRZ ;  /* 0x0000000000107805 */ /* 0x000fc4000001ff00 */
[----:B------:R-:W-:Y:S01]  /*02e0*/  LOP3.LUT R9, R9, 0xffffffc0, RZ, 0xc0, !PT ;  /* 0xffffffc009097812 */ /* 0x000fe200078ec0ff */
[----:B0-----:R-:W-:-:S07]  /*02f0*/  IMAD R8, R8, UR4, RZ ;  /* 0x0000000408087c24 */ /* 0x001fce000f8e02ff */
.L_x_130:
[----:B0-----:R-:W0:Y:S01]  /*0300*/  LDC.64 R56, c[0x0][0x3a0] ;  /* 0x0000e800ff387b82 */ /* 0x001e220000000a00 */
[----:B------:R-:W2:Y:S04]  /*0310*/  LDG.E R12, desc[UR8][R54.64+-0x8] ;  /* 0xfffff808360c7981 */ /* 0x000ea8000c1e1900 */
[----:B------:R-:W3:Y:S04]  /*0320*/  LDG.E R14, desc[UR8][R54.64] ;  /* 0x00000008360e7981 */ /* 0x000ee8000c1e1900 */
[----:B-----5:R1:W5:Y:S01]  /*0330*/  LDG.E R13, desc[UR8][R2.64] ;  /* 0x00000008020d7981 */ /* 0x020362000c1e1900 */
[----:B0-----:R-:W-:-:S05]  /*0340*/  IMAD.WIDE R56, R9, 0x2, R56 ;  /* 0x0000000209387825 */ /* 0x001fca00078e0238 */
[----:B------:R-:W4:Y:S01]  /*0350*/  LDG.E.128.STRONG.GPU R28, desc[UR8][R56.64] ;  /* 0x00000008381c7981 */ /* 0x000f22000c1efd00 */
[----:B------:R-:W-:Y:S01]  /*0360*/  BSSY.RECONVERGENT B0, `(.L_x_34) ;  /* 0x0000014000007945 */ /* 0x000fe20003800200 */
[----:B------:R-:W-:Y:S01]  /*0370*/  PLOP3.LUT P1, PT, PT, PT, PT, 0x8, 0x80 ;  /* 0x000000000080781c */ /* 0x000fe20003f2e170 */
[----:B--2---:R-:W-:Y:S08]  /*0380*/  I2F.F16 R15, R12 ;  /* 0x0000000c000f7306 */ /* 0x004ff00000200c00 */
[----:B---3--:R-:W0:Y:S02]  /*0390*/  I2F.F16 R50, R14 ;  /* 0x0000000e00327306 */ /* 0x008e240000200c00 */
[----:B0-----:R-:W-:-:S05]  /*03a0*/  PRMT R50, R50, 0x5410, R15 ;  /* 0x0000541032327816 */ /* 0x001fca000000000f */
[----:B----4-:R-:W-:-:S05]  /*03b0*/  HFMA2 R28, R28, R50, 0.5, 0.5 ;  /* 0x380038001c1c7431 */ /* 0x010fca0000000032 */
[----:B------:R-:W-:Y:S01]  /*03c0*/  HSETP2.GT.AND P0, PT, R28.H1_H1, RZ.H0_H0, PT ;  /* 0x200000ff1c007234 */ /* 0x000fe20003f04c00 */
[----:B------:R-:W-:Y:S01]  /*03d0*/  HFMA2 R29, R29, R50, 0.5, 0.5 ;  /* 0x380038001d1d7431 */ /* 0x000fe20000000032 */
[----:B------:R-:W-:Y:S01]  /*03e0*/  IADD3 R52, PT, PT, R12, 0x1, RZ ;  /* 0x000000010c347810 */ /* 0x000fe20007ffe0ff */
[C---:B------:R-:W-:Y:S01]  /*03f0*/  VIADD R51, R14.reuse, 0x1 ;  /* 0x000000010e337836 */ /* 0x040fe20000000000 */
[----:B------:R-:W-:Y:S02]  /*0400*/  LEA R53, R14, 0x40, 0x5 ;  /* 0x000000400e357811 */ /* 0x000fe400078e28ff */
[----:B------:R-:W-:-:S07]  /*0410*/  HSETP2.GT.AND P4, PT, R29.H1_H1, RZ.H0_H0, PT ;  /* 0x200000ff1d007234 */ /* 0x000fce0003f84c00 */
[----:B-1----:R-:W-:Y:S06]  /*0420*/  @!P0 BRA `(.L_x_35) ;  /* 0x00000000001c8947 */ /* 0x002fec0003800000 */
[----:B------:R-:W0:Y:S01]  /*0430*/  I2F.F16 R12, R52 ;  /* 0x00000034000c7306 */ /* 0x000e220000200c00 */
[C---:B------:R-:W-:Y:S02]  /*0440*/  HSETP2.GT.AND P0, PT, R28.reuse.H0_H0, RZ.H0_H0, PT ;  /* 0x200000ff1c007234 */ /* 0x040fe40003f04800 */
[----:B0-----:R-:W-:-:S05]  /*0450*/  HSETP2.GEU.AND P2, PT, R28.H1_H1, R12.H0_H0, PT ;  /* 0x2000000c1c007234 */ /* 0x001fca0003f4ec00 */
[----:B------:R-:W-:-:S13]  /*0460*/  PLOP3.LUT P0, PT, P0, P2, PT, 0x8f, 0xf8 ;  /* 0x0000000000f8781c */ /* 0x000fda0000705177 */
[----:B------:R-:W0:Y:S02]  /*0470*/  @!P0 I2F.F16 R15, R51 ;  /* 0x00000033000f8306 */ /* 0x000e240000200c00 */
[----:B0-----:R-:W-:-:S05]  /*0480*/  @!P0 HSETP2.GEU.AND P2, PT, R28.H0_H0, R15.H0_H0, PT ;  /* 0x2000000f1c008234 */ /* 0x001fca0003f4e800 */
[----:B------:R-:W-:-:S13]  /*0490*/  @!P0 PLOP3.LUT P1, PT, P2, PT, PT, 0x8, 0x80 ;  /* 0x000000000080881c */ /* 0x000fda000172e170 */
.L_x_35:
[----:B------:R-:W-:Y:S05]  /*04a0*/  BSYNC.RECONVERGENT B0 ;  /* 0x0000000000007941 */ /* 0x000fea0003800200 */
.L_x_34:
[----:B------:R-:W-:Y:S04]  /*04b0*/  BSSY.RECONVERGENT B0, `(.L_x_36) ;  /* 0x0000014000007945 */ /* 0x000fe80003800200 */
[----:B------:R-:W-:Y:S05]  /*04c0*/  @!P1 BRA `(.L_x_37) ;  /* 0x0000000000489947 */ /* 0x000fea0003800000 */
[----:B------:R-:W0:Y:S01]  /*04d0*/  F2I.F16.FLOOR.NTZ R12, R28.H1 ;  /* 0x1000001c000c7305 */ /* 0x000e220000107100 */
[----:B------:R-:W-:-:S05]  /*04e0*/  IMAD.SHL.U32 R15, R47, 0x8, RZ ;  /* 0x000000082f0f7824 */ /* 0x000fca00078e00ff */
[----:B------:R-:W-:Y:S02]  /*04f0*/  LOP3.LUT R15, R15, 0x18, RZ, 0xc0, !PT ;  /* 0x000000180f0f7812 */ /* 0x000fe400078ec0ff */
[----:B------:R1:W2:Y:S03]  /*0500*/  F2I.F16.FLOOR.NTZ R14, R28 ;  /* 0x0000001c000e7305 */ /* 0x0002a60000107100 */
[----:B0-----:R-:W-:-:S05]  /*0510*/  IMAD R15, R53, R12, R15 ;  /* 0x0000000c350f7224 */ /* 0x001fca00078e020f */
[----:B------:R-:W-:Y:S01]  /*0520*/  I2F.F16.RM R10, R12 ;  /* 0x0000000c000a7306 */ /* 0x000fe20000204c00 */
[----:B-1----:R-:W-:-:S07]  /*0530*/  PRMT R28, R28, 0x5432, R28 ;  /* 0x000054321c1c7816 */ /* 0x002fce000000001c */
[----:B--2---:R-:W0:Y:S02]  /*0540*/  I2F.F16.RM R11, R14 ;  /* 0x0000000e000b7306 */ /* 0x004e240000204c00 */
[----:B0-----:R-:W-:Y:S02]  /*0550*/  PRMT R11, R10, 0x5410, R11 ;  /* 0x000054100a0b7816 */ /* 0x001fe4000000000b */
[----:B------:R-:W-:-:S03]  /*0560*/  LEA R10, R14, R15, 0x5 ;  /* 0x0000000f0e0a7211 */ /* 0x000fc600078e28ff */
[----:B------:R-:W-:Y:S02]  /*0570*/  HFMA2 R32, R28, 1, 1, -R11 ;  /* 0x3c003c001c207831 */ /* 0x000fe4000010000b */
[----:B------:R-:W-:Y:S02]  /*0580*/  VIADD R11, R10, 0x20 ;  /* 0x000000200a0b7836 */ /* 0x000fe40000000000 */
[----:B------:R-:W-:-:S03]  /*0590*/  IMAD.IADD R34, R53, 0x1, R10 ;  /* 0x0000000135227824 */ /* 0x000fc600078e020a */
[----:B------:R-:W-:Y:S01]  /*05a0*/  IADD3 R35, PT, PT, R53, R11, RZ ;  /* 0x0000000b35237210 */ /* 0x000fe20007ffe0ff */
[----:B------:R-:W-:-:S05]  /*05b0*/  HADD2 R33, -R32, UR6.H0_H0 ;  /* 0x2000000620217e30 */ /* 0x000fca0008000100 */
[----:B------:R-:W-:-:S05]  /*05c0*/  PRMT R12, R33, 0x7632, R32 ;  /* 0x00007632210c7816 */ /* 0x000fca0000000020 */
[-C--:B------:R-:W-:Y:S02]  /*05d0*/  HMUL2 R32, R32.H0_H0, R12.reuse ;  /* 0x0000000c20207232 */ /* 0x080fe40000000800 */
[----:B------:R-:W-:-:S07]  /*05e0*/  HMUL2 R33, R33.H0_H0, R12 ;  /* 0x0000000c21217232 */ /* 0x000fce0000000800 */
.L_x_37:
[----:B------:R-:W-:Y:S05]  /*05f0*/  BSYNC.RECONVERGENT B0 ;  /* 0x0000000000007941 */ /* 0x000fea0003800200 */
.L_x_36:
[----:B------:R-:W-:Y:S01]  /*0600*/  BSSY.RECONVERGENT B0, `(.L_x_38) ;  /* 0x000000a000007945 */ /* 0x000fe20003800200 */
[----:B------:R-:W-:-:S03]  /*0610*/  PLOP3.LUT P3, PT, PT, PT, PT, 0x8, 0x80 ;  /* 0x000000000080781c */ /* 0x000fc60003f6e170 */
[----:B------:R-:W-:Y:S10]  /*0620*/  @!P4 BRA `(.L_x_39) ;  /* 0x00000000001cc947 */ /* 0x000ff40003800000 */
[----:B------:R-:W0:Y:S01]  /*0630*/  I2F.F16 R12, R52 ;  /* 0x00000034000c7306 */ /* 0x000e220000200c00 */
[C---:B------:R-:W-:Y:S02]  /*0640*/  HSETP2.GT.AND P0, PT, R29.reuse.H0_H0, RZ.H0_H0, PT ;  /* 0x200000ff1d007234 */ /* 0x040fe40003f04800 */
[----:B0-----:R-:W-:-:S05]  /*0650*/  HSETP2.GEU.AND P2, PT, R29.H1_H1, R12.H0_H0, PT ;  /* 0x2000000c1d007234 */ /* 0x001fca0003f4ec00 */
[----:B------:R-:W-:-:S13]  /*0660*/  PLOP3.LUT P0, PT, P0, P2, PT, 0x8f, 0xf8 ;  /* 0x0000000000f8781c */ /* 0x000fda0000705177 */
[----:B------:R-:W0:Y:S02]  /*0670*/  @!P0 I2F.F16 R12, R51 ;  /* 0x00000033000c8306 */ /* 0x000e240000200c00 */
[----:B0-----:R-:W-:-:S05]  /*0680*/  @!P0 HSETP2.GEU.AND P2, PT, R29.H0_H0, R12.H0_H0, PT ;  /* 0x2000000c1d008234 */ /* 0x001fca0003f4e800 */
[----:B------:R-:W-:-:S13]  /*0690*/  @!P0 PLOP3.LUT P3, PT, P2, PT, PT, 0x8, 0x80 ;  /* 0x000000000080881c */ /* 0x000fda000176e170 */
.L_x_39:
[----:B------:R-:W-:Y:S05]  /*06a0*/  BSYNC.RECONVERGENT B0 ;  /* 0x0000000000007941 */ /* 0x000fea0003800200 */
.L_x_38:
[----:B------:R-:W-:Y:S04]  /*06b0*/  BSSY.RECONVERGENT B0, `(.L_x_40) ;  /* 0x0000014000007945 */ /* 0x000fe80003800200 */
[----:B------:R-:W-:Y:S05]  /*06c0*/  @!P3 BRA `(.L_x_41) ;  /* 0x000000000048b947 */ /* 0x000fea0003800000 */
[----:B------:R-:W0:Y:S01]  /*06d0*/  F2I.F16.FLOOR.NTZ R12, R29.H1 ;  /* 0x1000001d000c7305 */ /* 0x000e220000107100 */
[----:B------:R-:W-:-:S05]  /*06e0*/  IMAD.SHL.U32 R36, R47, 0x8, RZ ;  /* 0x000000082f247824 */ /* 0x000fca00078e00ff */
[----:B------:R-:W-:Y:S02]  /*06f0*/  LOP3.LUT R36, R36, 0x18, RZ, 0xc0, !PT ;  /* 0x0000001824247812 */ /* 0x000fe400078ec0ff */
[----:B------:R1:W2:Y:S08]  /*0700*/  F2I.F16.FLOOR.NTZ R14, R29 ;  /* 0x0000001d000e7305 */ /* 0x0002b00000107100 */
[----:B0-----:R-:W-:Y:S01]  /*0710*/  I2F.F16.RM R15, R12 ;  /* 0x0000000c000f7306 */ /* 0x001fe20000204c00 */
[----:B-1----:R-:W-:-:S07]  /*0720*/  PRMT R29, R29, 0x5432, R29 ;  /* 0x000054321d1d7816 */ /* 0x002fce000000001d */
[----:B--2---:R-:W0:Y:S02]  /*0730*/  I2F.F16.RM R28, R14 ;  /* 0x0000000e001c7306 */ /* 0x004e240000204c00 */
[----:B0-----:R-:W-:Y:S01]  /*0740*/  PRMT R28, R15, 0x5410, R28 ;  /* 0x000054100f1c7816 */ /* 0x001fe2000000001c */
[----:B------:R-:W-:-:S04]  /*0750*/  IMAD R15, R53, R12, R36 ;  /* 0x0000000c350f7224 */ /* 0x000fc800078e0224 */
[----:B------:R-:W-:Y:S02]  /*0760*/  IMAD R36, R14, 0x20, R15 ;  /* 0x000000200e247824 */ /* 0x000fe400078e020f */
[----:B------:R-:W-:Y:S02]  /*0770*/  HFMA2 R38, R29, 1, 1, -R28 ;  /* 0x3c003c001d267831 */ /* 0x000fe4000010001c */
[----:B------:R-:W-:Y:S01]  /*0780*/  IMAD.IADD R44, R53, 0x1, R36 ;  /* 0x00000001352c7824 */ /* 0x000fe200078e0224 */
[----:B------:R-:W-:-:S05]  /*0790*/  IADD3 R37, PT, PT, R36, 0x20, RZ ;  /* 0x0000002024257810 */ /* 0x000fca0007ffe0ff */
[----:B------:R-:W-:Y:S02]  /*07a0*/  IMAD.IADD R45, R53, 0x1, R37 ;  /* 0x00000001352d7824 */ /* 0x000fe400078e0225 */
[----:B------:R-:W-:-:S05]  /*07b0*/  HADD2 R39, -R38, UR6.H0_H0 ;  /* 0x2000000626277e30 */ /* 0x000fca0008000100 */
[----:B------:R-:W-:-:S05]  /*07c0*/  PRMT R12, R39, 0x7632, R38 ;  /* 0x00007632270c7816 */ /* 0x000fca0000000026 */
[-C--:B------:R-:W-:Y:S02]  /*07d0*/  HMUL2 R38, R38.H0_H0, R12.reuse ;  /* 0x0000000c26267232 */ /* 0x080fe40000000800 */
[----:B------:R-:W-:-:S07]  /*07e0*/  HMUL2 R39, R39.H0_H0, R12 ;  /* 0x0000000c27277232 */ /* 0x000fce0000000800 */
.L_x_41:
[----:B------:R-:W-:Y:S05]  /*07f0*/  BSYNC.RECONVERGENT B0 ;  /* 0x0000000000007941 */ /* 0x000fea0003800200 */
.L_x_40:
[----:B------:R-:W0:Y:S01]  /*0800*/  @P3 LDC.64 R28, c[0x0][0x388] ;  /* 0x0000e200ff1c3b82 */ /* 0x000e220000000a00 */
[----:B-----5:R-:W-:-:S05]  /*0810*/  IADD3 R13, PT, PT, R8, R13, RZ ;  /* 0x0000000d080d7210 */ /* 0x020fca0007ffe0ff */
[----:B------:R-:W-:Y:S02]  /*0820*/  IMAD.SHL.U32 R49, R13, 0x20, RZ ;  /* 0x000000200d317824 */ /* 0x000fe400078e00ff */
[----:B------:R-:W1:Y:S03]  /*0830*/  @P1 LDC.64 R40, c[0x0][0x388] ;  /* 0x0000e200ff281b82 */ /* 0x000e660000000a00 */
[----:B------:R-:W-:Y:S02]  /*0840*/  SHF.R.S32.HI R48, RZ, 0x1f, R49 ;  /* 0x0000001fff307819 */ /* 0x000fe40000011431 */
[----:B------:R-:W-:-:S04]  /*0850*/  @P3 IADD3 R43, P0, PT, R49, R36, RZ ;  /* 0x00000024312b3210 */ /* 0x000fc80007f1e0ff */
[----:B------:R-:W-:Y:S02]  /*0860*/  @P3 LEA.HI.X.SX32 R12, R36, R48, 0x1, P0 ;  /* 0x00000030240c3211 */ /* 0x000fe400000f0eff */
[----:B0-----:R-:W-:-:S04]  /*0870*/  @P3 LEA R42, P0, R43, R28, 0x1 ;  /* 0x0000001c2b2a3211 */ /* 0x001fc800078008ff */
[----:B------:R-:W-:Y:S02]  /*0880*/  @P3 LEA.HI.X R43, R43, R29, R12, 0x1, P0 ;  /* 0x0000001d2b2b3211 */ /* 0x000fe400000f0c0c */
[----:B------:R-:W-:-:S03]  /*0890*/  @P1 IADD3 R12, P0, PT, R49, R10, RZ ;  /* 0x0000000a310c1210 */ /* 0x000fc60007f1e0ff */
[----:B------:R1:W5:Y:S01]  /*08a0*/  @P3 LDG.E.128 R24, desc[UR8][R42.64] ;  /* 0x000000082a183981 */ /* 0x000362000c1e1d00 */
[----:B------:R-:W-:Y:S02]  /*08b0*/  @P1 LEA.HI.X.SX32 R13, R10, R48, 0x1, P0 ;  /* 0x000000300a0d1211 */ /* 0x000fe400000f0eff */
[----:B-1----:R-:W-:-:S04]  /*08c0*/  @P1 LEA R42, P0, R12, R40, 0x1 ;  /* 0x000000280c2a1211 */ /* 0x002fc800078008ff */
[----:B------:R-:W-:Y:S02]  /*08d0*/  @P1 LEA.HI.X R43, R12, R41, R13, 0x1, P0 ;  /* 0x000000290c2b1211 */ /* 0x000fe400000f0c0d */
[----:B------:R-:W0:Y:S03]  /*08e0*/  LDC.64 R12, c[0x0][0x3a8] ;  /* 0x0000ea00ff0c7b82 */ /* 0x000e260000000a00 */
[----:B------:R1:W5:Y:S01]  /*08f0*/  @P1 LDG.E.128 R20, desc[UR8][R42.64] ;  /* 0x000000082a141981 */ /* 0x000362000c1e1d00 */
[----:B0-----:R-:W-:-:S06]  /*0900*/  IMAD.WIDE R12, R46, 0x2, R12 ;  /* 0x000000022e0c7825 */ /* 0x001fcc00078e020c */
[----:B------:R-:W5:Y:S01]  /*0910*/  LDG.E.128.STRONG.GPU R12, desc[UR8][R12.64] ;  /* 0x000000080c0c7981 */ /* 0x000f62000c1efd00 */
[----:B------:R-:W-:Y:S04]  /*0920*/  BSSY.RECONVERGENT B0, `(.L_x_42) ;  /* 0x000000b000007945 */ /* 0x000fe80003800200 */
[----:B-1----:R-:W-:Y:S05]  /*0930*/  @!P1 BRA `(.L_x_43) ;  /* 0x0000000000249947 */ /* 0x002fea0003800000 */
[----:B-----5:R-:W-:-:S04]  /*0940*/  HMUL2 R16, R33.H0_H0, R12.H0_H0 ;  /* 0x2000000c21107232 */ /* 0x020fc80000000800 */
[C---:B------:R-:W-:Y:S02]  /*0950*/  HFMA2 R6, R16.reuse, R21, R6 ;  /* 0x0000001510067231 */ /* 0x040fe40000000006 */
[C---:B------:R-:W-:Y:S02]  /*0960*/  HFMA2 R7, R16.reuse, R20, R7 ;  /* 0x0000001410077231 */ /* 0x040fe40000000007 */
[C---:B------:R-:W-:Y:S02]  /*0970*/  HFMA2 R4, R16.reuse, R23, R4 ;  /* 0x0000001710047231 */ /* 0x040fe40000000004 */
[----:B------:R-:W-:Y:S01]  /*0980*/  HFMA2 R5, R16, R22, R5 ;  /* 0x0000001610057231 */ /* 0x000fe20000000005 */
[----:B------:R-:W-:Y:S02]  /*0990*/  MOV R17, R6 ;  /* 0x0000000600117202 */ /* 0x000fe40000000f00 */
[----:B------:R-:W-:Y:S02]  /*09a0*/  IMAD.MOV.U32 R19, RZ, RZ, R4 ;  /* 0x000000ffff137224 */ /* 0x000fe400078e0004 */
[----:B------:R-:W-:-:S02]  /*09b0*/  IMAD.MOV.U32 R16, RZ, RZ, R7 ;  /* 0x000000ffff107224 */ /* 0x000fc400078e0007 */
[----:B------:R-:W-:-:S07]  /*09c0*/  IMAD.MOV.U32 R18, RZ, RZ, R5 ;  /* 0x000000ffff127224 */ /* 0x000fce00078e0005 */
.L_x_43:
[----:B------:R-:W-:Y:S05]  /*09d0*/  BSYNC.RECONVERGENT B0 ;  /* 0x0000000000007941 */ /* 0x000fea0003800200 */
.L_x_42:
[----:B------:R-:W-:Y:S04]  /*09e0*/  BSSY.RECONVERGENT B0, `(.L_x_44) ;  /* 0x000000b000007945 */ /* 0x000fe80003800200 */
[----:B------:R-:W-:Y:S05]  /*09f0*/  @!P3 BRA `(.L_x_45) ;  /* 0x000000000024b947 */ /* 0x000fea0003800000 */
[----:B-----5:R-:W-:-:S04]  /*0a00*/  HMUL2 R16, R39.H0_H0, R12.H1_H1 ;  /* 0x3000000c27107232 */ /* 0x020fc80000000800 */
[C---:B------:R-:W-:Y:S02]  /*0a10*/  HFMA2 R6, R16.reuse, R25, R6 ;  /* 0x0000001910067231 */ /* 0x040fe40000000006 */
[C---:B------:R-:W-:Y:S02]  /*0a20*/  HFMA2 R7, R16.reuse, R24, R7 ;  /* 0x0000001810077231 */ /* 0x040fe40000000007 */
[C---:B------:R-:W-:Y:S02]  /*0a30*/  HFMA2 R4, R16.reuse, R27, R4 ;  /* 0x0000001b10047231 */ /* 0x040fe40000000004 */
[----:B------:R-:W-:Y:S02]  /*0a40*/  HFMA2 R5, R16, R26, R5 ;  /* 0x0000001a10057231 */ /* 0x000fe40000000005 */
[----:B------:R-:W-:Y:S01]  /*0a50*/  IMAD.MOV.U32 R17, RZ, RZ, R6 ;  /* 0x000000ffff117224 */ /* 0x000fe200078e0006 */
[----:B------:R-:W-:Y:S02]  /*0a60*/  MOV R19, R4 ;  /* 0x0000000400137202 */ /* 0x000fe40000000f00 */
[----:B------:R-:W-:Y:S01]  /*0a70*/  MOV R16, R7 ;  /* 0x0000000700107202 */ /* 0x000fe20000000f00 */
[----:B------:R-:W-:-:S07]  /*0a80*/  IMAD.MOV.U32 R18, RZ, RZ, R5 ;  /* 0x000000ffff127224 */ /* 0x000fce00078e0005 */
.L_x_45:
[----:B------:R-:W-:Y:S05]  /*0a90*/  BSYNC.RECONVERGENT B0 ;  /* 0x0000000000007941 */ /* 0x000fea0003800200 */
.L_x_44:
[----:B------:R-:W-:-:S04]  /*0aa0*/  @P1 IADD3 R43, P0, PT, R49, R11, RZ ;  /* 0x0000000b312b1210 */ /* 0x000fc80007f1e0ff */
[----:B------:R-:W-:Y:S02]  /*0ab0*/  @P1 LEA.HI.X.SX32 R58, R11, R48, 0x1, P0 ;  /* 0x000000300b3a1211 */ /* 0x000fe400000f0eff */
[----:B------:R-:W-:-:S04]  /*0ac0*/  @P1 LEA R42, P0, R43, R40, 0x1 ;  /* 0x000000282b2a1211 */ /* 0x000fc800078008ff */
[----:B------:R-:W-:Y:S02]  /*0ad0*/  @P1 LEA.HI.X R43, R43, R41, R58, 0x1, P0 ;  /* 0x000000292b2b1211 */ /* 0x000fe400000f0c3a */
[----:B------:R-:W-:-:S03]  /*0ae0*/  @P3 IADD3 R58, P0, PT, R49, R37, RZ ;  /* 0x00000025313a3210 */ /* 0x000fc60007f1e0ff */
[----:B-----5:R0:W5:Y:S01]  /*0af0*/  @P1 LDG.E.128 R20, desc[UR8][R42.64] ;  /* 0x000000082a141981 */ /* 0x020162000c1e1d00 */
[----:B------:R-:W-:Y:S02]  /*0b00*/  @P3 LEA.HI.X.SX32 R59, R37, R48, 0x1, P0 ;  /* 0x00000030253b3211 */ /* 0x000fe400000f0eff */
[----:B0-----:R-:W-:-:S04]  /*0b10*/  @P3 LEA R42, P0, R58, R28, 0x1 ;  /* 0x0000001c3a2a3211 */ /* 0x001fc800078008ff */
[----:B------:R-:W-:-:S05]  /*0b20*/  @P3 LEA.HI.X R43, R58, R29, R59, 0x1, P0 ;  /* 0x0000001d3a2b3211 */ /* 0x000fca00000f0c3b */
[----:B------:R0:W5:Y:S01]  /*0b30*/  @P3 LDG.E.128 R24, desc[UR8][R42.64] ;  /* 0x000000082a183981 */ /* 0x000162000c1e1d00 */
[----:B------:R-:W-:Y:S04]  /*0b40*/  BSSY.RECONVERGENT B0, `(.L_x_46) ;  /* 0x000000b000007945 */ /* 0x000fe80003800200 */
[----:B------:R-:W-:Y:S05]  /*0b50*/  @!P1 BRA `(.L_x_47) ;  /* 0x0000000000249947 */ /* 0x000fea0003800000 */
[----:B------:R-:W-:-:S04]  /*0b60*/  HMUL2 R16, R33.H1_H1, R12.H0_H0 ;  /* 0x2000000c21107232 */ /* 0x000fc80000000c00 */
[C---:B-----5:R-:W-:Y:S02]  /*0b70*/  HFMA2 R6, R16.reuse, R21, R6 ;  /* 0x0000001510067231 */ /* 0x060fe40000000006 */
[C---:B------:R-:W-:Y:S02]  /*0b80*/  HFMA2 R7, R16.reuse, R20, R7 ;  /* 0x0000001410077231 */ /* 0x040fe40000000007 */
[C---:B------:R-:W-:Y:S02]  /*0b90*/  HFMA2 R4, R16.reuse, R23, R4 ;  /* 0x0000001710047231 */ /* 0x040fe40000000004 */
[----:B------:R-:W-:Y:S02]  /*0ba0*/  HFMA2 R5, R16, R22, R5 ;  /* 0x0000001610057231 */ /* 0x000fe40000000005 */
[----:B------:R-:W-:Y:S02]  /*0bb0*/  IMAD.MOV.U32 R17, RZ, RZ, R6 ;  /* 0x000000ffff117224 */ /* 0x000fe400078e0006 */
[----:B------:R-:W-:-:S02]  /*0bc0*/  IMAD.MOV.U32 R19, RZ, RZ, R4 ;  /* 0x000000ffff137224 */ /* 0x000fc400078e0004 */
[----:B------:R-:W-:Y:S01]  /*0bd0*/  IMAD.MOV.U32 R16, RZ, RZ, R7 ;  /* 0x000000ffff107224 */ /* 0x000fe200078e0007 */
[----:B------:R-:W-:-:S07]  /*0be0*/  MOV R18, R5 ;  /* 0x0000000500127202 */ /* 0x000fce0000000f00 */
.L_x_47:
[----:B------:R-:W-:Y:S05]  /*0bf0*/  BSYNC.RECONVERGENT B0 ;  /* 0x0000000000007941 */ /* 0x000fea0003800200 */
.L_x_46:
[----:B------:R-:W-:Y:S04]  /*0c00*/  BSSY.RECONVERGENT B0, `(.L_x_48) ;  /* 0x000000b000007945 */ /* 0x000fe80003800200 */
[----:B------:R-:W-:Y:S05]  /*0c10*/  @!P3 BRA `(.L_x_49) ;  /* 0x000000000024b947 */ /* 0x000fea0003800000 */
[----:B------:R-:W-:-:S04]  /*0c20*/  HMUL2 R16, R39.H1_H1, R12.H1_H1 ;  /* 0x3000000c27107232 */ /* 0x000fc80000000c00 */
[C---:B-----5:R-:W-:Y:S02]  /*0c30*/  HFMA2 R6, R16.reuse, R25, R6 ;  /* 0x0000001910067231 */ /* 0x060fe40000000006 */
[C---:B------:R-:W-:Y:S02]  /*0c40*/  HFMA2 R7, R16.reuse, R24, R7 ;  /* 0x0000001810077231 */ /* 0x040fe40000000007 */
[C---:B------:R-:W-:Y:S02]  /*0c50*/  HFMA2 R4, R16.reuse, R27, R4 ;  /* 0x0000001b10047231 */ /* 0x040fe40000000004 */
[----:B------:R-:W-:Y:S01]  /*0c60*/  HFMA2 R5, R16, R26, R5 ;  /* 0x0000001a10057231 */ /* 0x000fe20000000005 */
[----:B------:R-:W-:Y:S02]  /*0c70*/  MOV R17, R6 ;  /* 0x0000000600117202 */ /* 0x000fe40000000f00 */
[----:B------:R-:W-:Y:S02]  /*0c80*/  IMAD.MOV.U32 R19, RZ, RZ, R4 ;  /* 0x000000ffff137224 */ /* 0x000fe400078e0004 */
[----:B------:R-:W-:-:S02]  /*0c90*/  IMAD.MOV.U32 R16, RZ, RZ, R7 ;  /* 0x000000ffff107224 */ /* 0x000fc400078e0007 */
[----:B------:R-:W-:-:S07]  /*0ca0*/  IMAD.MOV.U32 R18, RZ, RZ, R5 ;  /* 0x000000ffff127224 */ /* 0x000fce00078e0005 */
.L_x_49:
[----:B------:R-:W-:Y:S05]  /*0cb0*/  BSYNC.RECONVERGENT B0 ;  /* 0x0000000000007941 */ /* 0x000fea0003800200 */
.L_x_48:
[----:B0-----:R-:W-:-:S04]  /*0cc0*/  @P1 IADD3 R43, P0, PT, R49, R34, RZ ;  /* 0x00000022312b1210 */ /* 0x001fc80007f1e0ff */
        /* <DEDUP_REMOVED lines=11> */
[----:B------:R-:W-:-:S04]  /*0d80*/  HMUL2 R16, R32.H0_H0, R12.H0_H0 ;  /* 0x2000000c20107232 */ /* 0x000fc80000000800 */
[C---:B-----5:R-:W-:Y:S02]  /*0d90*/  HFMA2 R6, R16.reuse, R21, R6 ;  /* 0x0000001510067231 */ /* 0x060fe40000000006 */
[C---:B------:R-:W-:Y:S02]  /*0da0*/  HFMA2 R7, R16.reuse, R20, R7 ;  /* 0x0000001410077231 */ /* 0x040fe40000000007 */
[C---:B------:R-:W-:Y:S02]  /*0db0*/  HFMA2 R4, R16.reuse, R23, R4 ;  /* 0x0000001710047231 */ /* 0x040fe40000000004 */
[----:B------:R-:W-:Y:S02]  /*0dc0*/  HFMA2 R5, R16, R22, R5 ;  /* 0x0000001610057231 */ /* 0x000fe40000000005 */
[----:B------:R-:W-:Y:S01]  /*0dd0*/  IMAD.MOV.U32 R17, RZ, RZ, R6 ;  /* 0x000000ffff117224 */ /* 0x000fe200078e0006 */
[----:B------:R-:W-:Y:S02]  /*0de0*/  MOV R19, R4 ;  /* 0x0000000400137202 */ /* 0x000fe40000000f00 */
[----:B------:R-:W-:Y:S01]  /*0df0*/  MOV R16, R7 ;  /* 0x0000000700107202 */ /* 0x000fe20000000f00 */
[----:B------:R-:W-:-:S07]  /*0e00*/  IMAD.MOV.U32 R18, RZ, RZ, R5 ;  /* 0x000000ffff127224 */ /* 0x000fce00078e0005 */
.L_x_51:
[----:B------:R-:W-:Y:S05]  /*0e10*/  BSYNC.RECONVERGENT B0 ;  /* 0x0000000000007941 */ /* 0x000fea0003800200 */
.L_x_50:
[----:B------:R-:W-:Y:S04]  /*0e20*/  BSSY.RECONVERGENT B0, `(.L_x_52) ;  /* 0x000000b000007945 */ /* 0x000fe80003800200 */
[----:B------:R-:W-:Y:S05]  /*0e30*/  @!P3 BRA `(.L_x_53) ;  /* 0x000000000024b947 */ /* 0x000fea0003800000 */
[----:B------:R-:W-:-:S04]  /*0e40*/  HMUL2 R16, R38.H0_H0, R12.H1_H1 ;  /* 0x3000000c26107232 */ /* 0x000fc80000000800 */
        /* <DEDUP_REMOVED lines=8> */
.L_x_53:
[----:B------:R-:W-:Y:S05]  /*0ed0*/  BSYNC.RECONVERGENT B0 ;  /* 0x0000000000007941 */ /* 0x000fea0003800200 */
.L_x_52:
[----:B0-----:R-:W-:-:S04]  /*0ee0*/  @P1 IADD3 R43, P0, PT, R49, R35, RZ ;  /* 0x00000023312b1210 */ /* 0x001fc80007f1e0ff */
[----:B------:R-:W-:Y:S02]  /*0ef0*/  @P1 LEA R40, P2, R43, R40, 0x1 ;  /* 0x000000282b281211 */ /* 0x000fe400078408ff */
[----:B------:R-:W-:-:S04]  /*0f00*/  @P1 LEA.HI.X.SX32 R42, R35, R48, 0x1, P0 ;  /* 0x00000030232a1211 */ /* 0x000fc800000f0eff */
[----:B------:R-:W-:Y:S02]  /*0f10*/  @P1 LEA.HI.X R43, R43, R41, R42, 0x1, P2 ;  /* 0x000000292b2b1211 */ /* 0x000fe400010f0c2a */
[----:B------:R-:W-:-:S04]  /*0f20*/  @P3 IADD3 R41, P0, PT, R49, R45, RZ ;  /* 0x0000002d31293210 */ /* 0x000fc80007f1e0ff */
[----:B------:R-:W-:Y:S02]  /*0f30*/  @P3 LEA R28, P2, R41, R28, 0x1 ;  /* 0x0000001c291c3211 */ /* 0x000fe400078408ff */
[----:B------:R-:W-:-:S04]  /*0f40*/  @P3 LEA.HI.X.SX32 R42, R45, R48, 0x1, P0 ;  /* 0x000000302d2a3211 */ /* 0x000fc800000f0eff */
[----:B------:R-:W-:-:S05]  /*0f50*/  @P3 LEA.HI.X R29, R41, R29, R42, 0x1, P2 ;  /* 0x0000001d291d3211 */ /* 0x000fca00010f0c2a */
[----:B-----5:R0:W5:Y:S02]  /*0f60*/  @P3 LDG.E.128 R24, desc[UR8][R28.64] ;  /* 0x000000081c183981 */ /* 0x020164000c1e1d00 */
[----:B0-----:R-:W-:Y:S01]  /*0f70*/  @P1 IMAD.MOV.U32 R28, RZ, RZ, R40 ;  /* 0x000000ffff1c1224 */ /* 0x001fe200078e0028 */
[----:B------:R-:W-:-:S05]  /*0f80*/  @P1 MOV R29, R43 ;  /* 0x0000002b001d1202 */ /* 0x000fca0000000f00 */
[----:B------:R0:W5:Y:S01]  /*0f90*/  @P1 LDG.E.128 R20, desc[UR8][R28.64] ;  /* 0x000000081c141981 */ /* 0x000162000c1e1d00 */
[-C--:B------:R-:W-:Y:S02]  /*0fa0*/  HFMA2 R30, R30, R50.reuse, 0.5, 0.5 ;  /* 0x380038001e1e7431 */ /* 0x080fe40000000032 */
[----:B------:R-:W-:Y:S01]  /*0fb0*/  HFMA2 R31, R31, R50, 0.5, 0.5 ;  /* 0x380038001f1f7431 */ /* 0x000fe20000000032 */
[----:B------:R-:W-:Y:S01]  /*0fc0*/  BSSY.RECONVERGENT B0, `(.L_x_54) ;  /* 0x000000e000007945 */ /* 0x000fe20003800200 */
[----:B------:R-:W-:-:S03]  /*0fd0*/  PLOP3.LUT P2, PT, PT, PT, PT, 0x8, 0x80 ;  /* 0x000000000080781c */ /* 0x000fc60003f4e170 */
[----:B------:R-:W-:Y:S02]  /*0fe0*/  HSETP2.GT.AND P4, PT, R31.H1_H1, RZ.H0_H0, PT ;  /* 0x200000ff1f007234 */ /* 0x000fe40003f84c00 */
[----:B------:R-:W-:Y:S01]  /*0ff0*/  HSETP2.GT.AND P0, PT, R30.H1_H1, RZ.H0_H0, PT ;  /* 0x200000ff1e007234 */ /* 0x000fe20003f04c00 */
[----:B0-----:R-:W-:-:S12]  /*1000*/  @!P1 BRA `(.L_x_55) ;  /* 0x0000000000249947 */ /* 0x001fd80003800000 */
        /* <DEDUP_REMOVED lines=9> */
.L_x_55:
[----:B------:R-:W-:Y:S05]  /*10a0*/  BSYNC.RECONVERGENT B0 ;  /* 0x0000000000007941 */ /* 0x000fea0003800200 */
.L_x_54:
        /* <DEDUP_REMOVED lines=11> */
.L_x_57:
[----:B------:R-:W-:Y:S05]  /*1160*/  BSYNC.RECONVERGENT B0 ;  /* 0x0000000000007941 */ /* 0x000fea0003800200 */
.L_x_56:
        /* <DEDUP_REMOVED lines=10> */
.L_x_59:
[----:B------:R-:W-:Y:S05]  /*1210*/  BSYNC.RECONVERGENT B0 ;  /* 0x0000000000007941 */ /* 0x000fea0003800200 */
.L_x_58:
[----:B------:R-:W-:Y:S04]  /*1220*/  BSSY.RECONVERGENT B0, `(.L_x_60) ;  /* 0x0000014000007945 */ /* 0x000fe80003800200 */
[----:B------:R-:W-:Y:S05]  /*1230*/  @!P1 BRA `(.L_x_61) ;  /* 0x0000000000489947 */ /* 0x000fea0003800000 */
[----:B------:R-:W0:Y:S01]  /*1240*/  F2I.F16.FLOOR.NTZ R12, R30.H1 ;  /* 0x1000001e000c7305 */ /* 0x000e220000107100 */
[----:B------:R-:W-:-:S04]  /*1250*/  SHF.L.U32 R29, R47, 0x3, RZ ;  /* 0x000000032f1d7819 */ /* 0x000fc800000006ff */
[----:B------:R-:W-:-:S03]  /*1260*/  LOP3.LUT R32, R29, 0x18, RZ, 0xc0, !PT ;  /* 0x000000181d207812 */ /* 0x000fc600078ec0ff */
[----:B------:R1:W2:Y:S08]  /*1270*/  F2I.F16.FLOOR.NTZ R28, R30 ;  /* 0x0000001e001c7305 */ /* 0x0002b00000107100 */
[----:B0-----:R-:W-:Y:S01]  /*1280*/  I2F.F16.RM R10, R12 ;  /* 0x0000000c000a7306 */ /* 0x001fe20000204c00 */
[----:B-1----:R-:W-:-:S07]  /*1290*/  PRMT R30, R30, 0x5432, R30 ;  /* 0x000054321e1e7816 */ /* 0x002fce000000001e */
[----:B--2---:R-:W0:Y:S02]  /*12a0*/  I2F.F16.RM R11, R28 ;  /* 0x0000001c000b7306 */ /* 0x004e240000204c00 */
[----:B0-----:R-:W-:Y:S01]  /*12b0*/  PRMT R29, R10, 0x5410, R11 ;  /* 0x000054100a1d7816 */ /* 0x001fe2000000000b */
[----:B------:R-:W-:-:S04]  /*12c0*/  IMAD R11, R53, R12, R32 ;  /* 0x0000000c350b7224 */ /* 0x000fc800078e0220 */
[----:B------:R-:W-:Y:S02]  /*12d0*/  HADD2 R32, R30, -R29 ;  /* 0x8000001d1e207230 */ /* 0x000fe40000000000 */
[----:B------:R-:W-:Y:S02]  /*12e0*/  IMAD R10, R28, 0x20, R11 ;  /* 0x000000201c0a7824 */ /* 0x000fe400078e020b */
[----:B------:R-:W-:Y:S02]  /*12f0*/  HADD2 R33, -R32, UR6.H0_H0 ;  /* 0x2000000620217e30 */ /* 0x000fe40008000100 */
[----:B------:R-:W-:Y:S01]  /*1300*/  VIADD R11, R10, 0x20 ;  /* 0x000000200a0b7836 */ /* 0x000fe20000000000 */
[----:B------:R-:W-:Y:S02]  /*1310*/  IADD3 R34, PT, PT, R53, R10, RZ ;  /* 0x0000000a35227210 */ /* 0x000fe40007ffe0ff */
[----:B------:R-:W-:Y:S01]  /*1320*/  PRMT R12, R33, 0x7632, R32 ;  /* 0x00007632210c7816 */ /* 0x000fe20000000020 */
[----:B------:R-:W-:-:S04]  /*1330*/  IMAD.IADD R35, R53, 0x1, R11 ;  /* 0x0000000135237824 */ /* 0x000fc800078e020b */
[-C--:B------:R-:W-:Y:S02]  /*1340*/  HMUL2 R32, R32.H0_H0, R12.reuse ;  /* 0x0000000c20207232 */ /* 0x080fe40000000800 */
[----:B------:R-:W-:-:S07]  /*1350*/  HMUL2 R33, R33.H0_H0, R12 ;  /* 0x0000000c21217232 */ /* 0x000fce0000000800 */
.L_x_61:
[----:B------:R-:W-:Y:S05]  /*1360*/  BSYNC.RECONVERGENT B0 ;  /* 0x0000000000007941 */ /* 0x000fea0003800200 */
.L_x_60:
[----:B------:R-:W-:Y:S04]  /*1370*/  BSSY.RECONVERGENT B0, `(.L_x_62) ;  /* 0x0000009000007945 */ /* 0x000fe80003800200 */
[----:B------:R-:W-:Y:S05]  /*1380*/  @!P4 BRA `(.L_x_63) ;  /* 0x00000000001cc947 */ /* 0x000fea0003800000 */
[----:B------:R-:W0:Y:S01]  /*1390*/  I2F.F16 R12, R52 ;  /* 0x00000034000c7306 */ /* 0x000e220000200c00 */
[C---:B------:R-:W-:Y:S02]  /*13a0*/  HSETP2.GT.AND P0, PT, R31.reuse.H0_H0, RZ.H0_H0, PT ;  /* 0x200000ff1f007234 */ /* 0x040fe40003f04800 */
[----:B0-----:R-:W-:-:S05]  /*13b0*/  HSETP2.GEU.AND P3, PT, R31.H1_H1, R12.H0_H0, PT ;  /* 0x2000000c1f007234 */ /* 0x001fca0003f6ec00 */
[----:B------:R-:W-:-:S13]  /*13c0*/  PLOP3.LUT P0, PT, P0, P3, PT, 0x8f, 0xf8 ;  /* 0x0000000000f8781c */ /* 0x000fda0000707177 */
[----:B------:R-:W0:Y:S02]  /*13d0*/  @!P0 I2F.F16 R12, R51 ;  /* 0x00000033000c8306 */ /* 0x000e240000200c00 */
[----:B0-----:R-:W-:-:S05]  /*13e0*/  @!P0 HSETP2.GEU.AND P3, PT, R31.H0_H0, R12.H0_H0, PT ;  /* 0x2000000c1f008234 */ /* 0x001fca0003f6e800 */
[----:B------:R-:W-:-:S13]  /*13f0*/  @!P0 PLOP3.LUT P2, PT, P3, PT, PT, 0x8, 0x80 ;  /* 0x000000000080881c */ /* 0x000fda0001f4e170 */
.L_x_63:
[----:B------:R-:W-:Y:S05]  /*1400*/  BSYNC.RECONVERGENT B0 ;  /* 0x0000000000007941 */ /* 0x000fea0003800200 */
.L_x_62:
        /* <DEDUP_REMOVED lines=11> */
[----:B------:R-:W-:Y:S01]  /*14c0*/  HFMA2 R38, R31, 1, 1, -R30 ;  /* 0x3c003c001f267831 */ /* 0x000fe2000010001e */
[----:B------:R-:W-:-:S05]  /*14d0*/  LEA R36, R28, R29, 0x5 ;  /* 0x0000001d1c247211 */ /* 0x000fca00078e28ff */
[----:B------:R-:W-:Y:S02]  /*14e0*/  VIADD R37, R36, 0x20 ;  /* 0x0000002024257836 */ /* 0x000fe40000000000 */
[C---:B------:R-:W-:Y:S02]  /*14f0*/  IMAD.IADD R44, R53.reuse, 0x1, R36 ;  /* 0x00000001352c7824 */ /* 0x040fe400078e0224 */
[----:B------:R-:W-:Y:S01]  /*1500*/  HADD2 R39, -R38, UR6.H0_H0 ;  /* 0x2000000626277e30 */ /* 0x000fe20008000100 */
[----:B------:R-:W-:-:S04]  /*1510*/  IADD3 R45, PT, PT, R53, R37, RZ ;  /* 0x00000025352d7210 */ /* 0x000fc80007ffe0ff */
[----:B------:R-:W-:-:S05]  /*1520*/  PRMT R12, R39, 0x7632, R38 ;  /* 0x00007632270c7816 */ /* 0x000fca0000000026 */
[-C--:B------:R-:W-:Y:S02]  /*1530*/  HMUL2 R38, R38.H0_H0, R12.reuse ;  /* 0x0000000c26267232 */ /* 0x080fe40000000800 */
[----:B------:R-:W-:-:S07]  /*1540*/  HMUL2 R39, R39.H0_H0, R12 ;  /* 0x0000000c27277232 */ /* 0x000fce0000000800 */
.L_x_65:
[----:B------:R-:W-:Y:S05]  /*1550*/  BSYNC.RECONVERGENT B0 ;  /* 0x0000000000007941 */ /* 0x000fea0003800200 */
.L_x_64:
[----:B------:R-:W0:Y:S01]  /*1560*/  @P2 LDC.64 R40, c[0x0][0x388] ;  /* 0x0000e200ff282b82 */ /* 0x000e220000000a00 */
[----:B------:R-:W-:-:S04]  /*1570*/  @P2 IADD3 R12, P0, PT, R49, R36, RZ ;  /* 0x00000024310c2210 */ /* 0x000fc80007f1e0ff */
[----:B------:R-:W-:-:S03]  /*1580*/  @P2 LEA.HI.X.SX32 R28, R36, R48, 0x1, P0 ;  /* 0x00000030241c2211 */ /* 0x000fc600000f0eff */
[----:B------:R-:W1:Y:S01]  /*1590*/  @P1 LDC.64 R42, c[0x0][0x388] ;  /* 0x0000e200ff2a1b82 */ /* 0x000e620000000a00 */
[----:B0-----:R-:W-:-:S04]  /*15a0*/  @P2 LEA R30, P0, R12, R40, 0x1 ;  /* 0x000000280c1e2211 */ /* 0x001fc800078008ff */
[----:B------:R-:W-:Y:S01]  /*15b0*/  @P2 LEA.HI.X R29, R12, R41, R28, 0x1, P0 ;  /* 0x000000290c1d2211 */ /* 0x000fe200000f0c1c */
[----:B------:R-:W-:Y:S01]  /*15c0*/  @P2 IMAD.MOV.U32 R28, RZ, RZ, R30 ;  /* 0x000000ffff1c2224 */ /* 0x000fe200078e001e */
[----:B------:R-:W-:-:S04]  /*15d0*/  @P1 IADD3 R12, P0, PT, R49, R10, RZ ;  /* 0x0000000a310c1210 */ /* 0x000fc80007f1e0ff */
[----:B-----5:R1:W5:Y:S01]  /*15e0*/  @P2 LDG.E.128 R24, desc[UR8][R28.64] ;  /* 0x000000081c182981 */ /* 0x020362000c1e1d00 */
[----:B------:R-:W-:Y:S02]  /*15f0*/  @P1 LEA.HI.X.SX32 R30, R10, R48, 0x1, P0 ;  /* 0x000000300a1e1211 */ /* 0x000fe400000f0eff */
[----:B-1----:R-:W-:-:S04]  /*1600*/  @P1 LEA R28, P0, R12, R42, 0x1 ;  /* 0x0000002a0c1c1211 */ /* 0x002fc800078008ff */
        /* <DEDUP_REMOVED lines=13> */
.L_x_67:
[----:B------:R-:W-:Y:S05]  /*16e0*/  BSYNC.RECONVERGENT B0 ;  /* 0x0000000000007941 */ /* 0x000fea0003800200 */
.L_x_66:
[----:B------:R-:W-:Y:S04]  /*16f0*/  BSSY.RECONVERGENT B0, `(.L_x_68) ;  /* 0x000000b000007945 */ /* 0x000fe80003800200 */
[----:B------:R-:W-:Y:S05]  /*1700*/  @!P2 BRA `(.L_x_69) ;  /* 0x000000000024a947 */ /* 0x000fea0003800000 */
[----:B------:R-:W-:-:S04]  /*1710*/  HMUL2 R12, R39.H0_H0, R13.H1_H1 ;  /* 0x3000000d270c7232 */ /* 0x000fc80000000800 */
        /* <DEDUP_REMOVED lines=8> */
.L_x_69:
[----:B------:R-:W-:Y:S05]  /*17a0*/  BSYNC.RECONVERGENT B0 ;  /* 0x0000000000007941 */ /* 0x000fea0003800200 */
.L_x_68:
[----:B------:R-:W-:-:S04]  /*17b0*/  @P2 IADD3 R12, P0, PT, R49, R37, RZ ;  /* 0x00000025310c2210 */ /* 0x000fc80007f1e0ff */
[----:B0-----:R-:W-:Y:S02]  /*17c0*/  @P2 LEA.HI.X.SX32 R28, R37, R48, 0x1, P0 ;  /* 0x00000030251c2211 */ /* 0x001fe400000f0eff */
[----:B------:R-:W-:-:S04]  /*17d0*/  @P2 LEA R30, P0, R12, R40, 0x1 ;  /* 0x000000280c1e2211 */ /* 0x000fc800078008ff */
[----:B------:R-:W-:Y:S01]  /*17e0*/  @P2 LEA.HI.X R29, R12, R41, R28, 0x1, P0 ;  /* 0x000000290c1d2211 */ /* 0x000fe200000f0c1c */
[----:B------:R-:W-:Y:S01]  /*17f0*/  @P2 IMAD.MOV.U32 R28, RZ, RZ, R30 ;  /* 0x000000ffff1c2224 */ /* 0x000fe200078e001e */
[----:B------:R-:W-:-:S04]  /*1800*/  @P1 IADD3 R12, P0, PT, R49, R11, RZ ;  /* 0x0000000b310c1210 */ /* 0x000fc80007f1e0ff */
        /* <DEDUP_REMOVED lines=16> */
.L_x_71:
[----:B------:R-:W-:Y:S05]  /*1910*/  BSYNC.RECONVERGENT B0 ;  /* 0x0000000000007941 */ /* 0x000fea0003800200 */
.L_x_70:
[----:B------:R-:W-:Y:S04]  /*1920*/  BSSY.RECONVERGENT B0, `(.L_x_72) ;  /* 0x000000b000007945 */ /* 0x000fe80003800200 */
[----:B------:R-:W-:Y:S05]  /*1930*/  @!P2 BRA `(.L_x_73) ;  /* 0x000000000024a947 */ /* 0x000fea0003800000 */
[----:B------:R-:W-:-:S04]  /*1940*/  HMUL2 R12, R39.H1_H1, R13.H1_H1 ;  /* 0x3000000d270c7232 */ /* 0x000fc80000000c00 */
        /* <DEDUP_REMOVED lines=8> */
.L_x_73:
[----:B------:R-:W-:Y:S05]  /*19d0*/  BSYNC.RECONVERGENT B0 ;  /* 0x0000000000007941 */ /* 0x000fea0003800200 */
.L_x_72:
[C---:B------:R-:W-:Y:S02]  /*19e0*/  @P1 IADD3 R12, P0, PT, R49.reuse, R34, RZ ;  /* 0x00000022310c1210 */ /* 0x040fe40007f1e0ff */
[----:B0-----:R-:W-:Y:S02]  /*19f0*/  @P2 IADD3 R29, P3, PT, R49, R44, RZ ;  /* 0x0000002c311d2210 */ /* 0x001fe40007f7e0ff */
[----:B------:R-:W-:Y:S02]  /*1a00*/  @P1 LEA.HI.X.SX32 R28, R34, R48, 0x1, P0 ;  /* 0x00000030221c1211 */ /* 0x000fe400000f0eff */
[----:B------:R-:W-:-:S04]  /*1a10*/  @P1 LEA R58, P0, R12, R42, 0x1 ;  /* 0x0000002a0c3a1211 */ /* 0x000fc800078008ff */
[----:B------:R-:W-:Y:S02]  /*1a20*/  @P1 LEA.HI.X R59, R12, R43, R28, 0x1, P0 ;  /* 0x0000002b0c3b1211 */ /* 0x000fe400000f0c1c */
[----:B------:R-:W-:Y:S02]  /*1a30*/  @P2 LEA.HI.X.SX32 R12, R44, R48, 0x1, P3 ;  /* 0x000000302c0c2211 */ /* 0x000fe400018f0eff */
[C---:B------:R-:W-:Y:S01]  /*1a40*/  @P2 LEA R28, P0, R29.reuse, R40, 0x1 ;  /* 0x000000281d1c2211 */ /* 0x040fe200078008ff */
[----:B-----5:R0:W5:Y:S03]  /*1a50*/  @P1 LDG.E.128 R20, desc[UR8][R58.64] ;  /* 0x000000083a141981 */ /* 0x020166000c1e1d00 */
[----:B------:R-:W-:Y:S01]  /*1a60*/  @P2 LEA.HI.X R29, R29, R41, R12, 0x1, P0 ;  /* 0x000000291d1d2211 */ /* 0x000fe200000f0c0c */
[----:B0-----:R-:W-:-:S04]  /*1a70*/  @P2 IMAD.MOV.U32 R58, RZ, RZ, R28 ;  /* 0x000000ffff3a2224 */ /* 0x001fc800078e001c */
[----:B------:R-:W-:Y:S02]  /*1a80*/  @P2 IMAD.MOV.U32 R59, RZ, RZ, R29 ;  /* 0x000000ffff3b2224 */ /* 0x000fe400078e001d */
[----:B------:R0:W5:Y:S04]  /*1a90*/  LDG.E.128.STRONG.GPU R28, desc[UR8][R56.64+0x10] ;  /* 0x00001008381c7981 */ /* 0x000168000c1efd00 */
        /* <DEDUP_REMOVED lines=12> */
.L_x_75:
[----:B------:R-:W-:Y:S05]  /*1b60*/  BSYNC.RECONVERGENT B0 ;  /* 0x0000000000007941 */ /* 0x000fea0003800200 */
.L_x_74:
        /* <DEDUP_REMOVED lines=11> */
.L_x_77:
[----:B------:R-:W-:Y:S05]  /*1c20*/  BSYNC.RECONVERGENT B0 ;  /* 0x0000000000007941 */ /* 0x000fea0003800200 */
.L_x_76:
[----:B------:R-:W-:-:S04]  /*1c30*/  @P2 IADD3 R12, P0, PT, R49, R45, RZ ;  /* 0x0000002d310c2210 */ /* 0x000fc80007f1e0ff */
[----:B0-----:R-:W-:Y:S02]  /*1c40*/  @P2 LEA R56, P3, R12, R40, 0x1 ;  /* 0x000000280c382211 */ /* 0x001fe400078608ff */
[----:B------:R-:W-:-:S04]  /*1c50*/  @P2 LEA.HI.X.SX32 R40, R45, R48, 0x1, P0 ;  /* 0x000000302d282211 */ /* 0x000fc800000f0eff */
[----:B------:R-:W-:Y:S01]  /*1c60*/  @P2 LEA.HI.X R41, R12, R41, R40, 0x1, P3 ;  /* 0x000000290c292211 */ /* 0x000fe200018f0c28 */
[----:B------:R-:W-:Y:S01]  /*1c70*/  @P2 IMAD.MOV.U32 R40, RZ, RZ, R56 ;  /* 0x000000ffff282224 */ /* 0x000fe200078e0038 */
[----:B------:R-:W-:-:S04]  /*1c80*/  @P1 IADD3 R12, P0, PT, R49, R35, RZ ;  /* 0x00000023310c1210 */ /* 0x000fc80007f1e0ff */
[----:B-----5:R0:W5:Y:S02]  /*1c90*/  @P2 LDG.E.128 R24, desc[UR8][R40.64] ;  /* 0x0000000828182981 */ /* 0x020164000c1e1d00 */
[----:B0-----:R-:W-:Y:S02]  /*1ca0*/  @P1 LEA R40, P3, R12, R42, 0x1 ;  /* 0x0000002a0c281211 */ /* 0x001fe400078608ff */
[----:B------:R-:W-:-:S04]  /*1cb0*/  @P1 LEA.HI.X.SX32 R42, R35, R48, 0x1, P0 ;  /* 0x00000030232a1211 */ /* 0x000fc800000f0eff */
[----:B------:R-:W-:-:S05]  /*1cc0*/  @P1 LEA.HI.X R41, R12, R43, R42, 0x1, P3 ;  /* 0x0000002b0c291211 */ /* 0x000fca00018f0c2a */
        /* <DEDUP_REMOVED lines=17> */
.L_x_79:
[----:B------:R-:W-:Y:S05]  /*1de0*/  BSYNC.RECONVERGENT B0 ;  /* 0x0000000000007941 */ /* 0x000fea0003800200 */
.L_x_78:
[----:B------:R-:W-:Y:S04]  /*1df0*/  BSSY.RECONVERGENT B0, `(.L_x_80) ;  /* 0x000000b000007945 */ /* 0x000fe80003800200 */
[----:B------:R-:W-:Y:S05]  /*1e00*/  @!P2 BRA `(.L_x_81) ;  /* 0x000000000024a947 */ /* 0x000fea0003800000 */
[----:B------:R-:W-:-:S04]  /*1e10*/  HMUL2 R13, R38.H1_H1, R13.H1_H1 ;  /* 0x3000000d260d7232 */ /* 0x000fc80000000c00 */
        /* <DEDUP_REMOVED lines=8> */
.L_x_81:
[----:B------:R-:W-:Y:S05]  /*1ea0*/  BSYNC.RECONVERGENT B0 ;  /* 0x0000000000007941 */ /* 0x000fea0003800200 */
.L_x_80:
        /* <DEDUP_REMOVED lines=10> */
.L_x_83:
[----:B------:R-:W-:Y:S05]  /*1f50*/  BSYNC.RECONVERGENT B0 ;  /* 0x0000000000007941 */ /* 0x000fea0003800200 */
.L_x_82:
        /* <DEDUP_REMOVED lines=11> */
[----:B------:R-:W-:Y:S01]  /*2010*/  HADD2 R32, R28, -R11 ;  /* 0x8000000b1c207230 */ /* 0x000fe20000000000 */
[----:B------:R-:W-:-:S03]  /*2020*/  LEA R10, R13, R10, 0x5 ;  /* 0x0000000a0d0a7211 */ /* 0x000fc600078e28ff */
[----:B------:R-:W-:Y:S02]  /*2030*/  HADD2 R33, -R32, UR6.H0_H0 ;  /* 0x2000000620217e30 */ /* 0x000fe40008000100 */
[----:B------:R-:W-:Y:S02]  /*2040*/  VIADD R11, R10, 0x20 ;  /* 0x000000200a0b7836 */ /* 0x000fe40000000000 */
[----:B------:R-:W-:Y:S01]  /*2050*/  IMAD.IADD R34, R53, 0x1, R10 ;  /* 0x0000000135227824 */ /* 0x000fe200078e020a */
[----:B------:R-:W-:Y:S02]  /*2060*/  PRMT R12, R33, 0x7632, R32 ;  /* 0x00007632210c7816 */ /* 0x000fe40000000020 */
[----:B------:R-:W-:-:S03]  /*2070*/  IADD3 R35, PT, PT, R53, R11, RZ ;  /* 0x0000000b35237210 */ /* 0x000fc60007ffe0ff */
[-C--:B------:R-:W-:Y:S02]  /*2080*/  HMUL2 R32, R32.H0_H0, R12.reuse ;  /* 0x0000000c20207232 */ /* 0x080fe40000000800 */
[----:B------:R-:W-:-:S07]  /*2090*/  HMUL2 R33, R33.H0_H0, R12 ;  /* 0x0000000c21217232 */ /* 0x000fce0000000800 */
.L_x_85:
[----:B------:R-:W-:Y:S05]  /*20a0*/  BSYNC.RECONVERGENT B0 ;  /* 0x0000000000007941 */ /* 0x000fea0003800200 */
.L_x_84:
        /* <DEDUP_REMOVED lines=9> */
.L_x_87:
[----:B------:R-:W-:Y:S05]  /*2140*/  BSYNC.RECONVERGENT B0 ;  /* 0x0000000000007941 */ /* 0x000fea0003800200 */
.L_x_86:
        /* <DEDUP_REMOVED lines=8> */
[----:B-1----:R-:W-:Y:S01]  /*21d0*/  PRMT R29, R29, 0x5432, R29 ;  /* 0x000054321d1d7816 */ /* 0x002fe2000000001d */
[----:B--2---:R-:W-:-:S06]  /*21e0*/  IMAD R36, R13, 0x20, R36 ;  /* 0x000000200d247824 */ /* 0x004fcc00078e0224 */
[----:B------:R-:W0:Y:S01]  /*21f0*/  I2F.F16.RM R37, R13 ;  /* 0x0000000d00257306 */ /* 0x000e220000204c00 */
[----:B------:R-:W-:Y:S01]  /*2200*/  IMAD.IADD R44, R53, 0x1, R36 ;  /* 0x00000001352c7824 */ /* 0x000fe200078e0224 */
[----:B0-----:R-:W-:Y:S02]  /*2210*/  PRMT R28, R28, 0x5410, R37 ;  /* 0x000054101c1c7816 */ /* 0x001fe40000000025 */
[----:B------:R-:W-:-:S03]  /*2220*/  IADD3 R37, PT, PT, R36, 0x20, RZ ;  /* 0x0000002024257810 */ /* 0x000fc60007ffe0ff */
[----:B------:R-:W-:Y:S02]  /*2230*/  HFMA2 R38, R29, 1, 1, -R28 ;  /* 0x3c003c001d267831 */ /* 0x000fe4000010001c */
[----:B------:R-:W-:Y:S02]  /*2240*/  IMAD.IADD R45, R53, 0x1, R37 ;  /* 0x00000001352d7824 */ /* 0x000fe400078e0225 */
[----:B------:R-:W-:-:S05]  /*2250*/  HADD2 R39, -R38, UR6.H0_H0 ;  /* 0x2000000626277e30 */ /* 0x000fca0008000100 */
[----:B------:R-:W-:-:S05]  /*2260*/  PRMT R12, R39, 0x7632, R38 ;  /* 0x00007632270c7816 */ /* 0x000fca0000000026 */
[-C--:B------:R-:W-:Y:S02]  /*2270*/  HMUL2 R38, R38.H0_H0, R12.reuse ;  /* 0x0000000c26267232 */ /* 0x080fe40000000800 */
[----:B------:R-:W-:-:S07]  /*2280*/  HMUL2 R39, R39.H0_H0, R12 ;  /* 0x0000000c27277232 */ /* 0x000fce0000000800 */
.L_x_89:
[----:B------:R-:W-:Y:S05]  /*2290*/  BSYNC.RECONVERGENT B0 ;  /* 0x0000000000007941 */ /* 0x000fea0003800200 */
.L_x_88:
[----:B------:R-:W0:Y:S01]  /*22a0*/  @P3 LDC.64 R12, c[0x0][0x388] ;  /* 0x0000e200ff0c3b82 */ /* 0x000e220000000a00 */
[----:B------:R-:W-:-:S04]  /*22b0*/  @P3 IADD3 R28, P0, PT, R49, R36, RZ ;  /* 0x00000024311c3210 */ /* 0x000fc80007f1e0ff */
[----:B------:R-:W-:Y:S02]  /*22c0*/  @P3 LEA.HI.X.SX32 R29, R36, R48, 0x1, P0 ;  /* 0x00000030241d3211 */ /* 0x000fe400000f0eff */
[----:B0-----:R-:W-:-:S04]  /*22d0*/  @P3 LEA R40, P0, R28, R12, 0x1 ;  /* 0x0000000c1c283211 */ /* 0x001fc800078008ff */
[----:B------:R-:W-:Y:S02]  /*22e0*/  @P3 LEA.HI.X R41, R28, R13, R29, 0x1, P0 ;  /* 0x0000000d1c293211 */ /* 0x000fe400000f0c1d */
[----:B------:R-:W0:Y:S01]  /*22f0*/  @P1 LDC.64 R28, c[0x0][0x388] ;  /* 0x0000e200ff1c1b82 */ /* 0x000e220000000a00 */
[----:B------:R-:W-:Y:S02]  /*2300*/  @P1 IADD3 R42, P0, PT, R49, R10, RZ ;  /* 0x0000000a312a1210 */ /* 0x000fe40007f1e0ff */
[----:B-----5:R0:W5:Y:S02]  /*2310*/  @P3 LDG.E.128 R24, desc[UR8][R40.64] ;  /* 0x0000000828183981 */ /* 0x020164000c1e1d00 */
        /* <DEDUP_REMOVED lines=15> */
.L_x_91:
[----:B------:R-:W-:Y:S05]  /*2410*/  BSYNC.RECONVERGENT B0 ;  /* 0x0000000000007941 */ /* 0x000fea0003800200 */
.L_x_90:
        /* <DEDUP_REMOVED lines=11> */
.L_x_93:
[----:B------:R-:W-:Y:S05]  /*24d0*/  BSYNC.RECONVERGENT B0 ;  /* 0x0000000000007941 */ /* 0x000fea0003800200 */
.L_x_92:
[----:B0-----:R-:W-:-:S04]  /*24e0*/  @P3 IADD3 R40, P0, PT, R49, R37, RZ ;  /* 0x0000002531283210 */ /* 0x001fc80007f1e0ff */
[----:B------:R-:W-:Y:S02]  /*24f0*/  @P3 LEA.HI.X.SX32 R41, R37, R48, 0x1, P0 ;  /* 0x0000003025293211 */ /* 0x000fe400000f0eff */
        /* <DEDUP_REMOVED lines=20> */
.L_x_95:
[----:B------:R-:W-:Y:S05]  /*2640*/  BSYNC.RECONVERGENT B0 ;  /* 0x0000000000007941 */ /* 0x000fea0003800200 */
.L_x_94:
        /* <DEDUP_REMOVED lines=11> */
.L_x_97:
[----:B------:R-:W-:Y:S05]  /*2700*/  BSYNC.RECONVERGENT B0 ;  /* 0x0000000000007941 */ /* 0x000fea0003800200 */
.L_x_96:
        /* <DEDUP_REMOVED lines=22> */
.L_x_99:
[----:B------:R-:W-:Y:S05]  /*2870*/  BSYNC.RECONVERGENT B0 ;  /* 0x0000000000007941 */ /* 0x000fea0003800200 */
.L_x_98:
        /* <DEDUP_REMOVED lines=11> */
.L_x_101:
[----:B------:R-:W-:Y:S05]  /*2930*/  BSYNC.RECONVERGENT B0 ;  /* 0x0000000000007941 */ /* 0x000fea0003800200 */
.L_x_100:
[----:B0-----:R-:W-:-:S04]  /*2940*/  @P3 IADD3 R40, P0, PT, R49, R45, RZ ;  /* 0x0000002d31283210 */ /* 0x001fc80007f1e0ff */
[----:B------:R-:W-:Y:S02]  /*2950*/  @P3 LEA R41, P2, R40, R12, 0x1 ;  /* 0x0000000c28293211 */ /* 0x000fe400078408ff */
        /* <DEDUP_REMOVED lines=22> */
[----:B------:R-:W-:Y:S01]  /*2ac0*/  IMAD.MOV.U32 R19, RZ, RZ, R4 ;  /* 0x000000ffff137224 */ /* 0x000fe200078e0004 */
[----:B------:R-:W-:-:S02]  /*2ad0*/  MOV R16, R7 ;  /* 0x0000000700107202 */ /* 0x000fc40000000f00 */
[----:B------:R-:W-:-:S07]  /*2ae0*/  MOV R18, R5 ;  /* 0x0000000500127202 */ /* 0x000fce0000000f00 */
.L_x_103:
[----:B------:R-:W-:Y:S05]  /*2af0*/  BSYNC.RECONVERGENT B0 ;  /* 0x0000000000007941 */ /* 0x000fea0003800200 */
.L_x_102:
        /* <DEDUP_REMOVED lines=11> */
.L_x_105:
[----:B------:R-:W-:Y:S05]  /*2bb0*/  BSYNC.RECONVERGENT B0 ;  /* 0x0000000000007941 */ /* 0x000fea0003800200 */
.L_x_104:
        /* <DEDUP_REMOVED lines=10> */
.L_x_107:
[----:B------:R-:W-:Y:S05]  /*2c60*/  BSYNC.RECONVERGENT B0 ;  /* 0x0000000000007941 */ /* 0x000fea0003800200 */
.L_x_106:
        /* <DEDUP_REMOVED lines=14> */
[----:B------:R-:W-:Y:S01]  /*2d50*/  IMAD.IADD R34, R53, 0x1, R10 ;  /* 0x0000000135227824 */ /* 0x000fe200078e020a */
[----:B------:R-:W-:Y:S02]  /*2d60*/  IADD3 R11, PT, PT, R10, 0x20, RZ ;  /* 0x000000200a0b7810 */ /* 0x000fe40007ffe0ff */
[----:B------:R-:W-:Y:S02]  /*2d70*/  PRMT R12, R33, 0x7632, R32 ;  /* 0x00007632210c7816 */ /* 0x000fe40000000020 */
[----:B------:R-:W-:-:S03]  /*2d80*/  IADD3 R35, PT, PT, R53, R11, RZ ;  /* 0x0000000b35237210 */ /* 0x000fc60007ffe0ff */
[-C--:B------:R-:W-:Y:S02]  /*2d90*/  HMUL2 R32, R32.H0_H0, R12.reuse ;  /* 0x0000000c20207232 */ /* 0x080fe40000000800 */
[----:B------:R-:W-:-:S07]  /*2da0*/  HMUL2 R33, R33.H0_H0, R12 ;  /* 0x0000000c21217232 */ /* 0x000fce0000000800 */
.L_x_109:
[----:B------:R-:W-:Y:S05]  /*2db0*/  BSYNC.RECONVERGENT B0 ;  /* 0x0000000000007941 */ /* 0x000fea0003800200 */
.L_x_108:
        /* <DEDUP_REMOVED lines=9> */
.L_x_111:
[----:B------:R-:W-:Y:S05]  /*2e50*/  BSYNC.RECONVERGENT B0 ;  /* 0x0000000000007941 */ /* 0x000fea0003800200 */
.L_x_110:
        /* <DEDUP_REMOVED lines=8> */
[----:B-1----:R-:W-:Y:S02]  /*2ee0*/  PRMT R31, R31, 0x5432, R31 ;  /* 0x000054321f1f7816 */ /* 0x002fe4000000001f */
[----:B--2---:R-:W-:-:S05]  /*2ef0*/  LEA R36, R13, R36, 0x5 ;  /* 0x000000240d247211 */ /* 0x004fca00078e28ff */
[----:B------:R-:W0:Y:S01]  /*2f00*/  I2F.F16.RM R29, R13 ;  /* 0x0000000d001d7306 */ /* 0x000e220000204c00 */
[----:B------:R-:W-:Y:S01]  /*2f10*/  IADD3 R44, PT, PT, R53, R36, RZ ;  /* 0x00000024352c7210 */ /* 0x000fe20007ffe0ff */
[----:B------:R-:W-:-:S04]  /*2f20*/  VIADD R37, R36, 0x20 ;  /* 0x0000002024257836 */ /* 0x000fc80000000000 */
[----:B------:R-:W-:Y:S01]  /*2f30*/  IMAD.IADD R45, R53, 0x1, R37 ;  /* 0x00000001352d7824 */ /* 0x000fe200078e0225 */
[----:B0-----:R-:W-:-:S05]  /*2f40*/  PRMT R14, R14, 0x5410, R29 ;  /* 0x000054100e0e7816 */ /* 0x001fca000000001d */
[----:B------:R-:W-:-:S04]  /*2f50*/  HFMA2 R38, R31, 1, 1, -R14 ;  /* 0x3c003c001f267831 */ /* 0x000fc8000010000e */
[----:B------:R-:W-:-:S05]  /*2f60*/  HADD2 R39, -R38, UR6.H0_H0 ;  /* 0x2000000626277e30 */ /* 0x000fca0008000100 */
[----:B------:R-:W-:-:S05]  /*2f70*/  PRMT R12, R39, 0x7632, R38 ;  /* 0x00007632270c7816 */ /* 0x000fca0000000026 */
[-C--:B------:R-:W-:Y:S02]  /*2f80*/  HMUL2 R38, R38.H0_H0, R12.reuse ;  /* 0x0000000c26267232 */ /* 0x080fe40000000800 */
[----:B------:R-:W-:-:S07]  /*2f90*/  HMUL2 R39, R39.H0_H0, R12 ;  /* 0x0000000c27277232 */ /* 0x000fce0000000800 */
.L_x_113:
[----:B------:R-:W-:Y:S05]  /*2fa0*/  BSYNC.RECONVERGENT B0 ;  /* 0x0000000000007941 */ /* 0x000fea0003800200 */
.L_x_112:
        /* <DEDUP_REMOVED lines=23> */
.L_x_115:
[----:B------:R-:W-:Y:S05]  /*3120*/  BSYNC.RECONVERGENT B0 ;  /* 0x0000000000007941 */ /* 0x000fea0003800200 */
.L_x_114:
        /* <DEDUP_REMOVED lines=11> */
.L_x_117:
[----:B------:R-:W-:Y:S05]  /*31e0*/  BSYNC.RECONVERGENT B0 ;  /* 0x0000000000007941 */ /* 0x000fea0003800200 */
.L_x_116:
[----:B------:R-:W-:-:S04]  /*31f0*/  @P2 IADD3 R14, P0, PT, R49, R37, RZ ;  /* 0x00000025310e2210 */ /* 0x000fc80007f1e0ff */
[----:B0-----:R-:W-:Y:S02]  /*3200*/  @P2 LEA.HI.X.SX32 R30, R37, R48, 0x1, P0 ;  /* 0x00000030251e2211 */ /* 0x001fe400000f0eff */
[----:B------:R-:W-:-:S04]  /*3210*/  @P2 LEA R40, P0, R14, R12, 0x1 ;  /* 0x0000000c0e282211 */ /* 0x000fc800078008ff */
[----:B------:R-:W-:Y:S02]  /*3220*/  @P2 LEA.HI.X R31, R14, R13, R30, 0x1, P0 ;  /* 0x0000000d0e1f2211 */ /* 0x000fe400000f0c1e */
[----:B------:R-:W-:Y:S02]  /*3230*/  @P2 MOV R30, R40 ;  /* 0x00000028001e2202 */ /* 0x000fe40000000f00 */
        /* <DEDUP_REMOVED lines=14> */
[----:B------:R-:W-:Y:S01]  /*3320*/  MOV R19, R4 ;  /* 0x0000000400137202 */ /* 0x000fe20000000f00 */
[----:B------:R-:W-:-:S02]  /*3330*/  IMAD.MOV.U32 R16, RZ, RZ, R7 ;  /* 0x000000ffff107224 */ /* 0x000fc400078e0007 */
[----:B------:R-:W-:-:S07]  /*3340*/  IMAD.MOV.U32 R18, RZ, RZ, R5 ;  /* 0x000000ffff127224 */ /* 0x000fce00078e0005 */
.L_x_119:
[----:B------:R-:W-:Y:S05]  /*3350*/  BSYNC.RECONVERGENT B0 ;  /* 0x0000000000007941 */ /* 0x000fea0003800200 */
.L_x_118:
        /* <DEDUP_REMOVED lines=11> */
.L_x_121:
[----:B------:R-:W-:Y:S05]  /*3410*/  BSYNC.RECONVERGENT B0 ;  /* 0x0000000000007941 */ /* 0x000fea0003800200 */
.L_x_120:
        /* <DEDUP_REMOVED lines=22> */
.L_x_123:
[----:B------:R-:W-:Y:S05]  /*3580*/  BSYNC.RECONVERGENT B0 ;  /* 0x0000000000007941 */ /* 0x000fea0003800200 */
.L_x_122:
        /* <DEDUP_REMOVED lines=11> */
.L_x_125:
[----:B------:R-:W-:Y:S05]  /*3640*/  BSYNC.RECONVERGENT B0 ;  /* 0x0000000000007941 */ /* 0x000fea0003800200 */
.L_x_124:
[----:B------:R-:W-:-:S04]  /*3650*/  @P2 IADD3 R14, P0, PT, R49, R45, RZ ;  /* 0x0000002d310e2210 */ /* 0x000fc80007f1e0ff */
[C---:B0-----:R-:W-:Y:S02]  /*3660*/  @P2 LEA R30, P3, R14.reuse, R12, 0x1 ;  /* 0x0000000c0e1e2211 */ /* 0x041fe400078608ff */
[----:B------:R-:W-:Y:S02]  /*3670*/  @P2 LEA.HI.X.SX32 R12, R45, R48, 0x1, P0 ;  /* 0x000000302d0c2211 */ /* 0x000fe400000f0eff */
[----:B------:R-:W-:Y:S02]  /*3680*/  @P1 IADD3 R49, P0, PT, R49, R35, RZ ;  /* 0x0000002331311210 */ /* 0x000fe40007f1e0ff */
[----:B------:R-:W-:Y:S02]  /*3690*/  @P2 LEA.HI.X R13, R14, R13, R12, 0x1, P3 ;  /* 0x0000000d0e0d2211 */ /* 0x000fe400018f0c0c */
[----:B------:R-:W-:Y:S02]  /*36a0*/  @P1 LEA R28, P3, R49, R28, 0x1 ;  /* 0x0000001c311c1211 */ /* 0x000fe400078608ff */
[----:B------:R-:W-:-:S02]  /*36b0*/  @P1 LEA.HI.X.SX32 R48, R35, R48, 0x1, P0 ;  /* 0x0000003023301211 */ /* 0x000fc400000f0eff */
[----:B------:R-:W-:Y:S02]  /*36c0*/  @P2 MOV R12, R30 ;  /* 0x0000001e000c2202 */ /* 0x000fe40000000f00 */
[----:B------:R-:W-:-:S03]  /*36d0*/  @P1 LEA.HI.X R29, R49, R29, R48, 0x1, P3 ;  /* 0x0000001d311d1211 */ /* 0x000fc600018f0c30 */
[----:B-----5:R0:W5:Y:S02]  /*36e0*/  @P2 LDG.E.128 R24, desc[UR8][R12.64] ;  /* 0x000000080c182981 */ /* 0x020164000c1e1d00 */
[----:B0-----:R-:W-:Y:S01]  /*36f0*/  @P1 IMAD.MOV.U32 R12, RZ, RZ, R28 ;  /* 0x000000ffff0c1224 */ /* 0x001fe200078e001c */
[----:B------:R-:W-:-:S05]  /*3700*/  @P1 MOV R13, R29 ;  /* 0x0000001d000d1202 */ /* 0x000fca0000000f00 */
[----:B------:R0:W5:Y:S01]  /*3710*/  @P1 LDG.E.128 R20, desc[UR8][R12.64] ;  /* 0x000000080c141981 */ /* 0x000162000c1e1d00 */
[----:B------:R-:W-:Y:S01]  /*3720*/  VIADD R0, R0, 0x1 ;  /* 0x0000000100007836 */ /* 0x000fe20000000000 */
[----:B------:R-:W-:Y:S04]  /*3730*/  BSSY.RECONVERGENT B0, `(.L_x_126) ;  /* 0x000000c000007945 */ /* 0x000fe80003800200 */
[----:B------:R-:W-:Y:S01]  /*3740*/  ISETP.NE.AND P3, PT, R0, 0x4, PT ;  /* 0x000000040000780c */ /* 0x000fe20003f65270 */
[----:B------:R-:W-:-:S12]  /*3750*/  @!P1 BRA `(.L_x_127) ;  /* 0x0000000000249947 */ /* 0x000fd80003800000 */
[----:B0-----:R-:W-:-:S04]  /*3760*/  HMUL2 R12, R32.H1_H1, R15.H0_H0 ;  /* 0x2000000f200c7232 */ /* 0x001fc80000000c00 */
        /* <DEDUP_REMOVED lines=8> */
.L_x_127:
[----:B------:R-:W-:Y:S05]  /*37f0*/  BSYNC.RECONVERGENT B0 ;  /* 0x0000000000007941 */ /* 0x000fea0003800200 */
.L_x_126:
[----:B------:R-:W-:Y:S04]  /*3800*/  BSSY.RECONVERGENT B0, `(.L_x_128) ;  /* 0x000000b000007945 */ /* 0x000fe80003800200 */
[----:B------:R-:W-:Y:S05]  /*3810*/  @!P2 BRA `(.L_x_129) ;  /* 0x000000000024a947 */ /* 0x000fea0003800000 */
[----:B0-----:R-:W-:-:S04]  /*3820*/  HMUL2 R12, R38.H1_H1, R15.H1_H1 ;  /* 0x3000000f260c7232 */ /* 0x001fc80000000c00 */
        /* <DEDUP_REMOVED lines=8> */
.L_x_129:
[----:B------:R-:W-:Y:S05]  /*38b0*/  BSYNC.RECONVERGENT B0 ;  /* 0x0000000000007941 */ /* 0x000fea0003800200 */
.L_x_128:
[----:B------:R-:W-:Y:S02]  /*38c0*/  IADD3 R2, P1, PT, R2, 0x8, RZ ;  /* 0x0000000802027810 */ /* 0x000fe40007f3e0ff */
[----:B------:R-:W-:Y:S02]  /*38d0*/  IADD3 R54, P0, PT, R54, 0x10, RZ ;  /* 0x0000001036367810 */ /* 0x000fe40007f1e0ff */
[----:B------:R-:W-:Y:S01]  /*38e0*/  IADD3 R46, PT, PT, R46, 0x8, RZ ;  /* 0x000000082e2e7810 */ /* 0x000fe20007ffe0ff */
[----:B------:R-:W-:Y:S01]  /*38f0*/  IMAD.X R3, RZ, RZ, R3, P1 ;  /* 0x000000ffff037224 */ /* 0x000fe200008e0603 */
[----:B------:R-:W-:Y:S01]  /*3900*/  IADD3 R9, PT, PT, R9, 0x10, RZ ;  /* 0x0000001009097810 */ /* 0x000fe20007ffe0ff */
[----:B------:R-:W-:Y:S01]  /*3910*/  IMAD.X R55, RZ, RZ, R55, P0 ;  /* 0x000000ffff377224 */ /* 0x000fe200000e0637 */
[----:B------:R-:W-:Y:S07]  /*3920*/  @P3 BRA `(.L_x_130) ;  /* 0xffffffc800743947 */ /* 0x000fee000383ffff */
[----:B------:R-:W1:Y:S01]  /*3930*/  LDC.64 R2, c[0x0][0x3c0] ;  /* 0x0000f000ff027b82 */ /* 0x000e620000000a00 */
[----:B------:R-:W2:Y:S01]  /*3940*/  LDCU UR4, c[0x0][0x360] ;  /* 0x00006c00ff0477ac */ /* 0x000ea20008000800 */
[----:B------:R-:W-:Y:S01]  /*3950*/  SHF.L.U32 R5, R47, 0x3, RZ ;  /* 0x000000032f057819 */ /* 0x000fe200000006ff */
[----:B------:R-:W3:Y:S05]  /*3960*/  LDCU UR5, c[0x0][0x380] ;  /* 0x00007000ff0577ac */ /* 0x000eea0008000800 */
[----:B------:R-:W2:Y:S01]  /*3970*/  LDC R0, c[0x0][0x370] ;  /* 0x0000dc00ff007b82 */ /* 0x000ea20000000800 */
[----:B-1----:R-:W-:-:S05]  /*3980*/  IMAD.WIDE R2, R5, 0x2, R2 ;  /* 0x0000000205027825 */ /* 0x002fca00078e0202 */
[----:B------:R4:W-:Y:S01]  /*3990*/  STG.E.128.STRONG.GPU desc[UR8][R2.64], R16 ;  /* 0x0000001002007986 */ /* 0x0009e2000c10fd08 */
[----:B--2---:R-:W-:-:S05]  /*39a0*/  IMAD R47, R0, UR4, R47 ;  /* 0x00000004002f7c24 */ /* 0x004fca000f8e022f */
[----:B---3--:R-:W-:-:S13]  /*39b0*/  ISETP.GE.AND P0, PT, R47, UR5, PT ;  /* 0x000000052f007c0c */ /* 0x008fda000bf06270 */
[----:B----4-:R-:W-:Y:S05]  /*39c0*/  @!P0 BRA `(.L_x_131) ;  /* 0xffffffc400b88947 */ /* 0x010fea000383ffff */
[----:B------:R-:W-:Y:S05]  /*39d0*/  EXIT ;  /* 0x000000000000794d */ /* 0x000fea0003800000 */
        .weak           $__internal_1_$__cuda_sm3x_div_rn_noftz_f32_slowpath
        .type           $__internal_1_$__cuda_sm3x_div_rn_noftz_f32_slowpath,@function
        .size           $__internal_1_$__cuda_sm3x_div_rn_noftz_f32_slowpath,(.L_x_369 - $__internal_1_$__cuda_sm3x_div_rn_noftz_f32_slowpath)
$__internal_1_$__cuda_sm3x_div_rn_noftz_f32_slowpath:
[----:B------:R-:W-:Y:S01]  /*39e0*/  SHF.R.U32.HI R7, RZ, 0x17, R5 ;  /* 0x00000017ff077819 */ /* 0x000fe20000011605 */
[----:B------:R-:W-:Y:S01]  /*39f0*/  BSSY.RECONVERGENT B1, `(.L_x_132) ;  /* 0x0000064000017945 */ /* 0x000fe20003800200 */
[--C-:B------:R-:W-:Y:S02]  /*3a00*/  SHF.R.U32.HI R6, RZ, 0x17, R0.reuse ;  /* 0x00000017ff067819 */ /* 0x100fe40000011600 */
[----:B------:R-:W-:Y:S02]  /*3a10*/  LOP3.LUT R7, R7, 0xff, RZ, 0xc0, !PT ;  /* 0x000000ff07077812 */ /* 0x000fe400078ec0ff */
[----:B------:R-:W-:Y:S01]  /*3a20*/  LOP3.LUT R14, R6, 0xff, RZ, 0xc0, !PT ;  /* 0x000000ff060e7812 */ /* 0x000fe200078ec0ff */
[----:B------:R-:W-:Y:S01]  /*3a30*/  IMAD.MOV.U32 R6, RZ, RZ, R0 ;  /* 0x000000ffff067224 */ /* 0x000fe200078e0000 */
[----:B------:R-:W-:Y:S01]  /*3a40*/  MOV R9, R5 ;  /* 0x0000000500097202 */ /* 0x000fe20000000f00 */
[----:B------:R-:W-:Y:S01]  /*3a50*/  VIADD R12, R7, 0xffffffff ;  /* 0xffffffff070c7836 */ /* 0x000fe20000000000 */
[----:B------:R-:W-:-:S04]  /*3a60*/  IADD3 R13, PT, PT, R14, -0x1, RZ ;  /* 0xffffffff0e0d7810 */ /* 0x000fc80007ffe0ff */
[----:B------:R-:W-:-:S04]  /*3a70*/  ISETP.GT.U32.AND P0, PT, R12, 0xfd, PT ;  /* 0x000000fd0c00780c */ /* 0x000fc80003f04070 */
[----:B------:R-:W-:-:S13]  /*3a80*/  ISETP.GT.U32.OR P0, PT, R13, 0xfd, P0 ;  /* 0x000000fd0d00780c */ /* 0x000fda0000704470 */
[----:B------:R-:W-:Y:S01]  /*3a90*/  @!P0 IMAD.MOV.U32 R8, RZ, RZ, RZ ;  /* 0x000000ffff088224 */ /* 0x000fe200078e00ff */
        /* <DEDUP_REMOVED lines=20> */
[----:B------:R-:W-:Y:S02]  /*3be0*/  @!P0 IMAD.MOV.U32 R8, RZ, RZ, -0x40 ;  /* 0xffffffc0ff088424 */ /* 0x000fe400078e00ff */
[----:B------:R-:W-:Y:S01]  /*3bf0*/  @!P0 FFMA R6, R0, 1.84467440737095516160e+19, RZ ;  /* 0x5f80000000068823 */ /* 0x000fe200000000ff */
[----:B------:R-:W-:Y:S02]  /*3c00*/  @!P1 FFMA R9, R5, 1.84467440737095516160e+19, RZ ;  /* 0x5f80000005099823 */ /* 0x000fe400000000ff */
[----:B------:R-:W-:-:S07]  /*3c10*/  @!P1 IADD3 R8, PT, PT, R8, 0x40, RZ ;  /* 0x0000004008089810 */ /* 0x000fce0007ffe0ff */
.L_x_133:
[----:B------:R-:W-:Y:S01]  /*3c20*/  LEA R0, R7, 0xc0800000, 0x17 ;  /* 0xc080000007007811 */ /* 0x000fe200078eb8ff */
[----:B------:R-:W-:Y:S01]  /*3c30*/  BSSY.RECONVERGENT B2, `(.L_x_138) ;  /* 0x0000036000027945 */ /* 0x000fe20003800200 */
[----:B------:R-:W-:-:S03]  /*3c40*/  IADD3 R5, PT, PT, R14, -0x7f, RZ ;  /* 0xffffff810e057810 */ /* 0x000fc60007ffe0ff */
[----:B------:R-:W-:Y:S02]  /*3c50*/  IMAD.IADD R9, R9, 0x1, -R0 ;  /* 0x0000000109097824 */ /* 0x000fe400078e0a00 */
[C---:B------:R-:W-:Y:S01]  /*3c60*/  IMAD R0, R5.reuse, -0x800000, R6 ;  /* 0xff80000005007824 */ /* 0x040fe200078e0206 */
[----:B------:R-:W-:Y:S01]  /*3c70*/  IADD3 R5, PT, PT, R5, 0x7f, -R7 ;  /* 0x0000007f05057810 */ /* 0x000fe20007ffe807 */
[----:B------:R-:W0:Y:S01]  /*3c80*/  MUFU.RCP R12, R9 ;  /* 0x00000009000c7308 */ /* 0x000e220000001000 */
[----:B------:R-:W-:-:S03]  /*3c90*/  FADD.FTZ R13, -RZ, -R9 ;  /* 0x80000009ff0d7221 */ /* 0x000fc60000010100 */
[----:B------:R-:W-:Y:S02]  /*3ca0*/  IMAD.IADD R5, R5, 0x1, R8 ;  /* 0x0000000105057824 */ /* 0x000fe400078e0208 */
        /* <DEDUP_REMOVED lines=9> */
[----:B------:R-:W-:-:S05]  /*3d40*/  IADD3 R9, PT, PT, R0, R5, RZ ;  /* 0x0000000500097210 */ /* 0x000fca0007ffe0ff */
[----:B------:R-:W-:-:S05]  /*3d50*/  VIADD R0, R9, 0xffffffff ;  /* 0xffffffff09007836 */ /* 0x000fca0000000000 */
        /* <DEDUP_REMOVED lines=15> */
[----:B------:R-:W-:Y:S01]  /*3e50*/  ISETP.NE.AND P1, PT, R9, RZ, PT ;  /* 0x000000ff0900720c */ /* 0x000fe20003f25270 */
[----:B------:R-:W-:Y:S01]  /*3e60*/  IMAD.MOV R9, RZ, RZ, -R9 ;  /* 0x000000ffff097224 */ /* 0x000fe200078e0a09 */
[----:B------:R-:W-:Y:S02]  /*3e70*/  LOP3.LUT R7, R7, 0x800000, RZ, 0xfc, !PT ;  /* 0x0080000007077812 */ /* 0x000fe400078efcff */
[----:B------:R-:W-:-:S02]  /*3e80*/  FSETP.NEU.FTZ.AND P0, PT, R0, R5, PT ;  /* 0x000000050000720b */ /* 0x000fc40003f1d000 */
[----:B------:R-:W-:Y:S02]  /*3e90*/  SHF.L.U32 R8, R7, R8, RZ ;  /* 0x0000000807087219 */ /* 0x000fe400000006ff */
[----:B------:R-:W-:Y:S02]  /*3ea0*/  SEL R0, R9, RZ, P2 ;  /* 0x000000ff09007207 */ /* 0x000fe40001000000 */
[----:B------:R-:W-:Y:S02]  /*3eb0*/  ISETP.NE.AND P1, PT, R8, RZ, P1 ;  /* 0x000000ff0800720c */ /* 0x000fe40000f25270 */
[----:B------:R-:W-:Y:S02]  /*3ec0*/  SHF.R.U32.HI R0, RZ, R0, R7 ;  /* 0x00000000ff007219 */ /* 0x000fe40000011607 */
[----:B------:R-:W-:Y:S02]  /*3ed0*/  PLOP3.LUT P0, PT, P0, P1, PT, 0xf8, 0x8f ;  /* 0x00000000008f781c */ /* 0x000fe40000703f70 */
[----:B------:R-:W-:-:S02]  /*3ee0*/  SHF.R.U32.HI R8, RZ, 0x1, R0 ;  /* 0x00000001ff087819 */ /* 0x000fc40000011600 */
[----:B------:R-:W-:-:S04]  /*3ef0*/  SEL R5, RZ, 0x1, !P0 ;  /* 0x00000001ff057807 */ /* 0x000fc80004000000 */
[----:B------:R-:W-:-:S04]  /*3f00*/  LOP3.LUT R5, R5, 0x1, R8, 0xf8, !PT ;  /* 0x0000000105057812 */ /* 0x000fc800078ef808 */
[----:B------:R-:W-:-:S04]  /*3f10*/  LOP3.LUT R5, R5, R0, RZ, 0xc0, !PT ;  /* 0x0000000005057212 */ /* 0x000fc800078ec0ff */
[----:B------:R-:W-:-:S04]  /*3f20*/  IADD3 R5, PT, PT, R8, R5, RZ ;  /* 0x0000000508057210 */ /* 0x000fc80007ffe0ff */
[----:B------:R-:W-:Y:S01]  /*3f30*/  LOP3.LUT R6, R5, R6, RZ, 0xfc, !PT ;  /* 0x0000000605067212 */ /* 0x000fe200078efcff */
[----:B------:R-:W-:Y:S06]  /*3f40*/  BRA `(.L_x_141) ;  /* 0x0000000000107947 */ /* 0x000fec0003800000 */
.L_x_140:
[----:B------:R-:W-:-:S04]  /*3f50*/  LOP3.LUT R6, R6, 0x80000000, RZ, 0xc0, !PT ;  /* 0x8000000006067812 */ /* 0x000fc800078ec0ff */
[----:B------:R-:W-:Y:S01]  /*3f60*/  LOP3.LUT R6, R6, 0x7f800000, RZ, 0xfc, !PT ;  /* 0x7f80000006067812 */ /* 0x000fe200078efcff */
[----:B------:R-:W-:Y:S06]  /*3f70*/  BRA `(.L_x_141) ;  /* 0x0000000000047947 */ /* 0x000fec0003800000 */
.L_x_139:
[----:B------:R-:W-:-:S07]  /*3f80*/  IMAD R6, R5, 0x800000, R6 ;  /* 0x0080000005067824 */ /* 0x000fce00078e0206 */
.L_x_141:
[----:B------:R-:W-:Y:S05]  /*3f90*/  BSYNC.RECONVERGENT B2 ;  /* 0x0000000000027941 */ /* 0x000fea0003800200 */
.L_x_138:
[----:B------:R-:W-:Y:S05]  /*3fa0*/  BRA `(.L_x_142) ;  /* 0x0000000000207947 */ /* 0x000fea0003800000 */
.L_x_137:
[----:B------:R-:W-:-:S04]  /*3fb0*/  LOP3.LUT R6, R9, 0x80000000, R6, 0x48, !PT ;  /* 0x8000000009067812 */ /* 0x000fc800078e4806 */
[----:B------:R-:W-:Y:S01]  /*3fc0*/  LOP3.LUT R6, R6, 0x7f800000, RZ, 0xfc, !PT ;  /* 0x7f80000006067812 */ /* 0x000fe200078efcff */
[----:B------:R-:W-:Y:S06]  /*3fd0*/  BRA `(.L_x_142) ;  /* 0x0000000000147947 */ /* 0x000fec0003800000 */
.L_x_136:
[----:B------:R-:W-:Y:S01]  /*3fe0*/  LOP3.LUT R6, R9, 0x80000000, R6, 0x48, !PT ;  /* 0x8000000009067812 */ /* 0x000fe200078e4806 */
[----:B------:R-:W-:Y:S06]  /*3ff0*/  BRA `(.L_x_142) ;  /* 0x00000000000c7947 */ /* 0x000fec0003800000 */
.L_x_135:
[----:B------:R-:W0:Y:S01]  /*4000*/  MUFU.RSQ R6, -QNAN ;  /* 0xffc0000000067908 */ /* 0x000e220000001400 */
[----:B------:R-:W-:Y:S05]  /*4010*/  BRA `(.L_x_142) ;  /* 0x0000000000047947 */ /* 0x000fea0003800000 */
.L_x_134:
[----:B------:R-:W-:-:S07]  /*4020*/  FADD.FTZ R6, R0, R5 ;  /* 0x0000000500067221 */ /* 0x000fce0000010000 */
.L_x_142:
[----:B------:R-:W-:Y:S05]  /*4030*/  BSYNC.RECONVERGENT B1 ;  /* 0x0000000000017941 */ /* 0x000fea0003800200 */
.L_x_132:
[----:B------:R-:W-:-:S04]  /*4040*/  HFMA2 R5, -RZ, RZ, 0, 0 ;  /* 0x00000000ff057431 */ /* 0x000fc800000001ff */
[----:B0-----:R-:W-:Y:S05]  /*4050*/  RET.REL.NODEC R4 `(_Z40ms_deformable_im2col_gpu_kernel_templateI6__halfLi8ELi4ELi32ELi3ELi2ELi5ELi8ELi3ELi2EEviPKT_PKlS5_S3_S3_iiiPS1_) ;  /* 0xffffffbc04e87950 */ /* 0x001fea0003c3ffff */
.L_x_143:
        /* <DEDUP_REMOVED lines=10> */
.L_x_369:


//--------------------- .text._Z40ms_deformable_im2col_gpu_kernel_templateI6__halfLi8ELi4ELi32ELi3ELi2ELi5ELi8ELi3ELi4EEviPKT_PKlS5_S3_S3_iiiPS1_ --------------------------
	.section	.text._Z40ms_deformable_im2col_gpu_kernel_templateI6__halfLi8ELi4ELi32ELi3ELi2ELi5ELi8ELi3ELi4EEviPKT_PKlS5_S3_S3_iiiPS1_,"ax",@progbits
	.align	128
        .global         _Z40ms_deformable_im2col_gpu_kernel_templateI6__halfLi8ELi4ELi32ELi3ELi2ELi5ELi8ELi3ELi4EEviPKT_PKlS5_S3_S3_iiiPS1_
        .type           _Z40ms_deformable_im2col_gpu_kernel_templateI6__halfLi8ELi4ELi32ELi3ELi2ELi5ELi8ELi3ELi4EEviPKT_PKlS5_S3_S3_iiiPS1_,@function
        .size           _Z40ms_deformable_im2col_gpu_kernel_templateI6__halfLi8ELi4ELi32ELi3ELi2ELi5ELi8ELi3ELi4EEviPKT_PKlS5_S3_S3_iiiPS1_,(.L_x_370 - _Z40ms_deformable_im2col_gpu_kernel_templateI6__halfLi8ELi4ELi32ELi3ELi2ELi5ELi8ELi3ELi4EEviPKT_PKlS5_S3_S3_iiiPS1_)
        .other          _Z40ms_deformable_im2col_gpu_kernel_templateI6__halfLi8ELi4ELi32ELi3ELi2ELi5ELi8ELi3ELi4EEviPKT_PKlS5_S3_S3_iiiPS1_,@"STO_CUDA_ENTRY STV_DEFAULT"
_Z40ms_deformable_im2col_gpu_kernel_templateI6__halfLi8ELi4ELi32ELi3ELi2ELi5ELi8ELi3ELi4EEviPKT_PKlS5_S3_S3_iiiPS1_:
.text._Z40ms_deformable_im2col_gpu_kernel_templateI6__halfLi8ELi4ELi32ELi3ELi2ELi5ELi8ELi3ELi4EEviPKT_PKlS5_S3_S3_iiiPS1_:
        /* <DEDUP_REMOVED lines=10> */
.L_x_243:
[----:B--2---:R-:W2:Y:S01]  /*00a0*/  LDCU UR4, c[0x0][0x3b8] ;  /* 0x00007700ff0477ac */ /* 0x004ea20008000800 */
[----:B------:R-:W-:Y:S01]  /*00b0*/  IMAD.SHL.U32 R7, R2, 0x8, RZ ;  /* 0x0000000802077824 */ /* 0x000fe200078e00ff */
[----:B------:R-:W-:Y:S01]  /*00c0*/  BSSY.RECONVERGENT B0, `(.L_x_144) ;  /* 0x0000016000007945 */ /* 0x000fe20003800200 */
[----:B------:R-:W3:Y:S03]  /*00d0*/  LDCU.64 UR8, c[0x0][0x398] ;  /* 0x00007300ff0877ac */ /* 0x000ee60008000a00 */
[----:B------:R-:W-:-:S04]  /*00e0*/  SHF.R.S32.HI R3, RZ, 0x5, R7 ;  /* 0x00000005ff037819 */ /* 0x000fc80000011407 */
[----:B------:R-:W-:Y:S02]  /*00f0*/  I2FP.F32.S32 R3, R3 ;  /* 0x0000000300037245 */ /* 0x000fe40000201400 */
[----:B--2---:R-:W-:Y:S01]  /*0100*/  I2FP.F32.S32 R6, UR4 ;  /* 0x0000000400067c45 */ /* 0x004fe20008201400 */
[----:B------:R-:W2:Y:S03]  /*0110*/  LDCU.64 UR4, c[0x0][0x390] ;  /* 0x00007200ff0477ac */ /* 0x000ea60008000a00 */
[----:B------:R-:W4:Y:S08]  /*0120*/  MUFU.RCP R5, R6 ;  /* 0x0000000600057308 */ /* 0x000f300000001000 */
[----:B-----5:R-:W5:Y:S01]  /*0130*/  FCHK P0, R3, R6 ;  /* 0x0000000603007302 */ /* 0x020f620000000000 */
[----:B--2---:R-:W-:Y:S01]  /*0140*/  UIADD3 UR4, UP0, UPT, UR4, 0x8, URZ ;  /* 0x0000000804047890 */ /* 0x004fe2000ff1e0ff */
[----:B----4-:R-:W-:-:S03]  /*0150*/  FFMA R4, -R6, R5, 1 ;  /* 0x3f80000006047423 */ /* 0x010fc60000000105 */
[----:B------:R-:W-:Y:S01]  /*0160*/  UIADD3.X UR5, UPT, UPT, URZ, UR5, URZ, UP0, !UPT ;  /* 0x00000005ff057290 */ /* 0x000fe200087fe4ff */
[----:B------:R-:W-:Y:S01]  /*0170*/  FFMA R4, R5, R4, R5 ;  /* 0x0000000405047223 */ /* 0x000fe20000000005 */
[----:B------:R-:W-:-:S03]  /*0180*/  IMAD.U32 R56, RZ, RZ, UR4 ;  /* 0x00000004ff387e24 */ /* 0x000fc6000f8e00ff */
[----:B------:R-:W-:Y:S01]  /*0190*/  FFMA R5, R3, R4, RZ ;  /* 0x0000000403057223 */ /* 0x000fe200000000ff */
[----:B------:R-:W-:-:S03]  /*01a0*/  IMAD.U32 R57, RZ, RZ, UR5 ;  /* 0x00000005ff397e24 */ /* 0x000fc6000f8e00ff */
[----:B------:R-:W-:-:S04]  /*01b0*/  FFMA R8, -R6, R5, R3 ;  /* 0x0000000506087223 */ /* 0x000fc80000000103 */
[----:B------:R-:W-:Y:S01]  /*01c0*/  FFMA R11, R4, R8, R5 ;  /* 0x00000008040b7223 */ /* 0x000fe20000000005 */
[----:B---3--:R-:W-:Y:S01]  /*01d0*/  IMAD.U32 R4, RZ, RZ, UR8 ;  /* 0x00000008ff047e24 */ /* 0x008fe2000f8e00ff */
[----:B------:R-:W-:Y:S01]  /*01e0*/  MOV R5, UR9 ;  /* 0x0000000900057c02 */ /* 0x000fe20008000f00 */
[----:B-----5:R-:W-:Y:S06]  /*01f0*/  @!P0 BRA `(.L_x_145) ;  /* 0x0000000000088947 */ /* 0x020fec0003800000 */
[----:B------:R-:W-:-:S07]  /*0200*/  MOV R8, 0x220 ;  /* 0x0000022000087802 */ /* 0x000fce0000000f00 */
[----:B01----:R-:W-:Y:S05]  /*0210*/  CALL.REL.NOINC `($__internal_2_$__cuda_sm3x_div_rn_noftz_f32_slowpath) ;  /* 0x0000003800247944 */ /* 0x003fea0003c00000 */
.L_x_145:
[----:B-1----:R-:W-:Y:S05]  /*0220*/  BSYNC.RECONVERGENT B0 ;  /* 0x0000000000007941 */ /* 0x002fea0003800200 */
.L_x_144:
[----:B------:R-:W1:Y:S01]  /*0230*/  LDCU UR4, c[0x0][0x3b4] ;  /* 0x00007680ff0477ac */ /* 0x000e620008000800 */
[----:B------:R-:W1:Y:S01]  /*0240*/  F2I.TRUNC.NTZ R11, R11 ;  /* 0x0000000b000b7305 */ /* 0x000e62000020f100 */
[----:B------:R-:W-:Y:S02]  /*0250*/  SHF.L.U32 R12, R2, 0x4, RZ ;  /* 0x00000004020c7819 */ /* 0x000fe400000006ff */
[----:B------:R-:W-:Y:S02]  /*0260*/  CS2R R8, SRZ ;  /* 0x0000000000087805 */ /* 0x000fe4000001ff00 */
[----:B------:R-:W-:Y:S02]  /*0270*/  LOP3.LUT R3, R7, 0xffffffe0, RZ, 0xc0, !PT ;  /* 0xffffffe007037812 */ /* 0x000fe400078ec0ff */
[----:B------:R-:W-:Y:S01]  /*0280*/  CS2R R6, SRZ ;  /* 0x0000000000067805 */ /* 0x000fe2000001ff00 */
[----:B------:R-:W-:Y:S01]  /*0290*/  IMAD.MOV.U32 R10, RZ, RZ, RZ ;  /* 0x000000ffff0a7224 */ /* 0x000fe200078e00ff */
[----:B------:R-:W-:-:S02]  /*02a0*/  CS2R R18, SRZ ;  /* 0x0000000000127805 */ /* 0x000fc4000001ff00 */
[----:B------:R-:W-:Y:S02]  /*02b0*/  CS2R R16, SRZ ;  /* 0x0000000000107805 */ /* 0x000fe4000001ff00 */
[----:B------:R-:W-:Y:S01]  /*02c0*/  LOP3.LUT R12, R12, 0xffffffc0, RZ, 0xc0, !PT ;  /* 0xffffffc00c0c7812 */ /* 0x000fe200078ec0ff */
[----:B-1----:R-:W-:-:S07]  /*02d0*/  IMAD R11, R11, UR4, RZ ;  /* 0x000000040b0b7c24 */ /* 0x002fce000f8e02ff */
.L_x_242:
[----:B------:R-:W1:Y:S01]  /*02e0*/  LDC.64 R40, c[0x0][0x3a0] ;  /* 0x0000e800ff287b82 */ /* 0x000e620000000a00 */
[----:B--2---:R-:W2:Y:S04]  /*02f0*/  LDG.E R80, desc[UR6][R56.64+-0x8] ;  /* 0xfffff80638507981 */ /* 0x004ea8000c1e1900 */
[----:B------:R-:W3:Y:S04]  /*0300*/  LDG.E R82, desc[UR6][R56.64] ;  /* 0x0000000638527981 */ /* 0x000ee8000c1e1900 */
[----:B-----5:R4:W5:Y:S01]  /*0310*/  LDG.E R42, desc[UR6][R4.64] ;  /* 0x00000006042a7981 */ /* 0x020962000c1e1900 */
[----:B-1----:R-:W-:-:S05]  /*0320*/  IMAD.WIDE R40, R12, 0x2, R40 ;  /* 0x000000020c287825 */ /* 0x002fca00078e0228 */
[----:B------:R-:W4:Y:S01]  /*0330*/  LDG.E.128.STRONG.GPU R36, desc[UR6][R40.64] ;  /* 0x0000000628247981 */ /* 0x000f22000c1efd00 */
[----:B------:R-:W-:Y:S01]  /*0340*/  BSSY.RECONVERGENT B0, `(.L_x_146) ;  /* 0x0000018000007945 */ /* 0x000fe20003800200 */
[----:B------:R-:W-:Y:S01]  /*0350*/  PLOP3.LUT P6, PT, PT, PT, PT, 0x8, 0x80 ;  /* 0x000000000080781c */ /* 0x000fe20003fce170 */
[----:B--2---:R-:W-:Y:S08]  /*0360*/  I2F.F16 R58, R80 ;  /* 0x00000050003a7306 */ /* 0x004ff00000200c00 */
[----:B---3--:R-:W1:Y:S02]  /*0370*/  I2F.F16 R79, R82 ;  /* 0x00000052004f7306 */ /* 0x008e640000200c00 */
[----:B-1----:R-:W-:-:S05]  /*0380*/  PRMT R79, R79, 0x5410, R58 ;  /* 0x000054104f4f7816 */ /* 0x002fca000000003a */
[-C--:B----4-:R-:W-:Y:S02]  /*0390*/  HFMA2 R58, R36, R79.reuse, 0.5, 0.5 ;  /* 0x38003800243a7431 */ /* 0x090fe4000000004f */
[----:B------:R-:W-:-:S03]  /*03a0*/  HFMA2 R38, R38, R79, 0.5, 0.5 ;  /* 0x3800380026267431 */ /* 0x000fc6000000004f */
[----:B------:R-:W-:Y:S01]  /*03b0*/  HSETP2.GT.AND P0, PT, R58.H1_H1, RZ.H0_H0, PT ;  /* 0x200000ff3a007234 */ /* 0x000fe20003f04c00 */
[-C--:B------:R-:W-:Y:S02]  /*03c0*/  HFMA2 R37, R37, R79.reuse, 0.5, 0.5 ;  /* 0x3800380025257431 */ /* 0x080fe4000000004f */
[----:B------:R-:W-:Y:S01]  /*03d0*/  HFMA2 R39, R39, R79, 0.5, 0.5 ;  /* 0x3800380027277431 */ /* 0x000fe2000000004f */
[----:B------:R-:W-:Y:S01]  /*03e0*/  LEA R81, R82, 0x40, 0x5 ;  /* 0x0000004052517811 */ /* 0x000fe200078e28ff */
[----:B------:R-:W-:Y:S01]  /*03f0*/  VIADD R80, R80, 0x1 ;  /* 0x0000000150507836 */ /* 0x000fe20000000000 */
[----:B------:R-:W-:Y:S02]  /*0400*/  HSETP2.GT.AND P4, PT, R37.H1_H1, RZ.H0_H0, PT ;  /* 0x200000ff25007234 */ /* 0x000fe40003f84c00 */
[----:B------:R-:W-:Y:S02]  /*0410*/  HSETP2.GT.AND P2, PT, R38.H1_H1, RZ.H0_H0, PT ;  /* 0x200000ff26007234 */ /* 0x000fe40003f44c00 */
[----:B------:R-:W-:-:S02]  /*0420*/  HSETP2.GT.AND P3, PT, R39.H1_H1, RZ.H0_H0, PT ;  /* 0x200000ff27007234 */ /* 0x000fc40003f64c00 */
[----:B------:R-:W-:Y:S01]  /*0430*/  IADD3 R82, PT, PT, R82, 0x1, RZ ;  /* 0x0000000152527810 */ /* 0x000fe20007ffe0ff */
[----:B------:R-:W-:Y:S10]  /*0440*/  @!P0 BRA `(.L_x_147) ;  /* 0x00000000001c8947 */ /* 0x000ff40003800000 */
[----:B------:R-:W1:Y:S01]  /*0450*/  I2F.F16 R36, R80 ;  /* 0x0000005000247306 */ /* 0x000e620000200c00 */
[C---:B------:R-:W-:Y:S02]  /*0460*/  HSETP2.GT.AND P0, PT, R58.reuse.H0_H0, RZ.H0_H0, PT ;  /* 0x200000ff3a007234 */ /* 0x040fe40003f04800 */
[----:B-1----:R-:W-:-:S05]  /*0470*/  HSETP2.GEU.AND P1, PT, R58.H1_H1, R36.H0_H0, PT ;  /* 0x200000243a007234 */ /* 0x002fca0003f2ec00 */
[----:B------:R-:W-:-:S13]  /*0480*/  PLOP3.LUT P0, PT, P0, P1, PT, 0x8f, 0xf8 ;  /* 0x0000000000f8781c */ /* 0x000fda0000703177 */
[----:B------:R-:W1:Y:S02]  /*0490*/  @!P0 I2F.F16 R43, R82 ;  /* 0x00000052002b8306 */ /* 0x000e640000200c00 */
[----:B-1----:R-:W-:-:S05]  /*04a0*/  @!P0 HSETP2.GEU.AND P1, PT, R58.H0_H0, R43.H0_H0, PT ;  /* 0x2000002b3a008234 */ /* 0x002fca0003f2e800 */
[----:B------:R-:W-:-:S13]  /*04b0*/  @!P0 PLOP3.LUT P6, PT, P1, PT, PT, 0x8, 0x80 ;  /* 0x000000000080881c */ /* 0x000fda0000fce170 */
.L_x_147:
[----:B------:R-:W-:Y:S05]  /*04c0*/  BSYNC.RECONVERGENT B0 ;  /* 0x0000000000007941 */ /* 0x000fea0003800200 */
.L_x_146:
[----:B------:R-:W-:Y:S04]  /*04d0*/  BSSY.RECONVERGENT B0, `(.L_x_148) ;  /* 0x0000014000007945 */ /* 0x000fe80003800200 */
[----:B------:R-:W-:Y:S05]  /*04e0*/  @!P6 BRA `(.L_x_149) ;  /* 0x000000000048e947 */ /* 0x000fea0003800000 */
[----:B------:R-:W1:Y:S01]  /*04f0*/  F2I.F16.FLOOR.NTZ R36, R58.H1 ;  /* 0x1000003a00247305 */ /* 0x000e620000107100 */
[----:B------:R-:W-:-:S05]  /*0500*/  IMAD.SHL.U32 R43, R2, 0x8, RZ ;  /* 0x00000008022b7824 */ /* 0x000fca00078e00ff */
[----:B------:R-:W-:Y:S02]  /*0510*/  LOP3.LUT R43, R43, 0x18, RZ, 0xc0, !PT ;  /* 0x000000182b2b7812 */ /* 0x000fe400078ec0ff */
[----:B------:R2:W3:Y:S08]  /*0520*/  F2I.F16.FLOOR.NTZ R15, R58 ;  /* 0x0000003a000f7305 */ /* 0x0004f00000107100 */
[----:B-1----:R-:W-:Y:S01]  /*0530*/  I2F.F16.RM R13, R36 ;  /* 0x00000024000d7306 */ /* 0x002fe20000204c00 */
[----:B--2---:R-:W-:-:S07]  /*0540*/  PRMT R58, R58, 0x5432, R58 ;  /* 0x000054323a3a7816 */ /* 0x004fce000000003a */
[----:B---3--:R-:W1:Y:S02]  /*0550*/  I2F.F16.RM R14, R15 ;  /* 0x0000000f000e7306 */ /* 0x008e640000204c00 */
[----:B-1----:R-:W-:Y:S01]  /*0560*/  PRMT R13, R13, 0x5410, R14 ;  /* 0x000054100d0d7816 */ /* 0x002fe2000000000e */
[----:B------:R-:W-:-:S04]  /*0570*/  IMAD R14, R81, R36, R43 ;  /* 0x00000024510e7224 */ /* 0x000fc800078e022b */
[----:B------:R-:W-:Y:S02]  /*0580*/  HFMA2 R43, R58, 1, 1, -R13 ;  /* 0x3c003c003a2b7831 */ /* 0x000fe4000010000d */
[----:B------:R-:W-:-:S04]  /*0590*/  IMAD R13, R15, 0x20, R14 ;  /* 0x000000200f0d7824 */ /* 0x000fc800078e020e */
[----:B------:R-:W-:Y:S01]  /*05a0*/  IMAD.IADD R45, R81, 0x1, R13 ;  /* 0x00000001512d7824 */ /* 0x000fe200078e020d */
[----:B------:R-:W-:Y:S01]  /*05b0*/  IADD3 R14, PT, PT, R13, 0x20, RZ ;  /* 0x000000200d0e7810 */ /* 0x000fe20007ffe0ff */
[----:B0-----:R-:W-:-:S04]  /*05c0*/  HADD2 R44, R0.H0_H0, -R43 ;  /* 0x8000002b002c7230 */ /* 0x001fc80000000800 */
[----:B------:R-:W-:Y:S01]  /*05d0*/  IMAD.IADD R46, R81, 0x1, R14 ;  /* 0x00000001512e7824 */ /* 0x000fe200078e020e */
[----:B------:R-:W-:-:S05]  /*05e0*/  PRMT R36, R44, 0x7632, R43 ;  /* 0x000076322c247816 */ /* 0x000fca000000002b */
[-C--:B------:R-:W-:Y:S02]  /*05f0*/  HMUL2 R15, R43.H0_H0, R36.reuse ;  /* 0x000000242b0f7232 */ /* 0x080fe40000000800 */
[----:B------:R-:W-:-:S07]  /*0600*/  HMUL2 R44, R44.H0_H0, R36 ;  /* 0x000000242c2c7232 */ /* 0x000fce0000000800 */
.L_x_149:
[----:B------:R-:W-:Y:S05]  /*0610*/  BSYNC.RECONVERGENT B0 ;  /* 0x0000000000007941 */ /* 0x000fea0003800200 */
.L_x_148:
[----:B------:R-:W-:Y:S01]  /*0620*/  BSSY.RECONVERGENT B0, `(.L_x_150) ;  /* 0x000000a000007945 */ /* 0x000fe20003800200 */
[----:B------:R-:W-:-:S03]  /*0630*/  PLOP3.LUT P0, PT, PT, PT, PT, 0x8, 0x80 ;  /* 0x000000000080781c */ /* 0x000fc60003f0e170 */
        /* <DEDUP_REMOVED lines=8> */
.L_x_151:
[----:B------:R-:W-:Y:S05]  /*06c0*/  BSYNC.RECONVERGENT B0 ;  /* 0x0000000000007941 */ /* 0x000fea0003800200 */
.L_x_150:
[----:B------:R-:W-:Y:S04]  /*06d0*/  BSSY.RECONVERGENT B0, `(.L_x_152) ;  /* 0x0000014000007945 */ /* 0x000fe80003800200 */
[----:B------:R-:W-:Y:S05]  /*06e0*/  @!P0 BRA `(.L_x_153) ;  /* 0x0000000000488947 */ /* 0x000fea0003800000 */
[----:B------:R-:W1:Y:S01]  /*06f0*/  F2I.F16.FLOOR.NTZ R36, R37.H1 ;  /* 0x1000002500247305 */ /* 0x000e620000107100 */
[----:B------:R-:W-:-:S04]  /*0700*/  SHF.L.U32 R49, R2, 0x3, RZ ;  /* 0x0000000302317819 */ /* 0x000fc800000006ff */
[----:B------:R-:W-:-:S03]  /*0710*/  LOP3.LUT R49, R49, 0x18, RZ, 0xc0, !PT ;  /* 0x0000001831317812 */ /* 0x000fc600078ec0ff */
[----:B------:R2:W3:Y:S08]  /*0720*/  F2I.F16.FLOOR.NTZ R43, R37 ;  /* 0x00000025002b7305 */ /* 0x0004f00000107100 */
[----:B-1----:R-:W-:Y:S01]  /*0730*/  I2F.F16.RM R47, R36 ;  /* 0x00000024002f7306 */ /* 0x002fe20000204c00 */
[----:B--2---:R-:W-:-:S07]  /*0740*/  PRMT R37, R37, 0x5432, R37 ;  /* 0x0000543225257816 */ /* 0x004fce0000000025 */
[----:B---3--:R-:W1:Y:S02]  /*0750*/  I2F.F16.RM R48, R43 ;  /* 0x0000002b00307306 */ /* 0x008e640000204c00 */
[----:B-1----:R-:W-:Y:S01]  /*0760*/  PRMT R50, R47, 0x5410, R48 ;  /* 0x000054102f327816 */ /* 0x002fe20000000030 */
[----:B------:R-:W-:-:S04]  /*0770*/  IMAD R48, R81, R36, R49 ;  /* 0x0000002451307224 */ /* 0x000fc800078e0231 */
[----:B------:R-:W-:Y:S02]  /*0780*/  IMAD R47, R43, 0x20, R48 ;  /* 0x000000202b2f7824 */ /* 0x000fe400078e0230 */
[----:B------:R-:W-:Y:S02]  /*0790*/  HFMA2 R49, R37, 1, 1, -R50 ;  /* 0x3c003c0025317831 */ /* 0x000fe40000100032 */
[----:B------:R-:W-:Y:S01]  /*07a0*/  VIADD R48, R47, 0x20 ;  /* 0x000000202f307836 */ /* 0x000fe20000000000 */
[----:B------:R-:W-:-:S03]  /*07b0*/  IADD3 R51, PT, PT, R81, R47, RZ ;  /* 0x0000002f51337210 */ /* 0x000fc60007ffe0ff */
[----:B------:R-:W-:Y:S02]  /*07c0*/  IMAD.IADD R52, R81, 0x1, R48 ;  /* 0x0000000151347824 */ /* 0x000fe400078e0230 */
[----:B0-----:R-:W-:-:S05]  /*07d0*/  HADD2 R50, R0.H0_H0, -R49 ;  /* 0x8000003100327230 */ /* 0x001fca0000000800 */
[----:B------:R-:W-:-:S05]  /*07e0*/  PRMT R36, R50, 0x7632, R49 ;  /* 0x0000763232247816 */ /* 0x000fca0000000031 */
[-C--:B------:R-:W-:Y:S02]  /*07f0*/  HMUL2 R49, R49.H0_H0, R36.reuse ;  /* 0x0000002431317232 */ /* 0x080fe40000000800 */
[----:B------:R-:W-:-:S07]  /*0800*/  HMUL2 R50, R50.H0_H0, R36 ;  /* 0x0000002432327232 */ /* 0x000fce0000000800 */
.L_x_153:
[----:B------:R-:W-:Y:S05]  /*0810*/  BSYNC.RECONVERGENT B0 ;  /* 0x0000000000007941 */ /* 0x000fea0003800200 */
.L_x_152:
        /* <DEDUP_REMOVED lines=10> */
.L_x_155:
[----:B------:R-:W-:Y:S05]  /*08c0*/  BSYNC.RECONVERGENT B0 ;  /* 0x0000000000007941 */ /* 0x000fea0003800200 */
.L_x_154:
        /* <DEDUP_REMOVED lines=11> */
[----:B------:R-:W-:Y:S01]  /*0980*/  HFMA2 R55, R38, 1, 1, -R43 ;  /* 0x3c003c0026377831 */ /* 0x000fe2000010002b */
[----:B------:R-:W-:-:S05]  /*0990*/  LEA R53, R37, R54, 0x5 ;  /* 0x0000003625357211 */ /* 0x000fca00078e28ff */
[----:B------:R-:W-:Y:S02]  /*09a0*/  VIADD R54, R53, 0x20 ;  /* 0x0000002035367836 */ /* 0x000fe40000000000 */
[C---:B------:R-:W-:Y:S02]  /*09b0*/  IMAD.IADD R69, R81.reuse, 0x1, R53 ;  /* 0x0000000151457824 */ /* 0x040fe400078e0235 */
[----:B0-----:R-:W-:Y:S01]  /*09c0*/  HADD2 R68, R0.H0_H0, -R55 ;  /* 0x8000003700447230 */ /* 0x001fe20000000800 */
[----:B------:R-:W-:-:S04]  /*09d0*/  IADD3 R70, PT, PT, R81, R54, RZ ;  /* 0x0000003651467210 */ /* 0x000fc80007ffe0ff */
[----:B------:R-:W-:-:S05]  /*09e0*/  PRMT R36, R68, 0x7632, R55 ;  /* 0x0000763244247816 */ /* 0x000fca0000000037 */
[-C--:B------:R-:W-:Y:S02]  /*09f0*/  HMUL2 R55, R55.H0_H0, R36.reuse ;  /* 0x0000002437377232 */ /* 0x080fe40000000800 */
[----:B------:R-:W-:-:S07]  /*0a00*/  HMUL2 R68, R68.H0_H0, R36 ;  /* 0x0000002444447232 */ /* 0x000fce0000000800 */
.L_x_157:
[----:B------:R-:W-:Y:S05]  /*0a10*/  BSYNC.RECONVERGENT B0 ;  /* 0x0000000000007941 */ /* 0x000fea0003800200 */
.L_x_156:
        /* <DEDUP_REMOVED lines=10> */
.L_x_159:
[----:B------:R-:W-:Y:S05]  /*0ac0*/  BSYNC.RECONVERGENT B0 ;  /* 0x0000000000007941 */ /* 0x000fea0003800200 */
.L_x_158:
        /* <DEDUP_REMOVED lines=13> */
[----:B------:R-:W-:Y:S01]  /*0ba0*/  IMAD.IADD R75, R81, 0x1, R71 ;  /* 0x00000001514b7824 */ /* 0x000fe200078e0247 */
[----:B------:R-:W-:-:S05]  /*0bb0*/  IADD3 R72, PT, PT, R71, 0x20, RZ ;  /* 0x0000002047487810 */ /* 0x000fca0007ffe0ff */
[----:B------:R-:W-:Y:S02]  /*0bc0*/  IMAD.IADD R76, R81, 0x1, R72 ;  /* 0x00000001514c7824 */ /* 0x000fe400078e0248 */
[----:B0-----:R-:W-:-:S05]  /*0bd0*/  HADD2 R74, R0.H0_H0, -R73 ;  /* 0x80000049004a7230 */ /* 0x001fca0000000800 */
[----:B------:R-:W-:-:S05]  /*0be0*/  PRMT R36, R74, 0x7632, R73 ;  /* 0x000076324a247816 */ /* 0x000fca0000000049 */
[-C--:B------:R-:W-:Y:S02]  /*0bf0*/  HMUL2 R73, R73.H0_H0, R36.reuse ;  /* 0x0000002449497232 */ /* 0x080fe40000000800 */
[----:B------:R-:W-:-:S07]  /*0c00*/  HMUL2 R74, R74.H0_H0, R36 ;  /* 0x000000244a4a7232 */ /* 0x000fce0000000800 */
.L_x_161:
[----:B------:R-:W-:Y:S05]  /*0c10*/  BSYNC.RECONVERGENT B0 ;  /* 0x0000000000007941 */ /* 0x000fea0003800200 */
.L_x_160:
[----:B------:R-:W1:Y:S01]  /*0c20*/  @P0 LDC.64 R58, c[0x0][0x388] ;  /* 0x0000e200ff3a0b82 */ /* 0x000e620000000a00 */
[----:B-----5:R-:W-:-:S05]  /*0c30*/  IADD3 R42, PT, PT, R11, R42, RZ ;  /* 0x0000002a0b2a7210 */ /* 0x020fca0007ffe0ff */
[----:B------:R-:W-:Y:S02]  /*0c40*/  IMAD.SHL.U32 R77, R42, 0x20, RZ ;  /* 0x000000202a4d7824 */ /* 0x000fe400078e00ff */
[----:B------:R-:W2:Y:S03]  /*0c50*/  @P1 LDC.64 R60, c[0x0][0x388] ;  /* 0x0000e200ff3c1b82 */ /* 0x000ea60000000a00 */
[----:B------:R-:W-:Y:S02]  /*0c60*/  SHF.R.S32.HI R78, RZ, 0x1f, R77 ;  /* 0x0000001fff4e7819 */ /* 0x000fe4000001144d */
[C---:B------:R-:W-:Y:S02]  /*0c70*/  @P0 IADD3 R39, P3, PT, R77.reuse, R47, RZ ;  /* 0x0000002f4d270210 */ /* 0x040fe40007f7e0ff */
[----:B------:R-:W-:Y:S01]  /*0c80*/  @P1 IADD3 R37, P4, PT, R77, R53, RZ ;  /* 0x000000354d251210 */ /* 0x000fe20007f9e0ff */
[----:B------:R-:W3:Y:S01]  /*0c90*/  @P2 LDC.64 R62, c[0x0][0x388] ;  /* 0x0000e200ff3e2b82 */ /* 0x000ee20000000a00 */
[----:B------:R-:W-:-:S02]  /*0ca0*/  @P0 LEA.HI.X.SX32 R36, R47, R78, 0x1, P3 ;  /* 0x0000004e2f240211 */ /* 0x000fc400018f0eff */
[----:B------:R-:W-:Y:S02]  /*0cb0*/  @P2 IADD3 R43, P5, PT, R77, R71, RZ ;  /* 0x000000474d2b2210 */ /* 0x000fe40007fbe0ff */
[----:B------:R-:W-:Y:S02]  /*0cc0*/  @P1 LEA.HI.X.SX32 R38, R53, R78, 0x1, P4 ;  /* 0x0000004e35261211 */ /* 0x000fe400020f0eff */
[C---:B-1----:R-:W-:Y:S01]  /*0cd0*/  @P0 LEA R65, P3, R39.reuse, R58, 0x1 ;  /* 0x0000003a27410211 */ /* 0x042fe200078608ff */
[----:B------:R-:W1:Y:S03]  /*0ce0*/  LDC.64 R66, c[0x0][0x3a8] ;  /* 0x0000ea00ff427b82 */ /* 0x000e660000000a00 */
[----:B------:R-:W-:Y:S02]  /*0cf0*/  @P0 LEA.HI.X R39, R39, R59, R36, 0x1, P3 ;  /* 0x0000003b27270211 */ /* 0x000fe400018f0c24 */
[----:B------:R-:W-:-:S02]  /*0d00*/  @P2 LEA.HI.X.SX32 R36, R71, R78, 0x1, P5 ;  /* 0x0000004e47242211 */ /* 0x000fc400028f0eff */
[----:B--2---:R-:W-:-:S04]  /*0d10*/  @P1 LEA R64, P3, R37, R60, 0x1 ;  /* 0x0000003c25401211 */ /* 0x004fc800078608ff */
[----:B------:R-:W-:Y:S01]  /*0d20*/  @P1 LEA.HI.X R37, R37, R61, R38, 0x1, P3 ;  /* 0x0000003d25251211 */ /* 0x000fe200018f0c26 */
[----:B------:R-:W-:Y:S01]  /*0d30*/  @P0 IMAD.MOV.U32 R38, RZ, RZ, R65 ;  /* 0x000000ffff260224 */ /* 0x000fe200078e0041 */
[----:B---3--:R-:W-:Y:S02]  /*0d40*/  @P2 LEA R42, P4, R43, R62, 0x1 ;  /* 0x0000003e2b2a2211 */ /* 0x008fe400078808ff */
[----:B------:R-:W-:Y:S02]  /*0d50*/  @P6 IADD3 R83, P3, PT, R77, R13, RZ ;  /* 0x0000000d4d536210 */ /* 0x000fe40007f7e0ff */
[----:B------:R-:W5:Y:S01]  /*0d60*/  @P0 LDG.E.128 R20, desc[UR6][R38.64] ;  /* 0x0000000626140981 */ /* 0x000f62000c1e1d00 */
[----:B------:R-:W-:Y:S02]  /*0d70*/  @P2 LEA.HI.X R43, R43, R63, R36, 0x1, P4 ;  /* 0x0000003f2b2b2211 */ /* 0x000fe400020f0c24 */
[----:B------:R-:W-:Y:S02]  /*0d80*/  @P1 MOV R36, R64 ;  /* 0x0000004000241202 */ /* 0x000fe40000000f00 */
[----:B------:R-:W2:Y:S01]  /*0d90*/  @P6 LDC.64 R64, c[0x0][0x388] ;  /* 0x0000e200ff406b82 */ /* 0x000ea20000000a00 */
[----:B------:R2:W5:Y:S01]  /*0da0*/  @P2 LDG.E.128 R28, desc[UR6][R42.64] ;  /* 0x000000062a1c2981 */ /* 0x000562000c1e1d00 */
[----:B------:R-:W-:Y:S01]  /*0db0*/  @P6 LEA.HI.X.SX32 R84, R13, R78, 0x1, P3 ;  /* 0x0000004e0d546211 */ /* 0x000fe200018f0eff */
[----:B-1----:R-:W-:-:S02]  /*0dc0*/  IMAD.WIDE R66, R3, 0x2, R66 ;  /* 0x0000000203427825 */ /* 0x002fc400078e0242 */
[----:B------:R1:W5:Y:S04]  /*0dd0*/  @P1 LDG.E.128 R24, desc[UR6][R36.64] ;  /* 0x0000000624181981 */ /* 0x000368000c1e1d00 */
[----:B------:R1:W5:Y:S01]  /*0de0*/  LDG.E.128.STRONG.GPU R36, desc[UR6][R66.64] ;  /* 0x0000000642247981 */ /* 0x000362000c1efd00 */
[----:B--2---:R-:W-:-:S04]  /*0df0*/  @P6 LEA R42, P3, R83, R64, 0x1 ;  /* 0x00000040532a6211 */ /* 0x004fc800078608ff */
[----:B------:R-:W-:-:S05]  /*0e00*/  @P6 LEA.HI.X R43, R83, R65, R84, 0x1, P3 ;  /* 0x00000041532b6211 */ /* 0x000fca00018f0c54 */
[----:B------:R1:W5:Y:S01]  /*0e10*/  @P6 LDG.E.128 R32, desc[UR6][R42.64] ;  /* 0x000000062a206981 */ /* 0x000362000c1e1d00 */
[----:B------:R-:W-:Y:S04]  /*0e20*/  BSSY.RECONVERGENT B0, `(.L_x_162) ;  /* 0x000000b000007945 */ /* 0x000fe80003800200 */
[----:B------:R-:W-:Y:S05]  /*0e30*/  @!P6 BRA `(.L_x_163) ;  /* 0x000000000024e947 */ /* 0x000fea0003800000 */
[----:B-----5:R-:W-:-:S04]  /*0e40*/  HMUL2 R16, R44.H0_H0, R36.H0_H0 ;  /* 0x200000242c107232 */ /* 0x020fc80000000800 */
[C---:B------:R-:W-:Y:S02]  /*0e50*/  HFMA2 R10, R16.reuse, R33, R10 ;  /* 0x00000021100a7231 */ /* 0x040fe4000000000a */
[C---:B------:R-:W-:Y:S02]  /*0e60*/  HFMA2 R9, R16.reuse, R32, R9 ;  /* 0x0000002010097231 */ /* 0x040fe40000000009 */
[C---:B------:R-:W-:Y:S02]  /*0e70*/  HFMA2 R8, R16.reuse, R35, R8 ;  /* 0x0000002310087231 */ /* 0x040fe40000000008 */
[----:B------:R-:W-:Y:S02]  /*0e80*/  HFMA2 R7, R16, R34, R7 ;  /* 0x0000002210077231 */ /* 0x000fe40000000007 */
[----:B------:R-:W-:Y:S02]  /*0e90*/  IMAD.MOV.U32 R17, RZ, RZ, R10 ;  /* 0x000000ffff117224 */ /* 0x000fe400078e000a */
[----:B------:R-:W-:-:S02]  /*0ea0*/  IMAD.MOV.U32 R19, RZ, RZ, R8 ;  /* 0x000000ffff137224 */ /* 0x000fc400078e0008 */
[----:B------:R-:W-:Y:S01]  /*0eb0*/  IMAD.MOV.U32 R16, RZ, RZ, R9 ;  /* 0x000000ffff107224 */ /* 0x000fe200078e0009 */
[----:B------:R-:W-:-:S07]  /*0ec0*/  MOV R18, R7 ;  /* 0x0000000700127202 */ /* 0x000fce0000000f00 */
.L_x_163:
[----:B------:R-:W-:Y:S05]  /*0ed0*/  BSYNC.RECONVERGENT B0 ;  /* 0x0000000000007941 */ /* 0x000fea0003800200 */
.L_x_162:
[----:B------:R-:W-:Y:S04]  /*0ee0*/  BSSY.RECONVERGENT B0, `(.L_x_164) ;  /* 0x000000b000007945 */ /* 0x000fe80003800200 */
[----:B------:R-:W-:Y:S05]  /*0ef0*/  @!P0 BRA `(.L_x_165) ;  /* 0x0000000000248947 */ /* 0x000fea0003800000 */
[----:B-----5:R-:W-:-:S04]  /*0f00*/  HMUL2 R16, R50.H0_H0, R36.H1_H1 ;  /* 0x3000002432107232 */ /* 0x020fc80000000800 */
        /* <DEDUP_REMOVED lines=8> */
.L_x_165:
[----:B------:R-:W-:Y:S05]  /*0f90*/  BSYNC.RECONVERGENT B0 ;  /* 0x0000000000007941 */ /* 0x000fea0003800200 */
.L_x_164:
[----:B------:R-:W-:Y:S04]  /*0fa0*/  BSSY.RECONVERGENT B0, `(.L_x_166) ;  /* 0x000000b000007945 */ /* 0x000fe80003800200 */
[----:B------:R-:W-:Y:S05]  /*0fb0*/  @!P1 BRA `(.L_x_167) ;  /* 0x0000000000249947 */ /* 0x000fea0003800000 */
[----:B-----5:R-:W-:-:S04]  /*0fc0*/  HMUL2 R16, R68.H0_H0, R37.H0_H0 ;  /* 0x2000002544107232 */ /* 0x020fc80000000800 */
        /* <DEDUP_REMOVED lines=8> */
.L_x_167:
[----:B------:R-:W-:Y:S05]  /*1050*/  BSYNC.RECONVERGENT B0 ;  /* 0x0000000000007941 */ /* 0x000fea0003800200 */
.L_x_166:
[----:B------:R-:W-:Y:S04]  /*1060*/  BSSY.RECONVERGENT B0, `(.L_x_168) ;  /* 0x000000b000007945 */ /* 0x000fe80003800200 */
[----:B------:R-:W-:Y:S05]  /*1070*/  @!P2 BRA `(.L_x_169) ;  /* 0x000000000024a947 */ /* 0x000fea0003800000 */
[----:B-----5:R-:W-:-:S04]  /*1080*/  HMUL2 R16, R74.H0_H0, R37.H1_H1 ;  /* 0x300000254a107232 */ /* 0x020fc80000000800 */
        /* <DEDUP_REMOVED lines=8> */
.L_x_169:
[----:B------:R-:W-:Y:S05]  /*1110*/  BSYNC.RECONVERGENT B0 ;  /* 0x0000000000007941 */ /* 0x000fea0003800200 */
.L_x_168:
[C---:B-1----:R-:W-:Y:S02]  /*1120*/  @P0 IADD3 R43, P3, PT, R77.reuse, R48, RZ ;  /* 0x000000304d2b0210 */ /* 0x042fe40007f7e0ff */
[----:B------:R-:W-:Y:S02]  /*1130*/  @P1 IADD3 R67, P4, PT, R77, R54, RZ ;  /* 0x000000364d431210 */ /* 0x000fe40007f9e0ff */
[----:B------:R-:W-:Y:S02]  /*1140*/  @P0 LEA.HI.X.SX32 R66, R48, R78, 0x1, P3 ;  /* 0x0000004e30420211 */ /* 0x000fe400018f0eff */
[C---:B------:R-:W-:Y:S02]  /*1150*/  @P0 LEA R85, P3, R43.reuse, R58, 0x1 ;  /* 0x0000003a2b550211 */ /* 0x040fe400078608ff */
[----:B------:R-:W-:Y:S02]  /*1160*/  @P1 LEA.HI.X.SX32 R42, R54, R78, 0x1, P4 ;  /* 0x0000004e362a1211 */ /* 0x000fe400020f0eff */
[----:B------:R-:W-:-:S02]  /*1170*/  @P0 LEA.HI.X R43, R43, R59, R66, 0x1, P3 ;  /* 0x0000003b2b2b0211 */ /* 0x000fc400018f0c42 */
[----:B------:R-:W-:Y:S02]  /*1180*/  @P1 LEA R66, P3, R67, R60, 0x1 ;  /* 0x0000003c43421211 */ /* 0x000fe400078608ff */
[----:B------:R-:W-:Y:S02]  /*1190*/  @P2 IADD3 R84, P4, PT, R77, R72, RZ ;  /* 0x000000484d542210 */ /* 0x000fe40007f9e0ff */
[----:B------:R-:W-:Y:S02]  /*11a0*/  @P1 LEA.HI.X R67, R67, R61, R42, 0x1, P3 ;  /* 0x0000003d43431211 */ /* 0x000fe400018f0c2a */
[----:B------:R-:W-:Y:S02]  /*11b0*/  @P2 LEA.HI.X.SX32 R42, R72, R78, 0x1, P4 ;  /* 0x0000004e482a2211 */ /* 0x000fe400020f0eff */
[C---:B------:R-:W-:Y:S01]  /*11c0*/  @P2 LEA R83, P3, R84.reuse, R62, 0x1 ;  /* 0x0000003e54532211 */ /* 0x040fe200078608ff */
[----:B-----5:R-:W5:Y:S03]  /*11d0*/  @P1 LDG.E.128 R24, desc[UR6][R66.64] ;  /* 0x0000000642181981 */ /* 0x020f66000c1e1d00 */
[----:B------:R-:W-:Y:S01]  /*11e0*/  @P2 LEA.HI.X R84, R84, R63, R42, 0x1, P3 ;  /* 0x0000003f54542211 */ /* 0x000fe200018f0c2a */
[----:B------:R-:W-:-:S05]  /*11f0*/  @P0 IMAD.MOV.U32 R42, RZ, RZ, R85 ;  /* 0x000000ffff2a0224 */ /* 0x000fca00078e0055 */
[----:B------:R1:W5:Y:S02]  /*1200*/  @P0 LDG.E.128 R20, desc[UR6][R42.64] ;  /* 0x000000062a140981 */ /* 0x000364000c1e1d00 */
[----:B-1----:R-:W-:Y:S01]  /*1210*/  @P2 IMAD.MOV.U32 R43, RZ, RZ, R84 ;  /* 0x000000ffff2b2224 */ /* 0x002fe200078e0054 */
[----:B------:R-:W-:Y:S02]  /*1220*/  @P6 IADD3 R84, P3, PT, R77, R14, RZ ;  /* 0x0000000e4d546210 */ /* 0x000fe40007f7e0ff */
[----:B------:R-:W-:Y:S02]  /*1230*/  @P2 MOV R42, R83 ;  /* 0x00000053002a2202 */ /* 0x000fe40000000f00 */
[----:B------:R-:W-:Y:S02]  /*1240*/  @P6 LEA.HI.X.SX32 R85, R14, R78, 0x1, P3 ;  /* 0x0000004e0e556211 */ /* 0x000fe400018f0eff */
[C---:B------:R-:W-:Y:S01]  /*1250*/  @P6 LEA R83, P3, R84.reuse, R64, 0x1 ;  /* 0x0000004054536211 */ /* 0x040fe200078608ff */
[----:B------:R1:W5:Y:S03]  /*1260*/  @P2 LDG.E.128 R28, desc[UR6][R42.64] ;  /* 0x000000062a1c2981 */ /* 0x000366000c1e1d00 */
[----:B------:R-:W-:Y:S01]  /*1270*/  @P6 LEA.HI.X R84, R84, R65, R85, 0x1, P3 ;  /* 0x0000004154546211 */ /* 0x000fe200018f0c55 */
[----:B-1----:R-:W-:-:S03]  /*1280*/  @P6 IMAD.MOV.U32 R42, RZ, RZ, R83 ;  /* 0x000000ffff2a6224 */ /* 0x002fc600078e0053 */
[----:B------:R-:W-:-:S05]  /*1290*/  @P6 MOV R43, R84 ;  /* 0x00000054002b6202 */ /* 0x000fca0000000f00 */
        /* <DEDUP_REMOVED lines=12> */
.L_x_171:
[----:B------:R-:W-:Y:S05]  /*1360*/  BSYNC.RECONVERGENT B0 ;  /* 0x0000000000007941 */ /* 0x000fea0003800200 */
.L_x_170:
        /* <DEDUP_REMOVED lines=11> */
.L_x_173:
[----:B------:R-:W-:Y:S05]  /*1420*/  BSYNC.RECONVERGENT B0 ;  /* 0x0000000000007941 */ /* 0x000fea0003800200 */
.L_x_172:
        /* <DEDUP_REMOVED lines=11> */
.L_x_175:
[----:B------:R-:W-:Y:S05]  /*14e0*/  BSYNC.RECONVERGENT B0 ;  /* 0x0000000000007941 */ /* 0x000fea0003800200 */
.L_x_174:
        /* <DEDUP_REMOVED lines=11> */
.L_x_177:
[----:B------:R-:W-:Y:S05]  /*15a0*/  BSYNC.RECONVERGENT B0 ;  /* 0x0000000000007941 */ /* 0x000fea0003800200 */
.L_x_176:
[C---:B-1----:R-:W-:Y:S02]  /*15b0*/  @P0 IADD3 R43, P3, PT, R77.reuse, R51, RZ ;  /* 0x000000334d2b0210 */ /* 0x042fe40007f7e0ff */
[----:B------:R-:W-:Y:S02]  /*15c0*/  @P1 IADD3 R84, P4, PT, R77, R69, RZ ;  /* 0x000000454d541210 */ /* 0x000fe40007f9e0ff */
[----:B------:R-:W-:Y:S02]  /*15d0*/  @P0 LEA.HI.X.SX32 R66, R51, R78, 0x1, P3 ;  /* 0x0000004e33420211 */ /* 0x000fe400018f0eff */
[----:B------:R-:W-:Y:S02]  /*15e0*/  @P0 LEA R85, P3, R43, R58, 0x1 ;  /* 0x0000003a2b550211 */ /* 0x000fe400078608ff */
[----:B------:R-:W-:Y:S02]  /*15f0*/  @P1 LEA.HI.X.SX32 R42, R69, R78, 0x1, P4 ;  /* 0x0000004e452a1211 */ /* 0x000fe400020f0eff */
[----:B------:R-:W-:-:S02]  /*1600*/  @P0 LEA.HI.X R43, R43, R59, R66, 0x1, P3 ;  /* 0x0000003b2b2b0211 */ /* 0x000fc400018f0c42 */
[C---:B------:R-:W-:Y:S02]  /*1610*/  @P1 LEA R83, P3, R84.reuse, R60, 0x1 ;  /* 0x0000003c54531211 */ /* 0x040fe400078608ff */
[----:B------:R-:W-:Y:S02]  /*1620*/  @P2 IADD3 R67, P4, PT, R77, R75, RZ ;  /* 0x0000004b4d432210 */ /* 0x000fe40007f9e0ff */
[----:B------:R-:W-:Y:S02]  /*1630*/  @P1 LEA.HI.X R84, R84, R61, R42, 0x1, P3 ;  /* 0x0000003d54541211 */ /* 0x000fe400018f0c2a */
[----:B------:R-:W-:Y:S02]  /*1640*/  @P2 LEA.HI.X.SX32 R42, R75, R78, 0x1, P4 ;  /* 0x0000004e4b2a2211 */ /* 0x000fe400020f0eff */
[----:B------:R-:W-:-:S04]  /*1650*/  @P2 LEA R66, P3, R67, R62, 0x1 ;  /* 0x0000003e43422211 */ /* 0x000fc800078608ff */
[----:B------:R-:W-:Y:S01]  /*1660*/  @P2 LEA.HI.X R67, R67, R63, R42, 0x1, P3 ;  /* 0x0000003f43432211 */ /* 0x000fe200018f0c2a */
[----:B------:R-:W-:-:S04]  /*1670*/  @P0 IMAD.MOV.U32 R42, RZ, RZ, R85 ;  /* 0x000000ffff2a0224 */ /* 0x000fc800078e0055 */
[----:B-----5:R-:W5:Y:S04]  /*1680*/  @P2 LDG.E.128 R28, desc[UR6][R66.64] ;  /* 0x00000006421c2981 */ /* 0x020f68000c1e1d00 */
[----:B------:R1:W5:Y:S02]  /*1690*/  @P0 LDG.E.128 R20, desc[UR6][R42.64] ;  /* 0x000000062a140981 */ /* 0x000364000c1e1d00 */
[----:B-1----:R-:W-:Y:S01]  /*16a0*/  @P1 IMAD.MOV.U32 R43, RZ, RZ, R84 ;  /* 0x000000ffff2b1224 */ /* 0x002fe200078e0054 */
[----:B------:R-:W-:Y:S02]  /*16b0*/  @P6 IADD3 R84, P3, PT, R77, R45, RZ ;  /* 0x0000002d4d546210 */ /* 0x000fe40007f7e0ff */
[----:B------:R-:W-:Y:S02]  /*16c0*/  @P1 MOV R42, R83 ;  /* 0x00000053002a1202 */ /* 0x000fe40000000f00 */
[----:B------:R-:W-:-:S02]  /*16d0*/  @P6 LEA.HI.X.SX32 R85, R45, R78, 0x1, P3 ;  /* 0x0000004e2d556211 */ /* 0x000fc400018f0eff */
        /* <DEDUP_REMOVED lines=17> */
.L_x_179:
[----:B------:R-:W-:Y:S05]  /*17f0*/  BSYNC.RECONVERGENT B0 ;  /* 0x0000000000007941 */ /* 0x000fea0003800200 */
.L_x_178:
[----:B------:R-:W-:Y:S04]  /*1800*/  BSSY.RECONVERGENT B0, `(.L_x_180) ;  /* 0x000000b000007945 */ /* 0x000fe80003800200 */
[----:B------:R-:W-:Y:S05]  /*1810*/  @!P0 BRA `(.L_x_181) ;  /* 0x0000000000248947 */ /* 0x000fea0003800000 */
[----:B------:R-:W-:-:S04]  /*1820*/  HMUL2 R16, R49.H0_H0, R36.H1_H1 ;  /* 0x3000002431107232 */ /* 0x000fc80000000800 */
        /* <DEDUP_REMOVED lines=8> */
.L_x_181:
[----:B------:R-:W-:Y:S05]  /*18b0*/  BSYNC.RECONVERGENT B0 ;  /* 0x0000000000007941 */ /* 0x000fea0003800200 */
.L_x_180:
        /* <DEDUP_REMOVED lines=11> */
.L_x_183:
[----:B------:R-:W-:Y:S05]  /*1970*/  BSYNC.RECONVERGENT B0 ;  /* 0x0000000000007941 */ /* 0x000fea0003800200 */
.L_x_182:
        /* <DEDUP_REMOVED lines=11> */
.L_x_185:
[----:B------:R-:W-:Y:S05]  /*1a30*/  BSYNC.RECONVERGENT B0 ;  /* 0x0000000000007941 */ /* 0x000fea0003800200 */
.L_x_184:
[----:B-1----:R-:W2:Y:S01]  /*1a40*/  LDG.E.128.STRONG.GPU R40, desc[UR6][R40.64+0x10] ;  /* 0x0000100628287981 */ /* 0x002ea2000c1efd00 */
[----:B------:R-:W-:-:S04]  /*1a50*/  @P0 IADD3 R84, P3, PT, R77, R52, RZ ;  /* 0x000000344d540210 */ /* 0x000fc80007f7e0ff */
[----:B------:R-:W-:Y:S02]  /*1a60*/  @P0 LEA R83, P4, R84, R58, 0x1 ;  /* 0x0000003a54530211 */ /* 0x000fe400078808ff */
[----:B------:R-:W-:Y:S02]  /*1a70*/  @P0 LEA.HI.X.SX32 R58, R52, R78, 0x1, P3 ;  /* 0x0000004e343a0211 */ /* 0x000fe400018f0eff */
[C---:B------:R-:W-:Y:S02]  /*1a80*/  @P1 IADD3 R66, P3, PT, R77.reuse, R70, RZ ;  /* 0x000000464d421210 */ /* 0x040fe40007f7e0ff */
[----:B------:R-:W-:Y:S02]  /*1a90*/  @P0 LEA.HI.X R84, R84, R59, R58, 0x1, P4 ;  /* 0x0000003b54540211 */ /* 0x000fe400020f0c3a */
[----:B------:R-:W-:Y:S02]  /*1aa0*/  @P2 IADD3 R58, P5, PT, R77, R76, RZ ;  /* 0x0000004c4d3a2210 */ /* 0x000fe40007fbe0ff */
[----:B------:R-:W-:-:S02]  /*1ab0*/  @P1 LEA.HI.X.SX32 R67, R70, R78, 0x1, P3 ;  /* 0x0000004e46431211 */ /* 0x000fc400018f0eff */
[----:B------:R-:W-:Y:S02]  /*1ac0*/  @P2 LEA R62, P3, R58, R62, 0x1 ;  /* 0x0000003e3a3e2211 */ /* 0x000fe400078608ff */
[----:B------:R-:W-:Y:S02]  /*1ad0*/  @P2 LEA.HI.X.SX32 R59, R76, R78, 0x1, P5 ;  /* 0x0000004e4c3b2211 */ /* 0x000fe400028f0eff */
[----:B------:R-:W-:Y:S02]  /*1ae0*/  @P1 LEA R60, P4, R66, R60, 0x1 ;  /* 0x0000003c423c1211 */ /* 0x000fe400078808ff */
[----:B------:R-:W-:Y:S01]  /*1af0*/  @P2 LEA.HI.X R63, R58, R63, R59, 0x1, P3 ;  /* 0x0000003f3a3f2211 */ /* 0x000fe200018f0c3b */
[----:B------:R-:W-:Y:S01]  /*1b00*/  @P0 IMAD.MOV.U32 R58, RZ, RZ, R83 ;  /* 0x000000ffff3a0224 */ /* 0x000fe200078e0053 */
[----:B------:R-:W-:Y:S02]  /*1b10*/  @P0 MOV R59, R84 ;  /* 0x00000054003b0202 */ /* 0x000fe40000000f00 */
[----:B------:R-:W-:-:S03]  /*1b20*/  @P1 LEA.HI.X R61, R66, R61, R67, 0x1, P4 ;  /* 0x0000003d423d1211 */ /* 0x000fc600020f0c43 */
[----:B-----5:R1:W5:Y:S02]  /*1b30*/  @P0 LDG.E.128 R20, desc[UR6][R58.64] ;  /* 0x000000063a140981 */ /* 0x020364000c1e1d00 */
[----:B-1----:R-:W-:Y:S01]  /*1b40*/  @P1 IMAD.MOV.U32 R58, RZ, RZ, R60 ;  /* 0x000000ffff3a1224 */ /* 0x002fe200078e003c */
[----:B------:R-:W-:Y:S01]  /*1b50*/  @P6 IADD3 R60, P3, PT, R77, R46, RZ ;  /* 0x0000002e4d3c6210 */ /* 0x000fe20007f7e0ff */
[----:B------:R-:W-:-:S03]  /*1b60*/  @P1 IMAD.MOV.U32 R59, RZ, RZ, R61 ;  /* 0x000000ffff3b1224 */ /* 0x000fc600078e003d */
[----:B------:R-:W-:Y:S02]  /*1b70*/  @P6 LEA R64, P4, R60, R64, 0x1 ;  /* 0x000000403c406211 */ /* 0x000fe400078808ff */
[----:B------:R-:W-:Y:S01]  /*1b80*/  @P6 LEA.HI.X.SX32 R61, R46, R78, 0x1, P3 ;  /* 0x0000004e2e3d6211 */ /* 0x000fe200018f0eff */
[----:B------:R1:W5:Y:S03]  /*1b90*/  @P1 LDG.E.128 R24, desc[UR6][R58.64] ;  /* 0x000000063a181981 */ /* 0x000366000c1e1d00 */
[----:B------:R-:W-:Y:S02]  /*1ba0*/  @P6 LEA.HI.X R65, R60, R65, R61, 0x1, P4 ;  /* 0x000000413c416211 */ /* 0x000fe400020f0c3d */
[----:B-1----:R-:W-:Y:S01]  /*1bb0*/  @P2 MOV R58, R62 ;  /* 0x0000003e003a2202 */ /* 0x002fe20000000f00 */
[----:B------:R-:W-:-:S05]  /*1bc0*/  @P2 IMAD.MOV.U32 R59, RZ, RZ, R63 ;  /* 0x000000ffff3b2224 */ /* 0x000fca00078e003f */
[----:B------:R1:W5:Y:S01]  /*1bd0*/  @P2 LDG.E.128 R28, desc[UR6][R58.64] ;  /* 0x000000063a1c2981 */ /* 0x000362000c1e1d00 */
[----:B------:R-:W-:Y:S01]  /*1be0*/  BSSY.RECONVERGENT B0, `(.L_x_186) ;  /* 0x0000017000007945 */ /* 0x000fe20003800200 */
[----:B------:R-:W-:Y:S01]  /*1bf0*/  PLOP3.LUT P3, PT, PT, PT, PT, 0x8, 0x80 ;  /* 0x000000000080781c */ /* 0x000fe20003f6e170 */
[----:B-1----:R-:W-:Y:S01]  /*1c00*/  @P6 IMAD.MOV.U32 R58, RZ, RZ, R64 ;  /* 0x000000ffff3a6224 */ /* 0x002fe200078e0040 */
[----:B------:R-:W-:-:S05]  /*1c10*/  @P6 MOV R59, R65 ;  /* 0x00000041003b6202 */ /* 0x000fca0000000f00 */
[----:B------:R1:W5:Y:S01]  /*1c20*/  @P6 LDG.E.128 R32, desc[UR6][R58.64] ;  /* 0x000000063a206981 */ /* 0x000362000c1e1d00 */
[-C--:B--2---:R-:W-:Y:S02]  /*1c30*/  HFMA2 R40, R40, R79.reuse, 0.5, 0.5 ;  /* 0x3800380028287431 */ /* 0x084fe4000000004f */
[-C--:B------:R-:W-:Y:S02]  /*1c40*/  HFMA2 R42, R42, R79.reuse, 0.5, 0.5 ;  /* 0x380038002a2a7431 */ /* 0x080fe4000000004f */
[-C--:B------:R-:W-:Y:S01]  /*1c50*/  HFMA2 R41, R41, R79.reuse, 0.5, 0.5 ;  /* 0x3800380029297431 */ /* 0x080fe2000000004f */
[----:B------:R-:W-:Y:S01]  /*1c60*/  HSETP2.GT.AND P5, PT, R40.H1_H1, RZ.H0_H0, PT ;  /* 0x200000ff28007234 */ /* 0x000fe20003fa4c00 */
[----:B------:R-:W-:-:S03]  /*1c70*/  HFMA2 R43, R43, R79, 0.5, 0.5 ;  /* 0x380038002b2b7431 */ /* 0x000fc6000000004f */
[----:B------:R-:W-:Y:S02]  /*1c80*/  HSETP2.GT.AND P4, PT, R41.H1_H1, RZ.H0_H0, PT ;  /* 0x200000ff29007234 */ /* 0x000fe40003f84c00 */
[----:B-1----:R-:W-:Y:S02]  /*1c90*/  P2R R58, PR, RZ, 0x20 ;  /* 0x00000020ff3a7803 */ /* 0x002fe40000000000 */
[----:B------:R-:W-:Y:S01]  /*1ca0*/  HSETP2.GT.AND P5, PT, R42.H1_H1, RZ.H0_H0, PT ;  /* 0x200000ff2a007234 */ /* 0x000fe20003fa4c00 */
[----:B------:R-:W-:-:S12]  /*1cb0*/  @!P6 BRA `(.L_x_187) ;  /* 0x000000000024e947 */ /* 0x000fd80003800000 */
        /* <DEDUP_REMOVED lines=9> */
.L_x_187:
[----:B------:R-:W-:Y:S05]  /*1d50*/  BSYNC.RECONVERGENT B0 ;  /* 0x0000000000007941 */ /* 0x000fea0003800200 */
.L_x_186:
[----:B------:R-:W-:Y:S01]  /*1d60*/  BSSY.RECONVERGENT B0, `(.L_x_188) ;  /* 0x000000c000007945 */ /* 0x000fe20003800200 */
[----:B------:R-:W-:-:S03]  /*1d70*/  HSETP2.GT.AND P6, PT, R43.H1_H1, RZ.H0_H0, PT ;  /* 0x200000ff2b007234 */ /* 0x000fc60003fc4c00 */
[----:B------:R-:W-:Y:S10]  /*1d80*/  @!P0 BRA `(.L_x_189) ;  /* 0x0000000000248947 */ /* 0x000ff40003800000 */
        /* <DEDUP_REMOVED lines=9> */
.L_x_189:
[----:B------:R-:W-:Y:S05]  /*1e20*/  BSYNC.RECONVERGENT B0 ;  /* 0x0000000000007941 */ /* 0x000fea0003800200 */
.L_x_188:
        /* <DEDUP_REMOVED lines=11> */
.L_x_191:
[----:B------:R-:W-:Y:S05]  /*1ee0*/  BSYNC.RECONVERGENT B0 ;  /* 0x0000000000007941 */ /* 0x000fea0003800200 */
.L_x_190:
        /* <DEDUP_REMOVED lines=11> */
.L_x_193:
[----:B------:R-:W-:Y:S05]  /*1fa0*/  BSYNC.RECONVERGENT B0 ;  /* 0x0000000000007941 */ /* 0x000fea0003800200 */
.L_x_192:
[----:B------:R-:W-:Y:S01]  /*1fb0*/  ISETP.NE.AND P0, PT, R58, RZ, PT ;  /* 0x000000ff3a00720c */ /* 0x000fe20003f05270 */
[----:B------:R-:W-:Y:S01]  /*1fc0*/  BSSY.RECONVERGENT B0, `(.L_x_194) ;  /* 0x000000a000007945 */ /* 0x000fe20003800200 */
[----:B------:R-:W-:-:S11]  /*1fd0*/  PLOP3.LUT P1, PT, PT, PT, PT, 0x8, 0x80 ;  /* 0x000000000080781c */ /* 0x000fd60003f2e170 */
[----:B------:R-:W-:Y:S05]  /*1fe0*/  @!P0 BRA `(.L_x_195) ;  /* 0x00000000001c8947 */ /* 0x000fea0003800000 */
[----:B------:R-:W1:Y:S01]  /*1ff0*/  I2F.F16 R37, R80 ;  /* 0x0000005000257306 */ /* 0x000e620000200c00 */
[C---:B------:R-:W-:Y:S02]  /*2000*/  HSETP2.GT.AND P0, PT, R40.reuse.H0_H0, RZ.H0_H0, PT ;  /* 0x200000ff28007234 */ /* 0x040fe40003f04800 */
[----:B-1----:R-:W-:-:S05]  /*2010*/  HSETP2.GEU.AND P2, PT, R40.H1_H1, R37.H0_H0, PT ;  /* 0x2000002528007234 */ /* 0x002fca0003f4ec00 */
[----:B------:R-:W-:-:S13]  /*2020*/  PLOP3.LUT P0, PT, P0, P2, PT, 0x8f, 0xf8 ;  /* 0x0000000000f8781c */ /* 0x000fda0000705177 */
[----:B------:R-:W1:Y:S02]  /*2030*/  @!P0 I2F.F16 R37, R82 ;  /* 0x0000005200258306 */ /* 0x000e640000200c00 */
[----:B-1----:R-:W-:-:S05]  /*2040*/  @!P0 HSETP2.GEU.AND P2, PT, R40.H0_H0, R37.H0_H0, PT ;  /* 0x2000002528008234 */ /* 0x002fca0003f4e800 */
[----:B------:R-:W-:-:S13]  /*2050*/  @!P0 PLOP3.LUT P1, PT, P2, PT, PT, 0x8, 0x80 ;  /* 0x000000000080881c */ /* 0x000fda000172e170 */
.L_x_195:
[----:B------:R-:W-:Y:S05]  /*2060*/  BSYNC.RECONVERGENT B0 ;  /* 0x0000000000007941 */ /* 0x000fea0003800200 */
.L_x_194:
[----:B------:R-:W-:Y:S04]  /*2070*/  BSSY.RECONVERGENT B0, `(.L_x_196) ;  /* 0x0000014000007945 */ /* 0x000fe80003800200 */
[----:B------:R-:W-:Y:S05]  /*2080*/  @!P1 BRA `(.L_x_197) ;  /* 0x0000000000489947 */ /* 0x000fea0003800000 */
[----:B------:R-:W1:Y:S01]  /*2090*/  F2I.F16.FLOOR.NTZ R36, R40.H1 ;  /* 0x1000002800247305 */ /* 0x000e620000107100 */
[----:B------:R-:W-:-:S05]  /*20a0*/  IMAD.SHL.U32 R37, R2, 0x8, RZ ;  /* 0x0000000802257824 */ /* 0x000fca00078e00ff */
[----:B------:R-:W-:Y:S02]  /*20b0*/  LOP3.LUT R44, R37, 0x18, RZ, 0xc0, !PT ;  /* 0x00000018252c7812 */ /* 0x000fe400078ec0ff */
[----:B------:R-:W2:Y:S01]  /*20c0*/  F2I.F16.FLOOR.NTZ R15, R40 ;  /* 0x00000028000f7305 */ /* 0x000ea20000107100 */
[----:B------:R-:W-:-:S07]  /*20d0*/  PRMT R37, R40, 0x5432, R40 ;  /* 0x0000543228257816 */ /* 0x000fce0000000028 */
[----:B-1----:R-:W-:Y:S08]  /*20e0*/  I2F.F16.RM R13, R36 ;  /* 0x00000024000d7306 */ /* 0x002ff00000204c00 */
[----:B--2---:R-:W1:Y:S02]  /*20f0*/  I2F.F16.RM R14, R15 ;  /* 0x0000000f000e7306 */ /* 0x004e640000204c00 */
[----:B-1----:R-:W-:Y:S01]  /*2100*/  PRMT R40, R13, 0x5410, R14 ;  /* 0x000054100d287816 */ /* 0x002fe2000000000e */
[----:B------:R-:W-:-:S04]  /*2110*/  IMAD R14, R81, R36, R44 ;  /* 0x00000024510e7224 */ /* 0x000fc800078e022c */
[----:B------:R-:W-:Y:S01]  /*2120*/  HADD2 R37, R37, -R40 ;  /* 0x8000002825257230 */ /* 0x000fe20000000000 */
[----:B------:R-:W-:-:S03]  /*2130*/  LEA R13, R15, R14, 0x5 ;  /* 0x0000000e0f0d7211 */ /* 0x000fc600078e28ff */
[----:B0-----:R-:W-:Y:S02]  /*2140*/  HADD2 R44, R0.H0_H0, -R37 ;  /* 0x80000025002c7230 */ /* 0x001fe40000000800 */
[----:B------:R-:W-:Y:S02]  /*2150*/  VIADD R14, R13, 0x20 ;  /* 0x000000200d0e7836 */ /* 0x000fe40000000000 */
[C---:B------:R-:W-:Y:S01]  /*2160*/  IMAD.IADD R45, R81.reuse, 0x1, R13 ;  /* 0x00000001512d7824 */ /* 0x040fe200078e020d */
[----:B------:R-:W-:Y:S02]  /*2170*/  PRMT R36, R44, 0x7632, R37 ;  /* 0x000076322c247816 */ /* 0x000fe40000000025 */
[----:B------:R-:W-:-:S03]  /*2180*/  IADD3 R46, PT, PT, R81, R14, RZ ;  /* 0x0000000e512e7210 */ /* 0x000fc60007ffe0ff */
[-C--:B------:R-:W-:Y:S02]  /*2190*/  HMUL2 R15, R37.H0_H0, R36.reuse ;  /* 0x00000024250f7232 */ /* 0x080fe40000000800 */
[----:B------:R-:W-:-:S07]  /*21a0*/  HMUL2 R44, R44.H0_H0, R36 ;  /* 0x000000242c2c7232 */ /* 0x000fce0000000800 */
.L_x_197:
[----:B------:R-:W-:Y:S05]  /*21b0*/  BSYNC.RECONVERGENT B0 ;  /* 0x0000000000007941 */ /* 0x000fea0003800200 */
.L_x_196:
        /* <DEDUP_REMOVED lines=10> */
.L_x_199:
[----:B------:R-:W-:Y:S05]  /*2260*/  BSYNC.RECONVERGENT B0 ;  /* 0x0000000000007941 */ /* 0x000fea0003800200 */
.L_x_198:
        /* <DEDUP_REMOVED lines=20> */
.L_x_201:
[----:B------:R-:W-:Y:S05]  /*23b0*/  BSYNC.RECONVERGENT B0 ;  /* 0x0000000000007941 */ /* 0x000fea0003800200 */
.L_x_200:
        /* <DEDUP_REMOVED lines=10> */
.L_x_203:
[----:B------:R-:W-:Y:S05]  /*2460*/  BSYNC.RECONVERGENT B0 ;  /* 0x0000000000007941 */ /* 0x000fea0003800200 */
.L_x_202:
        /* <DEDUP_REMOVED lines=20> */
.L_x_205:
[----:B------:R-:W-:Y:S05]  /*25b0*/  BSYNC.RECONVERGENT B0 ;  /* 0x0000000000007941 */ /* 0x000fea0003800200 */
.L_x_204:
[----:B------:R-:W-:Y:S04]  /*25c0*/  BSSY.RECONVERGENT B0, `(.L_x_206) ;  /* 0x0000009000007945 */ /* 0x000fe80003800200 */
        /* <DEDUP_REMOVED lines=8> */
.L_x_207:
[----:B------:R-:W-:Y:S05]  /*2650*/  BSYNC.RECONVERGENT B0 ;  /* 0x0000000000007941 */ /* 0x000fea0003800200 */
.L_x_206:
        /* <DEDUP_REMOVED lines=20> */
.L_x_209:
[----:B------:R-:W-:Y:S05]  /*27a0*/  BSYNC.RECONVERGENT B0 ;  /* 0x0000000000007941 */ /* 0x000fea0003800200 */
.L_x_208:
[----:B------:R-:W1:Y:S01]  /*27b0*/  @P2 LDC.64 R36, c[0x0][0x388] ;  /* 0x0000e200ff242b82 */ /* 0x000e620000000a00 */
[C---:B------:R-:W-:Y:S02]  /*27c0*/  @P2 IADD3 R58, P0, PT, R77.reuse, R47, RZ ;  /* 0x0000002f4d3a2210 */ /* 0x040fe40007f1e0ff */
[----:B------:R-:W-:Y:S02]  /*27d0*/  @P4 IADD3 R60, P5, PT, R77, R53, RZ ;  /* 0x000000354d3c4210 */ /* 0x000fe40007fbe0ff */
[-C--:B------:R-:W-:Y:S02]  /*27e0*/  @P2 LEA.HI.X.SX32 R59, R47, R78.reuse, 0x1, P0 ;  /* 0x0000004e2f3b2211 */ /* 0x080fe400000f0eff */
[----:B------:R-:W-:Y:S01]  /*27f0*/  @P3 IADD3 R61, P6, PT, R77, R71, RZ ;  /* 0x000000474d3d3210 */ /* 0x000fe20007fde0ff */
[----:B------:R-:W2:Y:S03]  /*2800*/  @P4 LDC.64 R40, c[0x0][0x388] ;  /* 0x0000e200ff284b82 */ /* 0x000ea60000000a00 */
[----:B------:R-:W-:-:S05]  /*2810*/  @P3 LEA.HI.X.SX32 R66, R71, R78, 0x1, P6 ;  /* 0x0000004e47423211 */ /* 0x000fca00030f0eff */
[----:B------:R-:W3:Y:S01]  /*2820*/  @P3 LDC.64 R42, c[0x0][0x388] ;  /* 0x0000e200ff2a3b82 */ /* 0x000ee20000000a00 */
[----:B-1----:R-:W-:-:S04]  /*2830*/  @P2 LEA R64, P0, R58, R36, 0x1 ;  /* 0x000000243a402211 */ /* 0x002fc800078008ff */
[----:B------:R-:W-:Y:S02]  /*2840*/  @P2 LEA.HI.X R65, R58, R37, R59, 0x1, P0 ;  /* 0x000000253a412211 */ /* 0x000fe400000f0c3b */
[----:B------:R-:W-:Y:S02]  /*2850*/  @P4 LEA.HI.X.SX32 R58, R53, R78, 0x1, P5 ;  /* 0x0000004e353a4211 */ /* 0x000fe400028f0eff */
[C---:B--2---:R-:W-:Y:S01]  /*2860*/  @P4 LEA R62, P0, R60.reuse, R40, 0x1 ;  /* 0x000000283c3e4211 */ /* 0x044fe200078008ff */
[----:B-----5:R-:W5:Y:S03]  /*2870*/  @P2 LDG.E.128 R20, desc[UR6][R64.64] ;  /* 0x0000000640142981 */ /* 0x020f66000c1e1d00 */
[----:B------:R-:W-:Y:S02]  /*2880*/  @P4 LEA.HI.X R63, R60, R41, R58, 0x1, P0 ;  /* 0x000000293c3f4211 */ /* 0x000fe400000f0c3a */
[----:B---3--:R-:W-:-:S03]  /*2890*/  @P3 LEA R59, P5, R61, R42, 0x1 ;  /* 0x0000002a3d3b3211 */ /* 0x008fc600078a08ff */
[----:B------:R-:W5:Y:S01]  /*28a0*/  @P4 LDG.E.128 R24, desc[UR6][R62.64] ;  /* 0x000000063e184981 */ /* 0x000f62000c1e1d00 */
[----:B------:R-:W-:Y:S01]  /*28b0*/  @P3 LEA.HI.X R61, R61, R43, R66, 0x1, P5 ;  /* 0x0000002b3d3d3211 */ /* 0x000fe200028f0c42 */
[----:B------:R-:W-:Y:S02]  /*28c0*/  @P3 IMAD.MOV.U32 R60, RZ, RZ, R59 ;  /* 0x000000ffff3c3224 */ /* 0x000fe400078e003b */
[----:B------:R-:W1:Y:S01]  /*28d0*/  @P1 LDC.64 R58, c[0x0][0x388] ;  /* 0x0000e200ff3a1b82 */ /* 0x000e620000000a00 */
[----:B------:R-:W-:Y:S02]  /*28e0*/  @P1 IADD3 R66, P0, PT, R77, R13, RZ ;  /* 0x0000000d4d421210 */ /* 0x000fe40007f1e0ff */
[----:B------:R1:W5:Y:S02]  /*28f0*/  @P3 LDG.E.128 R28, desc[UR6][R60.64] ;  /* 0x000000063c1c3981 */ /* 0x000364000c1e1d00 */
        /* <DEDUP_REMOVED lines=15> */
.L_x_211:
[----:B------:R-:W-:Y:S05]  /*29f0*/  BSYNC.RECONVERGENT B0 ;  /* 0x0000000000007941 */ /* 0x000fea0003800200 */
.L_x_210:
        /* <DEDUP_REMOVED lines=11> */
.L_x_213:
[----:B------:R-:W-:Y:S05]  /*2ab0*/  BSYNC.RECONVERGENT B0 ;  /* 0x0000000000007941 */ /* 0x000fea0003800200 */
.L_x_212:
        /* <DEDUP_REMOVED lines=11> */
.L_x_215:
[----:B------:R-:W-:Y:S05]  /*2b70*/  BSYNC.RECONVERGENT B0 ;  /* 0x0000000000007941 */ /* 0x000fea0003800200 */
.L_x_214:
        /* <DEDUP_REMOVED lines=11> */
.L_x_217:
[----:B------:R-:W-:Y:S05]  /*2c30*/  BSYNC.RECONVERGENT B0 ;  /* 0x0000000000007941 */ /* 0x000fea0003800200 */
.L_x_216:
[C---:B-1----:R-:W-:Y:S02]  /*2c40*/  @P2 IADD3 R60, P5, PT, R77.reuse, R48, RZ ;  /* 0x000000304d3c2210 */ /* 0x042fe40007fbe0ff */
[C---:B------:R-:W-:Y:S02]  /*2c50*/  @P4 IADD3 R62, P0, PT, R77.reuse, R54, RZ ;  /* 0x000000364d3e4210 */ /* 0x040fe40007f1e0ff */
[----:B------:R-:W-:Y:S02]  /*2c60*/  @P2 LEA.HI.X.SX32 R61, R48, R78, 0x1, P5 ;  /* 0x0000004e303d2211 */ /* 0x000fe400028f0eff */
[----:B------:R-:W-:Y:S02]  /*2c70*/  @P2 LEA R64, P6, R60, R36, 0x1 ;  /* 0x000000243c402211 */ /* 0x000fe400078c08ff */
[----:B------:R-:W-:Y:S02]  /*2c80*/  @P3 IADD3 R66, P5, PT, R77, R72, RZ ;  /* 0x000000484d423210 */ /* 0x000fe40007fbe0ff */
[----:B------:R-:W-:-:S02]  /*2c90*/  @P4 LEA.HI.X.SX32 R63, R54, R78, 0x1, P0 ;  /* 0x0000004e363f4211 */ /* 0x000fc400000f0eff */
[----:B------:R-:W-:Y:S02]  /*2ca0*/  @P2 LEA.HI.X R65, R60, R37, R61, 0x1, P6 ;  /* 0x000000253c412211 */ /* 0x000fe400030f0c3d */
[----:B------:R-:W-:Y:S02]  /*2cb0*/  @P4 LEA R60, P0, R62, R40, 0x1 ;  /* 0x000000283e3c4211 */ /* 0x000fe400078008ff */
[----:B------:R-:W-:Y:S01]  /*2cc0*/  @P3 LEA.HI.X.SX32 R61, R72, R78, 0x1, P5 ;  /* 0x0000004e483d3211 */ /* 0x000fe200028f0eff */
[----:B-----5:R-:W5:Y:S01]  /*2cd0*/  @P2 LDG.E.128 R20, desc[UR6][R64.64] ;  /* 0x0000000640142981 */ /* 0x020f62000c1e1d00 */
[----:B------:R-:W-:Y:S02]  /*2ce0*/  @P3 LEA R67, P5, R66, R42, 0x1 ;  /* 0x0000002a42433211 */ /* 0x000fe400078a08ff */
[----:B------:R-:W-:Y:S01]  /*2cf0*/  @P4 LEA.HI.X R63, R62, R41, R63, 0x1, P0 ;  /* 0x000000293e3f4211 */ /* 0x000fe200000f0c3f */
[----:B------:R-:W-:Y:S01]  /*2d00*/  @P4 IMAD.MOV.U32 R62, RZ, RZ, R60 ;  /* 0x000000ffff3e4224 */ /* 0x000fe200078e003c */
[----:B------:R-:W-:-:S02]  /*2d10*/  @P3 LEA.HI.X R61, R66, R43, R61, 0x1, P5 ;  /* 0x0000002b423d3211 */ /* 0x000fc400028f0c3d */
[----:B------:R-:W-:Y:S02]  /*2d20*/  @P3 MOV R60, R67 ;  /* 0x00000043003c3202 */ /* 0x000fe40000000f00 */
[----:B------:R-:W-:Y:S01]  /*2d30*/  @P1 IADD3 R66, P0, PT, R77, R14, RZ ;  /* 0x0000000e4d421210 */ /* 0x000fe20007f1e0ff */
[----:B------:R-:W5:Y:S03]  /*2d40*/  @P4 LDG.E.128 R24, desc[UR6][R62.64] ;  /* 0x000000063e184981 */ /* 0x000f66000c1e1d00 */
[----:B------:R-:W-:Y:S01]  /*2d50*/  @P1 LEA.HI.X.SX32 R67, R14, R78, 0x1, P0 ;  /* 0x0000004e0e431211 */ /* 0x000fe200000f0eff */
[----:B------:R1:W5:Y:S02]  /*2d60*/  @P3 LDG.E.128 R28, desc[UR6][R60.64] ;  /* 0x000000063c1c3981 */ /* 0x000364000c1e1d00 */
[----:B-1----:R-:W-:-:S04]  /*2d70*/  @P1 LEA R60, P0, R66, R58, 0x1 ;  /* 0x0000003a423c1211 */ /* 0x002fc800078008ff */
        /* <DEDUP_REMOVED lines=13> */
.L_x_219:
[----:B------:R-:W-:Y:S05]  /*2e50*/  BSYNC.RECONVERGENT B0 ;  /* 0x0000000000007941 */ /* 0x000fea0003800200 */
.L_x_218:
        /* <DEDUP_REMOVED lines=11> */
.L_x_221:
[----:B------:R-:W-:Y:S05]  /*2f10*/  BSYNC.RECONVERGENT B0 ;  /* 0x0000000000007941 */ /* 0x000fea0003800200 */
.L_x_220:
        /* <DEDUP_REMOVED lines=11> */
.L_x_223:
[----:B------:R-:W-:Y:S05]  /*2fd0*/  BSYNC.RECONVERGENT B0 ;  /* 0x0000000000007941 */ /* 0x000fea0003800200 */
.L_x_222:
        /* <DEDUP_REMOVED lines=11> */
.L_x_225:
[----:B------:R-:W-:Y:S05]  /*3090*/  BSYNC.RECONVERGENT B0 ;  /* 0x0000000000007941 */ /* 0x000fea0003800200 */
.L_x_224:
[C---:B-1----:R-:W-:Y:S02]  /*30a0*/  @P2 IADD3 R60, P5, PT, R77.reuse, R51, RZ ;  /* 0x000000334d3c2210 */ /* 0x042fe40007fbe0ff */
[----:B------:R-:W-:Y:S02]  /*30b0*/  @P4 IADD3 R62, P0, PT, R77, R69, RZ ;  /* 0x000000454d3e4210 */ /* 0x000fe40007f1e0ff */
        /* <DEDUP_REMOVED lines=31> */
.L_x_227:
[----:B------:R-:W-:Y:S05]  /*32b0*/  BSYNC.RECONVERGENT B0 ;  /* 0x0000000000007941 */ /* 0x000fea0003800200 */
.L_x_226:
        /* <DEDUP_REMOVED lines=11> */
.L_x_229:
[----:B------:R-:W-:Y:S05]  /*3370*/  BSYNC.RECONVERGENT B0 ;  /* 0x0000000000007941 */ /* 0x000fea0003800200 */
.L_x_228:
        /* <DEDUP_REMOVED lines=11> */
.L_x_231:
[----:B------:R-:W-:Y:S05]  /*3430*/  BSYNC.RECONVERGENT B0 ;  /* 0x0000000000007941 */ /* 0x000fea0003800200 */
.L_x_230:
        /* <DEDUP_REMOVED lines=11> */
.L_x_233:
[----:B------:R-:W-:Y:S05]  /*34f0*/  BSYNC.RECONVERGENT B0 ;  /* 0x0000000000007941 */ /* 0x000fea0003800200 */
.L_x_232:
[C---:B-1----:R-:W-:Y:S02]  /*3500*/  @P2 IADD3 R60, P0, PT, R77.reuse, R52, RZ ;  /* 0x000000344d3c2210 */ /* 0x042fe40007f1e0ff */
[C---:B------:R-:W-:Y:S02]  /*3510*/  @P4 IADD3 R62, P5, PT, R77.reuse, R70, RZ ;  /* 0x000000464d3e4210 */ /* 0x040fe40007fbe0ff */
[----:B------:R-:W-:Y:S02]  /*3520*/  @P2 LEA R61, P6, R60, R36, 0x1 ;  /* 0x000000243c3d2211 */ /* 0x000fe400078c08ff */
[----:B------:R-:W-:Y:S02]  /*3530*/  @P2 LEA.HI.X.SX32 R36, R52, R78, 0x1, P0 ;  /* 0x0000004e34242211 */ /* 0x000fe400000f0eff */
[----:B------:R-:W-:Y:S02]  /*3540*/  @P3 IADD3 R63, P0, PT, R77, R76, RZ ;  /* 0x0000004c4d3f3210 */ /* 0x000fe40007f1e0ff */
[----:B------:R-:W-:-:S02]  /*3550*/  @P2 LEA.HI.X R36, R60, R37, R36, 0x1, P6 ;  /* 0x000000253c242211 */ /* 0x000fc400030f0c24 */
[----:B------:R-:W-:Y:S02]  /*3560*/  @P4 LEA.HI.X.SX32 R37, R70, R78, 0x1, P5 ;  /* 0x0000004e46254211 */ /* 0x000fe400028f0eff */
[----:B------:R-:W-:Y:S02]  /*3570*/  @P4 LEA R40, P6, R62, R40, 0x1 ;  /* 0x000000283e284211 */ /* 0x000fe400078c08ff */
[C---:B------:R-:W-:Y:S02]  /*3580*/  @P3 LEA R60, P5, R63.reuse, R42, 0x1 ;  /* 0x0000002a3f3c3211 */ /* 0x040fe400078a08ff */
[----:B------:R-:W-:Y:S02]  /*3590*/  @P3 LEA.HI.X.SX32 R42, R76, R78, 0x1, P0 ;  /* 0x0000004e4c2a3211 */ /* 0x000fe400000f0eff */
[----:B------:R-:W-:Y:S02]  /*35a0*/  @P4 LEA.HI.X R41, R62, R41, R37, 0x1, P6 ;  /* 0x000000293e294211 */ /* 0x000fe400030f0c25 */
[----:B------:R-:W-:Y:S01]  /*35b0*/  @P3 LEA.HI.X R37, R63, R43, R42, 0x1, P5 ;  /* 0x0000002b3f253211 */ /* 0x000fe200028f0c2a */
[----:B------:R-:W-:Y:S01]  /*35c0*/  @P2 IMAD.MOV.U32 R42, RZ, RZ, R61 ;  /* 0x000000ffff2a2224 */ /* 0x000fe200078e003d */
[----:B------:R-:W-:Y:S01]  /*35d0*/  @P2 MOV R43, R36 ;  /* 0x00000024002b2202 */ /* 0x000fe20000000f00 */
[----:B------:R-:W-:Y:S01]  /*35e0*/  @P3 IMAD.MOV.U32 R36, RZ, RZ, R60 ;  /* 0x000000ffff243224 */ /* 0x000fe200078e003c */
[----:B------:R-:W-:Y:S01]  /*35f0*/  @P1 IADD3 R77, P0, PT, R77, R46, RZ ;  /* 0x0000002e4d4d1210 */ /* 0x000fe20007f1e0ff */
[----:B-----5:R-:W5:Y:S03]  /*3600*/  @P4 LDG.E.128 R24, desc[UR6][R40.64] ;  /* 0x0000000628184981 */ /* 0x020f66000c1e1d00 */
[----:B------:R-:W-:Y:S01]  /*3610*/  @P1 LEA.HI.X.SX32 R78, R46, R78, 0x1, P0 ;  /* 0x0000004e2e4e1211 */ /* 0x000fe200000f0eff */
[----:B------:R1:W5:Y:S04]  /*3620*/  @P3 LDG.E.128 R28, desc[UR6][R36.64] ;  /* 0x00000006241c3981 */ /* 0x000368000c1e1d00 */
[----:B------:R2:W5:Y:S01]  /*3630*/  @P2 LDG.E.128 R20, desc[UR6][R42.64] ;  /* 0x000000062a142981 */ /* 0x000562000c1e1d00 */
[----:B-1----:R-:W-:-:S04]  /*3640*/  @P1 LEA R36, P0, R77, R58, 0x1 ;  /* 0x0000003a4d241211 */ /* 0x002fc800078008ff */
[----:B------:R-:W-:-:S05]  /*3650*/  @P1 LEA.HI.X R37, R77, R59, R78, 0x1, P0 ;  /* 0x0000003b4d251211 */ /* 0x000fca00000f0c4e */
[----:B------:R2:W5:Y:S01]  /*3660*/  @P1 LDG.E.128 R32, desc[UR6][R36.64] ;  /* 0x0000000624201981 */ /* 0x000562000c1e1d00 */
[----:B------:R-:W-:Y:S01]  /*3670*/  IADD3 R6, PT, PT, R6, 0x1, RZ ;  /* 0x0000000106067810 */ /* 0x000fe20007ffe0ff */
[----:B------:R-:W-:Y:S03]  /*3680*/  BSSY.RECONVERGENT B0, `(.L_x_234) ;  /* 0x000000c000007945 */ /* 0x000fe60003800200 */
[----:B------:R-:W-:Y:S01]  /*3690*/  ISETP.NE.AND P5, PT, R6, 0x4, PT ;  /* 0x000000040600780c */ /* 0x000fe20003fa5270 */
[----:B------:R-:W-:-:S12]  /*36a0*/  @!P1 BRA `(.L_x_235) ;  /* 0x0000000000249947 */ /* 0x000fd80003800000 */
        /* <DEDUP_REMOVED lines=9> */
.L_x_235:
[----:B------:R-:W-:Y:S05]  /*3740*/  BSYNC.RECONVERGENT B0 ;  /* 0x0000000000007941 */ /* 0x000fea0003800200 */
.L_x_234:
        /* <DEDUP_REMOVED lines=11> */
.L_x_237:
[----:B------:R-:W-:Y:S05]  /*3800*/  BSYNC.RECONVERGENT B0 ;  /* 0x0000000000007941 */ /* 0x000fea0003800200 */
.L_x_236:
        /* <DEDUP_REMOVED lines=11> */
.L_x_239:
[----:B------:R-:W-:Y:S05]  /*38c0*/  BSYNC.RECONVERGENT B0 ;  /* 0x0000000000007941 */ /* 0x000fea0003800200 */
.L_x_238:
        /* <DEDUP_REMOVED lines=11> */
.L_x_241:
[----:B------:R-:W-:Y:S05]  /*3980*/  BSYNC.RECONVERGENT B0 ;  /* 0x0000000000007941 */ /* 0x000fea0003800200 */
.L_x_240:
[----:B------:R-:W-:Y:S01]  /*3990*/  IADD3 R4, P1, PT, R4, 0x8, RZ ;  /* 0x0000000804047810 */ /* 0x000fe20007f3e0ff */
[----:B------:R-:W-:Y:S01]  /*39a0*/  VIADD R3, R3, 0x8 ;  /* 0x0000000803037836 */ /* 0x000fe20000000000 */
[----:B------:R-:W-:Y:S01]  /*39b0*/  IADD3 R56, P0, PT, R56, 0x10, RZ ;  /* 0x0000001038387810 */ /* 0x000fe20007f1e0ff */
[----:B------:R-:W-:Y:S01]  /*39c0*/  VIADD R12, R12, 0x10 ;  /* 0x000000100c0c7836 */ /* 0x000fe20000000000 */
[----:B------:R-:W-:Y:S02]  /*39d0*/  IADD3.X R5, PT, PT, RZ, R5, RZ, P1, !PT ;  /* 0x00000005ff057210 */ /* 0x000fe40000ffe4ff */
[----:B------:R-:W-:Y:S01]  /*39e0*/  IADD3.X R57, PT, PT, RZ, R57, RZ, P0, !PT ;  /* 0x00000039ff397210 */ /* 0x000fe200007fe4ff */
[----:B------:R-:W-:Y:S08]  /*39f0*/  @P5 BRA `(.L_x_242) ;  /* 0xffffffc800385947 */ /* 0x000ff0000383ffff */
[----:B------:R-:W1:Y:S01]  /*3a00*/  LDC.64 R4, c[0x0][0x3c0] ;  /* 0x0000f000ff047b82 */ /* 0x000e620000000a00 */
[----:B------:R-:W3:Y:S01]  /*3a10*/  LDCU UR4, c[0x0][0x360] ;  /* 0x00006c00ff0477ac */ /* 0x000ee20008000800 */
[----:B------:R-:W-:Y:S01]  /*3a20*/  IMAD.SHL.U32 R7, R2, 0x8, RZ ;  /* 0x0000000802077824 */ /* 0x000fe200078e00ff */
[----:B------:R-:W4:Y:S05]  /*3a30*/  LDCU UR5, c[0x0][0x380] ;  /* 0x00007000ff0577ac */ /* 0x000f2a0008000800 */
[----:B------:R-:W3:Y:S01]  /*3a40*/  LDC R3, c[0x0][0x370] ;  /* 0x0000dc00ff037b82 */ /* 0x000ee20000000800 */
[----:B-1----:R-:W-:-:S05]  /*3a50*/  IMAD.WIDE R4, R7, 0x2, R4 ;  /* 0x0000000207047825 */ /* 0x002fca00078e0204 */
[----:B------:R1:W-:Y:S01]  /*3a60*/  STG.E.128.STRONG.GPU desc[UR6][R4.64], R16 ;  /* 0x0000001004007986 */ /* 0x0003e2000c10fd06 */
[----:B---3--:R-:W-:-:S05]  /*3a70*/  IMAD R2, R3, UR4, R2 ;  /* 0x0000000403027c24 */ /* 0x008fca000f8e0202 */
[----:B----4-:R-:W-:-:S13]  /*3a80*/  ISETP.GE.AND P0, PT, R2, UR5, PT ;  /* 0x0000000502007c0c */ /* 0x010fda000bf06270 */
[----:B-1----:R-:W-:Y:S05]  /*3a90*/  @!P0 BRA `(.L_x_243) ;  /* 0xffffffc400808947 */ /* 0x002fea000383ffff */
[----:B------:R-:W-:Y:S05]  /*3aa0*/  EXIT ;  /* 0x000000000000794d */ /* 0x000fea0003800000 */
        .weak           $__internal_2_$__cuda_sm3x_div_rn_noftz_f32_slowpath
        .type           $__internal_2_$__cuda_sm3x_div_rn_noftz_f32_slowpath,@function
        .size           $__internal_2_$__cuda_sm3x_div_rn_noftz_f32_slowpath,(.L_x_370 - $__internal_2_$__cuda_sm3x_div_rn_noftz_f32_slowpath)
$__internal_2_$__cuda_sm3x_div_rn_noftz_f32_slowpath:
[--C-:B------:R-:W-:Y:S01]  /*3ab0*/  SHF.R.U32.HI R10, RZ, 0x17, R6.reuse ;  /* 0x00000017ff0a7819 */ /* 0x100fe20000011606 */
[----:B------:R-:W-:Y:S01]  /*3ac0*/  BSSY.RECONVERGENT B1, `(.L_x_244) ;  /* 0x0000064000017945 */ /* 0x000fe20003800200 */
[----:B------:R-:W-:Y:S01]  /*3ad0*/  SHF.R.U32.HI R9, RZ, 0x17, R3 ;  /* 0x00000017ff097819 */ /* 0x000fe20000011603 */
[----:B------:R-:W-:Y:S01]  /*3ae0*/  IMAD.MOV.U32 R12, RZ, RZ, R6 ;  /* 0x000000ffff0c7224 */ /* 0x000fe200078e0006 */
[----:B------:R-:W-:Y:S02]  /*3af0*/  LOP3.LUT R10, R10, 0xff, RZ, 0xc0, !PT ;  /* 0x000000ff0a0a7812 */ /* 0x000fe400078ec0ff */
[----:B------:R-:W-:Y:S02]  /*3b00*/  LOP3.LUT R17, R9, 0xff, RZ, 0xc0, !PT ;  /* 0x000000ff09117812 */ /* 0x000fe400078ec0ff */
[----:B------:R-:W-:Y:S02]  /*3b10*/  IADD3 R16, PT, PT, R10, -0x1, RZ ;  /* 0xffffffff0a107810 */ /* 0x000fe40007ffe0ff */
[----:B------:R-:W-:Y:S01]  /*3b20*/  MOV R9, R3 ;  /* 0x0000000300097202 */ /* 0x000fe20000000f00 */
[----:B------:R-:W-:Y:S01]  /*3b30*/  VIADD R18, R17, 0xffffffff ;  /* 0xffffffff11127836 */ /* 0x000fe20000000000 */
[----:B------:R-:W-:-:S04]  /*3b40*/  ISETP.GT.U32.AND P0, PT, R16, 0xfd, PT ;  /* 0x000000fd1000780c */ /* 0x000fc80003f04070 */
[----:B------:R-:W-:-:S13]  /*3b50*/  ISETP.GT.U32.OR P0, PT, R18, 0xfd, P0 ;  /* 0x000000fd1200780c */ /* 0x000fda0000704470 */
        /* <DEDUP_REMOVED lines=20> */
[----:B------:R-:W-:Y:S01]  /*3ca0*/  @P0 IMAD.MOV.U32 R11, RZ, RZ, RZ ;  /* 0x000000ffff0b0224 */ /* 0x000fe200078e00ff */
[----:B------:R-:W-:Y:S01]  /*3cb0*/  @!P0 MOV R11, 0xffffffc0 ;  /* 0xffffffc0000b8802 */ /* 0x000fe20000000f00 */
[----:B------:R-:W-:Y:S01]  /*3cc0*/  @!P0 FFMA R9, R3, 1.84467440737095516160e+19, RZ ;  /* 0x5f80000003098823 */ /* 0x000fe200000000ff */
[----:B------:R-:W-:-:S03]  /*3cd0*/  @!P1 FFMA R12, R6, 1.84467440737095516160e+19, RZ ;  /* 0x5f800000060c9823 */ /* 0x000fc600000000ff */
[----:B------:R-:W-:-:S07]  /*3ce0*/  @!P1 VIADD R11, R11, 0x40 ;  /* 0x000000400b0b9836 */ /* 0x000fce0000000000 */
.L_x_245:
[----:B------:R-:W-:Y:S01]  /*3cf0*/  LEA R3, R10, 0xc0800000, 0x17 ;  /* 0xc08000000a037811 */ /* 0x000fe200078eb8ff */
[----:B------:R-:W-:Y:S01]  /*3d00*/  VIADD R6, R17, 0xffffff81 ;  /* 0xffffff8111067836 */ /* 0x000fe20000000000 */
[----:B------:R-:W-:Y:S02]  /*3d10*/  BSSY.RECONVERGENT B2, `(.L_x_250) ;  /* 0x0000035000027945 */ /* 0x000fe40003800200 */
[----:B------:R-:W-:Y:S01]  /*3d20*/  IADD3 R12, PT, PT, -R3, R12, RZ ;  /* 0x0000000c030c7210 */ /* 0x000fe20007ffe1ff */
[C---:B------:R-:W-:Y:S01]  /*3d30*/  IMAD R3, R6.reuse, -0x800000, R9 ;  /* 0xff80000006037824 */ /* 0x040fe200078e0209 */
[----:B------:R-:W-:Y:S02]  /*3d40*/  IADD3 R6, PT, PT, R6, 0x7f, -R10 ;  /* 0x0000007f06067810 */ /* 0x000fe40007ffe80a */
[----:B------:R-:W0:Y:S01]  /*3d50*/  MUFU.RCP R16, R12 ;  /* 0x0000000c00107308 */ /* 0x000e220000001000 */
[----:B------:R-:W-:Y:S01]  /*3d60*/  FADD.FTZ R18, -RZ, -R12 ;  /* 0x8000000cff127221 */ /* 0x000fe20000010100 */
[----:B------:R-:W-:-:S03]  /*3d70*/  IADD3 R6, PT, PT, R6, R11, RZ ;  /* 0x0000000b06067210 */ /* 0x000fc60007ffe0ff */
        /* <DEDUP_REMOVED lines=8> */
[----:B------:R-:W-:-:S05]  /*3e00*/  LOP3.LUT R3, R3, 0xff, RZ, 0xc0, !PT ;  /* 0x000000ff03037812 */ /* 0x000fca00078ec0ff */
[----:B------:R-:W-:-:S05]  /*3e10*/  IMAD.IADD R12, R3, 0x1, R6 ;  /* 0x00000001030c7824 */ /* 0x000fca00078e0206 */
        /* <DEDUP_REMOVED lines=11> */
[----:B------:R-:W-:Y:S02]  /*3ed0*/  VIADD R11, R12, 0x20 ;  /* 0x000000200c0b7836 */ /* 0x000fe40000000000 */
[-CC-:B------:R-:W-:Y:S01]  /*3ee0*/  FFMA.RM R6, R36, R18.reuse, R17.reuse ;  /* 0x0000001224067223 */ /* 0x180fe20000004011 */
[----:B------:R-:W-:Y:S02]  /*3ef0*/  ISETP.NE.AND P2, PT, R12, RZ, PT ;  /* 0x000000ff0c00720c */ /* 0x000fe40003f45270 */
[----:B------:R-:W-:Y:S01]  /*3f00*/  LOP3.LUT R10, R3, 0x7fffff, RZ, 0xc0, !PT ;  /* 0x007fffff030a7812 */ /* 0x000fe200078ec0ff */
[----:B------:R-:W-:Y:S01]  /*3f10*/  FFMA.RP R3, R36, R18, R17 ;  /* 0x0000001224037223 */ /* 0x000fe20000008011 */
[----:B------:R-:W-:Y:S02]  /*3f20*/  ISETP.NE.AND P1, PT, R12, RZ, PT ;  /* 0x000000ff0c00720c */ /* 0x000fe40003f25270 */
[----:B------:R-:W-:-:S02]  /*3f30*/  LOP3.LUT R10, R10, 0x800000, RZ, 0xfc, !PT ;  /* 0x008000000a0a7812 */ /* 0x000fc400078efcff */
[----:B------:R-:W-:Y:S02]  /*3f40*/  IADD3 R12, PT, PT, RZ, -R12, RZ ;  /* 0x8000000cff0c7210 */ /* 0x000fe40007ffe0ff */
[----:B------:R-:W-:Y:S02]  /*3f50*/  SHF.L.U32 R11, R10, R11, RZ ;  /* 0x0000000b0a0b7219 */ /* 0x000fe400000006ff */
[----:B------:R-:W-:Y:S02]  /*3f60*/  FSETP.NEU.FTZ.AND P0, PT, R3, R6, PT ;  /* 0x000000060300720b */ /* 0x000fe40003f1d000 */
[----:B------:R-:W-:Y:S02]  /*3f70*/  SEL R3, R12, RZ, P2 ;  /* 0x000000ff0c037207 */ /* 0x000fe40001000000 */
[----:B------:R-:W-:Y:S02]  /*3f80*/  ISETP.NE.AND P1, PT, R11, RZ, P1 ;  /* 0x000000ff0b00720c */ /* 0x000fe40000f25270 */
[----:B------:R-:W-:-:S02]  /*3f90*/  SHF.R.U32.HI R3, RZ, R3, R10 ;  /* 0x00000003ff037219 */ /* 0x000fc4000001160a */
[----:B------:R-:W-:Y:S02]  /*3fa0*/  PLOP3.LUT P0, PT, P0, P1, PT, 0xf8, 0x8f ;  /* 0x00000000008f781c */ /* 0x000fe40000703f70 */
[----:B------:R-:W-:Y:S02]  /*3fb0*/  SHF.R.U32.HI R11, RZ, 0x1, R3 ;  /* 0x00000001ff0b7819 */ /* 0x000fe40000011603 */
[----:B------:R-:W-:-:S04]  /*3fc0*/  SEL R6, RZ, 0x1, !P0 ;  /* 0x00000001ff067807 */ /* 0x000fc80004000000 */
[----:B------:R-:W-:-:S04]  /*3fd0*/  LOP3.LUT R6, R6, 0x1, R11, 0xf8, !PT ;  /* 0x0000000106067812 */ /* 0x000fc800078ef80b */
[----:B------:R-:W-:-:S05]  /*3fe0*/  LOP3.LUT R6, R6, R3, RZ, 0xc0, !PT ;  /* 0x0000000306067212 */ /* 0x000fca00078ec0ff */
[----:B------:R-:W-:-:S05]  /*3ff0*/  IMAD.IADD R6, R11, 0x1, R6 ;  /* 0x000000010b067824 */ /* 0x000fca00078e0206 */
[----:B------:R-:W-:Y:S01]  /*4000*/  LOP3.LUT R9, R6, R9, RZ, 0xfc, !PT ;  /* 0x0000000906097212 */ /* 0x000fe200078efcff */
[----:B------:R-:W-:Y:S06]  /*4010*/  BRA `(.L_x_253) ;  /* 0x0000000000107947 */ /* 0x000fec0003800000 */
.L_x_252:
[----:B------:R-:W-:-:S04]  /*4020*/  LOP3.LUT R9, R9, 0x80000000, RZ, 0xc0, !PT ;  /* 0x8000000009097812 */ /* 0x000fc800078ec0ff */
[----:B------:R-:W-:Y:S01]  /*4030*/  LOP3.LUT R9, R9, 0x7f800000, RZ, 0xfc, !PT ;  /* 0x7f80000009097812 */ /* 0x000fe200078efcff */
[----:B------:R-:W-:Y:S06]  /*4040*/  BRA `(.L_x_253) ;  /* 0x0000000000047947 */ /* 0x000fec0003800000 */
.L_x_251:
[----:B------:R-:W-:-:S07]  /*4050*/  LEA R9, R6, R9, 0x17 ;  /* 0x0000000906097211 */ /* 0x000fce00078eb8ff */
.L_x_253:
[----:B------:R-:W-:Y:S05]  /*4060*/  BSYNC.RECONVERGENT B2 ;  /* 0x0000000000027941 */ /* 0x000fea0003800200 */
.L_x_250:
[----:B------:R-:W-:Y:S05]  /*4070*/  BRA `(.L_x_254) ;  /* 0x0000000000207947 */ /* 0x000fea0003800000 */
.L_x_249:
[----:B------:R-:W-:-:S04]  /*4080*/  LOP3.LUT R9, R12, 0x80000000, R9, 0x48, !PT ;  /* 0x800000000c097812 */ /* 0x000fc800078e4809 */
[----:B------:R-:W-:Y:S01]  /*4090*/  LOP3.LUT R9, R9, 0x7f800000, RZ, 0xfc, !PT ;  /* 0x7f80000009097812 */ /* 0x000fe200078efcff */
[----:B------:R-:W-:Y:S06]  /*40a0*/  BRA `(.L_x_254) ;  /* 0x0000000000147947 */ /* 0x000fec0003800000 */
.L_x_248:
[----:B------:R-:W-:Y:S01]  /*40b0*/  LOP3.LUT R9, R12, 0x80000000, R9, 0x48, !PT ;  /* 0x800000000c097812 */ /* 0x000fe200078e4809 */
[----:B------:R-:W-:Y:S06]  /*40c0*/  BRA `(.L_x_254) ;  /* 0x00000000000c7947 */ /* 0x000fec0003800000 */
.L_x_247:
[----:B------:R-:W0:Y:S01]  /*40d0*/  MUFU.RSQ R9, -QNAN ;  /* 0xffc0000000097908 */ /* 0x000e220000001400 */
[----:B------:R-:W-:Y:S05]  /*40e0*/  BRA `(.L_x_254) ;  /* 0x0000000000047947 */ /* 0x000fea0003800000 */
.L_x_246:
[----:B------:R-:W-:-:S07]  /*40f0*/  FADD.FTZ R9, R3, R6 ;  /* 0x0000000603097221 */ /* 0x000fce0000010000 */
.L_x_254:
[----:B------:R-:W-:Y:S05]  /*4100*/  BSYNC.RECONVERGENT B1 ;  /* 0x0000000000017941 */ /* 0x000fea0003800200 */
.L_x_244:
[----:B0-----:R-:W-:Y:S02]  /*4110*/  IMAD.MOV.U32 R11, RZ, RZ, R9 ;  /* 0x000000ffff0b7224 */ /* 0x001fe400078e0009 */
[----:B------:R-:W-:-:S04]  /*4120*/  HFMA2 R9, -RZ, RZ, 0, 0 ;  /* 0x00000000ff097431 */ /* 0x000fc800000001ff */
[----:B------:R-:W-:Y:S05]  /*4130*/  RET.REL.NODEC R8 `(_Z40ms_deformable_im2col_gpu_kernel_templateI6__halfLi8ELi4ELi32ELi3ELi2ELi5ELi8ELi3ELi4EEviPKT_PKlS5_S3_S3_iiiPS1_) ;  /* 0xffffffbc08b07950 */ /* 0x000fea0003c3ffff */
.L_x_255:
        /* <DEDUP_REMOVED lines=12> */
.L_x_370:


//--------------------- .text._Z40ms_deformable_im2col_gpu_kernel_templateI6__halfLi8ELi4ELi32ELi3ELi2ELi5ELi8ELi3ELi8EEviPKT_PKlS5_S3_S3_iiiPS1_ --------------------------
	.section	.text._Z40ms_deformable_im2col_gpu_kernel_templateI6__halfLi8ELi4ELi32ELi3ELi2ELi5ELi8ELi3ELi8EEviPKT_PKlS5_S3_S3_iiiPS1_,"ax",@progbits
	.align	128
        .global         _Z40ms_deformable_im2col_gpu_kernel_templateI6__halfLi8ELi4ELi32ELi3ELi2ELi5ELi8ELi3ELi8EEviPKT_PKlS5_S3_S3_iiiPS1_
        .type           _Z40ms_deformable_im2col_gpu_kernel_templateI6__halfLi8ELi4ELi32ELi3ELi2ELi5ELi8ELi3ELi8EEviPKT_PKlS5_S3_S3_iiiPS1_,@function
        .size           _Z40ms_deformable_im2col_gpu_kernel_templateI6__halfLi8ELi4ELi32ELi3ELi2ELi5ELi8ELi3ELi8EEviPKT_PKlS5_S3_S3_iiiPS1_,(.L_x_371 - _Z40ms_deformable_im2col_gpu_kernel_templateI6__halfLi8ELi4ELi32ELi3ELi2ELi5ELi8ELi3ELi8EEviPKT_PKlS5_S3_S3_iiiPS1_)
        .other          _Z40ms_deformable_im2col_gpu_kernel_templateI6__halfLi8ELi4ELi32ELi3ELi2ELi5ELi8ELi3ELi8EEviPKT_PKlS5_S3_S3_iiiPS1_,@"STO_CUDA_ENTRY STV_DEFAULT"
_Z40ms_deformable_im2col_gpu_kernel_templateI6__halfLi8ELi4ELi32ELi3ELi2ELi5ELi8ELi3ELi8EEviPKT_PKlS5_S3_S3_iiiPS1_:
.text._Z40ms_deformable_im2col_gpu_kernel_templateI6__halfLi8ELi4ELi32ELi3ELi2ELi5ELi8ELi3ELi8EEviPKT_PKlS5_S3_S3_iiiPS1_:
        /* <DEDUP_REMOVED lines=10> */
.L_x_355:
[----:B------:R-:W2:Y:S01]  /*00a0*/  LDCU UR4, c[0x0][0x3b8] ;  /* 0x00007700ff0477ac */ /* 0x000ea20008000800 */
        /* <DEDUP_REMOVED lines=13> */
[----:B------:R-:W-:-:S03]  /*0180*/  MOV R98, UR4 ;  /* 0x0000000400627c02 */ /* 0x000fc60008000f00 */
[----:B------:R-:W-:Y:S01]  /*0190*/  FFMA R5, R3, R4, RZ ;  /* 0x0000000403057223 */ /* 0x000fe200000000ff */
[----:B------:R-:W-:-:S03]  /*01a0*/  IMAD.U32 R99, RZ, RZ, UR5 ;  /* 0x00000005ff637e24 */ /* 0x000fc6000f8e00ff */
[----:B------:R-:W-:-:S04]  /*01b0*/  FFMA R7, -R6, R5, R3 ;  /* 0x0000000506077223 */ /* 0x000fc80000000103 */
[----:B------:R-:W-:Y:S01]  /*01c0*/  FFMA R11, R4, R7, R5 ;  /* 0x00000007040b7223 */ /* 0x000fe20000000005 */
[----:B---3--:R-:W-:Y:S02]  /*01d0*/  IMAD.U32 R4, RZ, RZ, UR8 ;  /* 0x00000008ff047e24 */ /* 0x008fe4000f8e00ff */
[----:B------:R-:W-:Y:S01]  /*01e0*/  IMAD.U32 R5, RZ, RZ, UR9 ;  /* 0x00000009ff057e24 */ /* 0x000fe2000f8e00ff */
[----:B-----5:R-:W-:Y:S06]  /*01f0*/  @!P0 BRA `(.L_x_257) ;  /* 0x0000000000088947 */ /* 0x020fec0003800000 */
[----:B------:R-:W-:-:S07]  /*0200*/  MOV R33, 0x220 ;  /* 0x0000022000217802 */ /* 0x000fce0000000f00 */
[----:B01----:R-:W-:Y:S05]  /*0210*/  CALL.REL.NOINC `($__internal_3_$__cuda_sm3x_div_rn_noftz_f32_slowpath) ;  /* 0x0000003c00387944 */ /* 0x003fea0003c00000 */
.L_x_257:
[----:B-1----:R-:W-:Y:S05]  /*0220*/  BSYNC.RECONVERGENT B0 ;  /* 0x0000000000007941 */ /* 0x002fea0003800200 */
.L_x_256:
[----:B------:R-:W1:Y:S01]  /*0230*/  LDCU UR4, c[0x0][0x3b4] ;  /* 0x00007680ff0477ac */ /* 0x000e620008000800 */
[----:B------:R-:W1:Y:S01]  /*0240*/  F2I.TRUNC.NTZ R11, R11 ;  /* 0x0000000b000b7305 */ /* 0x000e62000020f100 */
[----:B------:R-:W-:Y:S01]  /*0250*/  IMAD.SHL.U32 R12, R2, 0x10, RZ ;  /* 0x00000010020c7824 */ /* 0x000fe200078e00ff */
[----:B------:R-:W-:Y:S02]  /*0260*/  LOP3.LUT R3, R34, 0xffffffe0, RZ, 0xc0, !PT ;  /* 0xffffffe022037812 */ /* 0x000fe400078ec0ff */
[----:B------:R-:W-:Y:S02]  /*0270*/  CS2R R6, SRZ ;  /* 0x0000000000067805 */ /* 0x000fe4000001ff00 */
[----:B------:R-:W-:Y:S01]  /*0280*/  CS2R R8, SRZ ;  /* 0x0000000000087805 */ /* 0x000fe2000001ff00 */
[----:B------:R-:W-:Y:S01]  /*0290*/  IMAD.MOV.U32 R10, RZ, RZ, RZ ;  /* 0x000000ffff0a7224 */ /* 0x000fe200078e00ff */
[----:B------:R-:W-:Y:S02]  /*02a0*/  CS2R R34, SRZ ;  /* 0x0000000000227805 */ /* 0x000fe4000001ff00 */
[----:B------:R-:W-:-:S02]  /*02b0*/  CS2R R32, SRZ ;  /* 0x0000000000207805 */ /* 0x000fc4000001ff00 */
[----:B------:R-:W-:Y:S01]  /*02c0*/  LOP3.LUT R12, R12, 0xffffffc0, RZ, 0xc0, !PT ;  /* 0xffffffc00c0c7812 */ /* 0x000fe200078ec0ff */
[----:B-1----:R-:W-:-:S07]  /*02d0*/  IMAD R11, R11, UR4, RZ ;  /* 0x000000040b0b7c24 */ /* 0x002fce000f8e02ff */
.L_x_354:
[----:B------:R-:W1:Y:S01]  /*02e0*/  LDC.64 R100, c[0x0][0x3a0] ;  /* 0x0000e800ff647b82 */ /* 0x000e620000000a00 */
[----:B------:R-:W2:Y:S04]  /*02f0*/  LDG.E R103, desc[UR6][R98.64+-0x8] ;  /* 0xfffff80662677981 */ /* 0x000ea8000c1e1900 */
[----:B------:R-:W3:Y:S04]  /*0300*/  LDG.E R104, desc[UR6][R98.64] ;  /* 0x0000000662687981 */ /* 0x000ee8000c1e1900 */
[----:B-----5:R-:W5:Y:S01]  /*0310*/  LDG.E R102, desc[UR6][R4.64] ;  /* 0x0000000604667981 */ /* 0x020f62000c1e1900 */
[----:B-1----:R-:W-:-:S05]  /*0320*/  IMAD.WIDE R100, R12, 0x2, R100 ;  /* 0x000000020c647825 */ /* 0x002fca00078e0264 */
[----:B------:R-:W4:Y:S04]  /*0330*/  LDG.E.128.STRONG.GPU R68, desc[UR6][R100.64] ;  /* 0x0000000664447981 */ /* 0x000f28000c1efd00 */
[----:B------:R1:W4:Y:S01]  /*0340*/  LDG.E.128.STRONG.GPU R72, desc[UR6][R100.64+0x10] ;  /* 0x0000100664487981 */ /* 0x000322000c1efd00 */
[----:B------:R-:W-:Y:S01]  /*0350*/  PLOP3.LUT P5, PT, PT, PT, PT, 0x8, 0x80 ;  /* 0x000000000080781c */ /* 0x000fe20003fae170 */
[----:B------:R-:W-:Y:S03]  /*0360*/  BSSY.RECONVERGENT B0, `(.L_x_258) ;  /* 0x000001c000007945 */ /* 0x000fe60003800200 */
[----:B------:R-:W-:-:S04]  /*0370*/  P2R R122, PR, RZ, 0x20 ;  /* 0x00000020ff7a7803 */ /* 0x000fc80000000000 */
[----:B------:R-:W-:Y:S01]  /*0380*/  ISETP.NE.AND P6, PT, R122, RZ, PT ;  /* 0x000000ff7a00720c */ /* 0x000fe20003fc5270 */
[----:B--2---:R-:W-:Y:S08]  /*0390*/  I2F.F16 R106, R103 ;  /* 0x00000067006a7306 */ /* 0x004ff00000200c00 */
[----:B---3--:R-:W1:Y:S02]  /*03a0*/  I2F.F16 R105, R104 ;  /* 0x0000006800697306 */ /* 0x008e640000200c00 */
[----:B-1----:R-:W-:-:S05]  /*03b0*/  PRMT R100, R105, 0x5410, R106 ;  /* 0x0000541069647816 */ /* 0x002fca000000006a */
[-C--:B----4-:R-:W-:Y:S02]  /*03c0*/  HFMA2 R105, R68, R100.reuse, 0.5, 0.5 ;  /* 0x3800380044697431 */ /* 0x090fe40000000064 */
[-C--:B------:R-:W-:Y:S02]  /*03d0*/  HFMA2 R107, R70, R100.reuse, 0.5, 0.5 ;  /* 0x38003800466b7431 */ /* 0x080fe40000000064 */
[-C--:B------:R-:W-:Y:S01]  /*03e0*/  HFMA2 R72, R72, R100.reuse, 0.5, 0.5 ;  /* 0x3800380048487431 */ /* 0x080fe20000000064 */
[----:B------:R-:W-:Y:S01]  /*03f0*/  HSETP2.GT.AND P0, PT, R105.H1_H1, RZ.H0_H0, PT ;  /* 0x200000ff69007234 */ /* 0x000fe20003f04c00 */
[-C--:B------:R-:W-:Y:S02]  /*0400*/  HFMA2 R106, R69, R100.reuse, 0.5, 0.5 ;  /* 0x38003800456a7431 */ /* 0x080fe40000000064 */
[----:B------:R-:W-:Y:S01]  /*0410*/  HFMA2 R71, R71, R100, 0.5, 0.5 ;  /* 0x3800380047477431 */ /* 0x000fe20000000064 */
[----:B------:R-:W-:Y:S01]  /*0420*/  HSETP2.GT.AND P1, PT, R107.H1_H1, RZ.H0_H0, PT ;  /* 0x200000ff6b007234 */ /* 0x000fe20003f24c00 */
[----:B------:R-:W-:Y:S01]  /*0430*/  VIADD R70, R104, 0x1 ;  /* 0x0000000168467836 */ /* 0x000fe20000000000 */
[----:B------:R-:W-:-:S02]  /*0440*/  HSETP2.GT.AND P4, PT, R106.H1_H1, RZ.H0_H0, PT ;  /* 0x200000ff6a007234 */ /* 0x000fc40003f84c00 */
[----:B------:R-:W-:Y:S02]  /*0450*/  HSETP2.GT.AND P2, PT, R71.H1_H1, RZ.H0_H0, PT ;  /* 0x200000ff47007234 */ /* 0x000fe40003f44c00 */
[----:B------:R-:W-:Y:S02]  /*0460*/  HSETP2.GT.AND P3, PT, R72.H1_H1, RZ.H0_H0, PT ;  /* 0x200000ff48007234 */ /* 0x000fe40003f64c00 */
[----:B------:R-:W-:Y:S02]  /*0470*/  IADD3 R69, PT, PT, R103, 0x1, RZ ;  /* 0x0000000167457810 */ /* 0x000fe40007ffe0ff */
[----:B------:R-:W-:Y:S01]  /*0480*/  LEA R68, R104, 0x40, 0x5 ;  /* 0x0000004068447811 */ /* 0x000fe200078e28ff */
[----:B------:R-:W-:Y:S08]  /*0490*/  @!P0 BRA `(.L_x_259) ;  /* 0x0000000000208947 */ /* 0x000ff00003800000 */
[----:B------:R-:W1:Y:S01]  /*04a0*/  I2F.F16 R104, R69 ;  /* 0x0000004500687306 */ /* 0x000e620000200c00 */
[C---:B------:R-:W-:Y:S02]  /*04b0*/  HSETP2.GT.AND P0, PT, R105.reuse.H0_H0, RZ.H0_H0, PT ;  /* 0x200000ff69007234 */ /* 0x040fe40003f04800 */
[----:B-1----:R-:W-:-:S05]  /*04c0*/  HSETP2.GEU.AND P5, PT, R105.H1_H1, R104.H0_H0, PT ;  /* 0x2000006869007234 */ /* 0x002fca0003faec00 */
[----:B------:R-:W-:-:S13]  /*04d0*/  PLOP3.LUT P0, PT, P0, P5, PT, 0x8f, 0xf8 ;  /* 0x0000000000f8781c */ /* 0x000fda000070b177 */
[----:B------:R-:W1:Y:S02]  /*04e0*/  @!P0 I2F.F16 R101, R70 ;  /* 0x0000004600658306 */ /* 0x000e640000200c00 */
[----:B-1----:R-:W-:-:S05]  /*04f0*/  @!P0 HSETP2.GEU.AND P5, PT, R105.H0_H0, R101.H0_H0, PT ;  /* 0x2000006569008234 */ /* 0x002fca0003fae800 */
[----:B------:R-:W-:-:S04]  /*0500*/  @!P0 PLOP3.LUT P6, PT, P5, PT, PT, 0x8, 0x80 ;  /* 0x000000000080881c */ /* 0x000fc80002fce170 */
[----:B------:R-:W-:-:S09]  /*0510*/  P2R R122, PR, RZ, 0x40 ;  /* 0x00000040ff7a7803 */ /* 0x000fd20000000000 */
.L_x_259:
[----:B------:R-:W-:Y:S05]  /*0520*/  BSYNC.RECONVERGENT B0 ;  /* 0x0000000000007941 */ /* 0x000fea0003800200 */
.L_x_258:
        /* <DEDUP_REMOVED lines=12> */
[----:B------:R-:W-:-:S03]  /*05f0*/  HFMA2 R17, R105, 1, 1, -R14 ;  /* 0x3c003c0069117831 */ /* 0x000fc6000010000e */
[----:B------:R-:W-:Y:S01]  /*0600*/  IADD3 R14, PT, PT, R13, 0x20, RZ ;  /* 0x000000200d0e7810 */ /* 0x000fe20007ffe0ff */
[----:B0-----:R-:W-:-:S05]  /*0610*/  HADD2 R18, R0.H0_H0, -R17 ;  /* 0x8000001100127230 */ /* 0x001fca0000000800 */
[----:B------:R-:W-:-:S05]  /*0620*/  PRMT R16, R18, 0x7632, R17 ;  /* 0x0000763212107816 */ /* 0x000fca0000000011 */
[-C--:B------:R-:W-:Y:S02]  /*0630*/  HMUL2 R15, R17.H0_H0, R16.reuse ;  /* 0x00000010110f7232 */ /* 0x080fe40000000800 */
[C---:B------:R-:W-:Y:S02]  /*0640*/  IMAD.IADD R17, R68.reuse, 0x1, R13 ;  /* 0x0000000144117824 */ /* 0x040fe400078e020d */
[----:B------:R-:W-:Y:S02]  /*0650*/  HMUL2 R16, R18.H0_H0, R16 ;  /* 0x0000001012107232 */ /* 0x000fe40000000800 */
[----:B------:R-:W-:-:S07]  /*0660*/  IMAD.IADD R18, R68, 0x1, R14 ;  /* 0x0000000144127824 */ /* 0x000fce00078e020e */
.L_x_261:
[----:B------:R-:W-:Y:S05]  /*0670*/  BSYNC.RECONVERGENT B0 ;  /* 0x0000000000007941 */ /* 0x000fea0003800200 */
.L_x_260:
[----:B------:R-:W-:Y:S01]  /*0680*/  PLOP3.LUT P0, PT, PT, PT, PT, 0x8, 0x80 ;  /* 0x000000000080781c */ /* 0x000fe20003f0e170 */
[----:B------:R-:W-:Y:S03]  /*0690*/  BSSY.RECONVERGENT B0, `(.L_x_262) ;  /* 0x000000c000007945 */ /* 0x000fe60003800200 */
[----:B------:R-:W-:Y:S01]  /*06a0*/  P2R R121, PR, RZ, 0x1 ;  /* 0x00000001ff797803 */ /* 0x000fe20000000000 */
[----:B------:R-:W-:Y:S08]  /*06b0*/  @!P4 BRA `(.L_x_263) ;  /* 0x000000000024c947 */ /* 0x000ff00003800000 */
[----:B------:R-:W1:Y:S01]  /*06c0*/  I2F.F16 R101, R69 ;  /* 0x0000004500657306 */ /* 0x000e620000200c00 */
[C---:B------:R-:W-:Y:S02]  /*06d0*/  HSETP2.GT.AND P0, PT, R106.reuse.H0_H0, RZ.H0_H0, PT ;  /* 0x200000ff6a007234 */ /* 0x040fe40003f04800 */
[----:B------:R-:W-:Y:S02]  /*06e0*/  ISETP.NE.AND P5, PT, R121, RZ, PT ;  /* 0x000000ff7900720c */ /* 0x000fe40003fa5270 */
[----:B-1----:R-:W-:-:S05]  /*06f0*/  HSETP2.GEU.AND P4, PT, R106.H1_H1, R101.H0_H0, PT ;  /* 0x200000656a007234 */ /* 0x002fca0003f8ec00 */
[----:B------:R-:W-:-:S13]  /*0700*/  PLOP3.LUT P0, PT, P0, P4, PT, 0x8f, 0xf8 ;  /* 0x0000000000f8781c */ /* 0x000fda0000709177 */
[----:B------:R-:W1:Y:S02]  /*0710*/  @!P0 I2F.F16 R101, R70 ;  /* 0x0000004600658306 */ /* 0x000e640000200c00 */
[----:B-1----:R-:W-:-:S05]  /*0720*/  @!P0 HSETP2.GEU.AND P4, PT, R106.H0_H0, R101.H0_H0, PT ;  /* 0x200000656a008234 */ /* 0x002fca0003f8e800 */
[----:B------:R-:W-:-:S04]  /*0730*/  @!P0 PLOP3.LUT P5, PT, P4, PT, PT, 0x8, 0x80 ;  /* 0x000000000080881c */ /* 0x000fc800027ae170 */
[----:B------:R-:W-:-:S09]  /*0740*/  P2R R121, PR, RZ, 0x20 ;  /* 0x00000020ff797803 */ /* 0x000fd20000000000 */
.L_x_263:
[----:B------:R-:W-:Y:S05]  /*0750*/  BSYNC.RECONVERGENT B0 ;  /* 0x0000000000007941 */ /* 0x000fea0003800200 */
.L_x_262:
[----:B------:R-:W-:Y:S01]  /*0760*/  ISETP.NE.AND P0, PT, R121, RZ, PT ;  /* 0x000000ff7900720c */ /* 0x000fe20003f05270 */
[----:B------:R-:W-:-:S12]  /*0770*/  BSSY.RECONVERGENT B0, `(.L_x_264) ;  /* 0x0000014000007945 */ /* 0x000fd80003800200 */
        /* <DEDUP_REMOVED lines=10> */
[----:B------:R-:W-:Y:S01]  /*0820*/  HFMA2 R23, R23, 1, 1, -R20 ;  /* 0x3c003c0017177831 */ /* 0x000fe20000100014 */
[----:B------:R-:W-:-:S05]  /*0830*/  LEA R19, R22, R19, 0x5 ;  /* 0x0000001316137211 */ /* 0x000fca00078e28ff */
[----:B------:R-:W-:Y:S02]  /*0840*/  VIADD R20, R19, 0x20 ;  /* 0x0000002013147836 */ /* 0x000fe40000000000 */
[----:B0-----:R-:W-:-:S05]  /*0850*/  HADD2 R24, R0.H0_H0, -R23 ;  /* 0x8000001700187230 */ /* 0x001fca0000000800 */
[----:B------:R-:W-:-:S05]  /*0860*/  PRMT R22, R24, 0x7632, R23 ;  /* 0x0000763218167816 */ /* 0x000fca0000000017 */
[-C--:B------:R-:W-:Y:S02]  /*0870*/  HMUL2 R21, R23.H0_H0, R22.reuse ;  /* 0x0000001617157232 */ /* 0x080fe40000000800 */
[C---:B------:R-:W-:Y:S02]  /*0880*/  IMAD.IADD R23, R68.reuse, 0x1, R19 ;  /* 0x0000000144177824 */ /* 0x040fe400078e0213 */
[----:B------:R-:W-:Y:S02]  /*0890*/  HMUL2 R22, R24.H0_H0, R22 ;  /* 0x0000001618167232 */ /* 0x000fe40000000800 */
[----:B------:R-:W-:-:S07]  /*08a0*/  IMAD.IADD R24, R68, 0x1, R20 ;  /* 0x0000000144187824 */ /* 0x000fce00078e0214 */
.L_x_265:
[----:B------:R-:W-:Y:S05]  /*08b0*/  BSYNC.RECONVERGENT B0 ;  /* 0x0000000000007941 */ /* 0x000fea0003800200 */
.L_x_264:
        /* <DEDUP_REMOVED lines=10> */
.L_x_267:
[----:B------:R-:W-:Y:S05]  /*0960*/  BSYNC.RECONVERGENT B0 ;  /* 0x0000000000007941 */ /* 0x000fea0003800200 */
.L_x_266:
[----:B------:R-:W-:Y:S04]  /*0970*/  BSSY.RECONVERGENT B0, `(.L_x_268) ;  /* 0x0000014000007945 */ /* 0x000fe80003800200 */
[----:B------:R-:W-:Y:S05]  /*0980*/  @!P0 BRA `(.L_x_269) ;  /* 0x0000000000488947 */ /* 0x000fea0003800000 */
[----:B------:R-:W1:Y:S01]  /*0990*/  F2I.F16.FLOOR.NTZ R27, R107.H1 ;  /* 0x1000006b001b7305 */ /* 0x000e620000107100 */
[----:B------:R-:W-:-:S04]  /*09a0*/  SHF.L.U32 R29, R2, 0x3, RZ ;  /* 0x00000003021d7819 */ /* 0x000fc800000006ff */
[----:B------:R-:W-:Y:S02]  /*09b0*/  LOP3.LUT R30, R29, 0x18, RZ, 0xc0, !PT ;  /* 0x000000181d1e7812 */ /* 0x000fe400078ec0ff */
[----:B------:R-:W-:Y:S01]  /*09c0*/  PRMT R29, R107, 0x5432, R107 ;  /* 0x000054326b1d7816 */ /* 0x000fe2000000006b */
[----:B------:R-:W2:Y:S08]  /*09d0*/  F2I.F16.FLOOR.NTZ R28, R107 ;  /* 0x0000006b001c7305 */ /* 0x000eb00000107100 */
[----:B-1----:R-:W-:Y:S08]  /*09e0*/  I2F.F16.RM R25, R27 ;  /* 0x0000001b00197306 */ /* 0x002ff00000204c00 */
[----:B--2---:R-:W1:Y:S02]  /*09f0*/  I2F.F16.RM R26, R28 ;  /* 0x0000001c001a7306 */ /* 0x004e640000204c00 */
[----:B-1----:R-:W-:Y:S01]  /*0a00*/  PRMT R26, R25, 0x5410, R26 ;  /* 0x00005410191a7816 */ /* 0x002fe2000000001a */
[----:B------:R-:W-:-:S04]  /*0a10*/  IMAD R25, R68, R27, R30 ;  /* 0x0000001b44197224 */ /* 0x000fc800078e021e */
[----:B------:R-:W-:Y:S02]  /*0a20*/  IMAD R25, R28, 0x20, R25 ;  /* 0x000000201c197824 */ /* 0x000fe400078e0219 */
[----:B------:R-:W-:Y:S02]  /*0a30*/  HFMA2 R29, R29, 1, 1, -R26 ;  /* 0x3c003c001d1d7831 */ /* 0x000fe4000010001a */
[----:B------:R-:W-:Y:S02]  /*0a40*/  VIADD R26, R25, 0x20 ;  /* 0x00000020191a7836 */ /* 0x000fe40000000000 */
[----:B0-----:R-:W-:-:S05]  /*0a50*/  HADD2 R30, R0.H0_H0, -R29 ;  /* 0x8000001d001e7230 */ /* 0x001fca0000000800 */
[----:B------:R-:W-:-:S05]  /*0a60*/  PRMT R28, R30, 0x7632, R29 ;  /* 0x000076321e1c7816 */ /* 0x000fca000000001d */
[-C--:B------:R-:W-:Y:S02]  /*0a70*/  HMUL2 R27, R29.H0_H0, R28.reuse ;  /* 0x0000001c1d1b7232 */ /* 0x080fe40000000800 */
[C---:B------:R-:W-:Y:S02]  /*0a80*/  IMAD.IADD R29, R68.reuse, 0x1, R25 ;  /* 0x00000001441d7824 */ /* 0x040fe400078e0219 */
[----:B------:R-:W-:Y:S01]  /*0a90*/  HMUL2 R28, R30.H0_H0, R28 ;  /* 0x0000001c1e1c7232 */ /* 0x000fe20000000800 */
[----:B------:R-:W-:-:S07]  /*0aa0*/  IADD3 R30, PT, PT, R68, R26, RZ ;  /* 0x0000001a441e7210 */ /* 0x000fce0007ffe0ff */
.L_x_269:
[----:B------:R-:W-:Y:S05]  /*0ab0*/  BSYNC.RECONVERGENT B0 ;  /* 0x0000000000007941 */ /* 0x000fea0003800200 */
.L_x_268:
[----:B------:R-:W-:Y:S01]  /*0ac0*/  BSSY.RECONVERGENT B0, `(.L_x_270) ;  /* 0x000000b000007945 */ /* 0x000fe20003800200 */
[----:B------:R-:W-:Y:S01]  /*0ad0*/  HFMA2 R101, R73, R100, 0.5, 0.5 ;  /* 0x3800380049657431 */ /* 0x000fe20000000064 */
[----:B------:R-:W-:Y:S02]  /*0ae0*/  PLOP3.LUT P1, PT, PT, PT, PT, 0x8, 0x80 ;  /* 0x000000000080781c */ /* 0x000fe40003f2e170 */
[----:B------:R-:W-:Y:S11]  /*0af0*/  @!P2 BRA `(.L_x_271) ;  /* 0x00000000001ca947 */ /* 0x000ff60003800000 */
[----:B------:R-:W1:Y:S01]  /*0b00*/  I2F.F16 R104, R69 ;  /* 0x0000004500687306 */ /* 0x000e620000200c00 */
[C---:B------:R-:W-:Y:S02]  /*0b10*/  HSETP2.GT.AND P2, PT, R71.reuse.H0_H0, RZ.H0_H0, PT ;  /* 0x200000ff47007234 */ /* 0x040fe40003f44800 */
[----:B-1----:R-:W-:-:S05]  /*0b20*/  HSETP2.GEU.AND P4, PT, R71.H1_H1, R104.H0_H0, PT ;  /* 0x2000006847007234 */ /* 0x002fca0003f8ec00 */
[----:B------:R-:W-:-:S13]  /*0b30*/  PLOP3.LUT P2, PT, P2, P4, PT, 0x8f, 0xf8 ;  /* 0x0000000000f8781c */ /* 0x000fda0001749177 */
[----:B------:R-:W1:Y:S02]  /*0b40*/  @!P2 I2F.F16 R104, R70 ;  /* 0x000000460068a306 */ /* 0x000e640000200c00 */
[----:B-1----:R-:W-:-:S05]  /*0b50*/  @!P2 HSETP2.GEU.AND P4, PT, R71.H0_H0, R104.H0_H0, PT ;  /* 0x200000684700a234 */ /* 0x002fca0003f8e800 */
[----:B------:R-:W-:-:S13]  /*0b60*/  @!P2 PLOP3.LUT P1, PT, P4, PT, PT, 0x8, 0x80 ;  /* 0x000000000080a81c */ /* 0x000fda000272e170 */
.L_x_271:
[----:B------:R-:W-:Y:S05]  /*0b70*/  BSYNC.RECONVERGENT B0 ;  /* 0x0000000000007941 */ /* 0x000fea0003800200 */
.L_x_270:
[----:B------:R-:W-:Y:S01]  /*0b80*/  BSSY.RECONVERGENT B0, `(.L_x_272) ;  /* 0x0000015000007945 */ /* 0x000fe20003800200 */
[----:B------:R-:W-:-:S03]  /*0b90*/  HSETP2.GT.AND P5, PT, R101.H1_H1, RZ.H0_H0, PT ;  /* 0x200000ff65007234 */ /* 0x000fc60003fa4c00 */
[----:B------:R-:W-:Y:S10]  /*0ba0*/  @!P1 BRA `(.L_x_273) ;  /* 0x0000000000489947 */ /* 0x000ff40003800000 */
        /* <DEDUP_REMOVED lines=9> */
[----:B------:R-:W-:Y:S02]  /*0c40*/  HADD2 R78, R71, -R78 ;  /* 0x8000004e474e7230 */ /* 0x000fe40000000000 */
[----:B------:R-:W-:Y:S02]  /*0c50*/  IMAD R31, R77, 0x20, R76 ;  /* 0x000000204d1f7824 */ /* 0x000fe400078e024c */
[----:B0-----:R-:W-:Y:S02]  /*0c60*/  HADD2 R79, R0.H0_H0, -R78 ;  /* 0x8000004e004f7230 */ /* 0x001fe40000000800 */
[----:B------:R-:W-:-:S03]  /*0c70*/  VIADD R76, R31, 0x20 ;  /* 0x000000201f4c7836 */ /* 0x000fc60000000000 */
[----:B------:R-:W-:Y:S01]  /*0c80*/  PRMT R71, R79, 0x7632, R78 ;  /* 0x000076324f477816 */ /* 0x000fe2000000004e */
[----:B------:R-:W-:-:S04]  /*0c90*/  IMAD.IADD R80, R68, 0x1, R76 ;  /* 0x0000000144507824 */ /* 0x000fc800078e024c */
[-C--:B------:R-:W-:Y:S02]  /*0ca0*/  HMUL2 R77, R78.H0_H0, R71.reuse ;  /* 0x000000474e4d7232 */ /* 0x080fe40000000800 */
[----:B------:R-:W-:Y:S01]  /*0cb0*/  HMUL2 R78, R79.H0_H0, R71 ;  /* 0x000000474f4e7232 */ /* 0x000fe20000000800 */
[----:B------:R-:W-:-:S07]  /*0cc0*/  IADD3 R79, PT, PT, R68, R31, RZ ;  /* 0x0000001f444f7210 */ /* 0x000fce0007ffe0ff */
.L_x_273:
[----:B------:R-:W-:Y:S05]  /*0cd0*/  BSYNC.RECONVERGENT B0 ;  /* 0x0000000000007941 */ /* 0x000fea0003800200 */
.L_x_272:
        /* <DEDUP_REMOVED lines=11> */
.L_x_275:
[----:B------:R-:W-:Y:S05]  /*0d90*/  BSYNC.RECONVERGENT B0 ;  /* 0x0000000000007941 */ /* 0x000fea0003800200 */
.L_x_274:
[----:B------:R-:W-:Y:S01]  /*0da0*/  BSSY.RECONVERGENT B0, `(.L_x_276) ;  /* 0x0000017000007945 */ /* 0x000fe20003800200 */
[----:B------:R-:W-:Y:S01]  /*0db0*/  HFMA2 R100, R75, R100, 0.5, 0.5 ;  /* 0x380038004b647431 */ /* 0x000fe20000000064 */
[----:B------:R-:W-:Y:S01]  /*0dc0*/  HSETP2.GT.AND P6, PT, R103.H1_H1, RZ.H0_H0, PT ;  /* 0x200000ff67007234 */ /* 0x000fe20003fc4c00 */
[----:B-----5:R-:W-:Y:S01]  /*0dd0*/  IMAD.IADD R102, R11, 0x1, R102 ;  /* 0x000000010b667824 */ /* 0x020fe200078e0266 */
[----:B------:R-:W-:Y:S11]  /*0de0*/  @!P2 BRA `(.L_x_277) ;  /* 0x000000000048a947 */ /* 0x000ff60003800000 */
        /* <DEDUP_REMOVED lines=9> */
[----:B------:R-:W-:Y:S01]  /*0e80*/  HADD2 R83, R72, -R75 ;  /* 0x8000004b48537230 */ /* 0x000fe20000000000 */
[----:B------:R-:W-:-:S03]  /*0e90*/  LEA R81, R73, R74, 0x5 ;  /* 0x0000004a49517211 */ /* 0x000fc600078e28ff */
[----:B0-----:R-:W-:Y:S02]  /*0ea0*/  HADD2 R84, R0.H0_H0, -R83 ;  /* 0x8000005300547230 */ /* 0x001fe40000000800 */
[----:B------:R-:W-:Y:S02]  /*0eb0*/  VIADD R82, R81, 0x20 ;  /* 0x0000002051527836 */ /* 0x000fe40000000000 */
[----:B------:R-:W-:Y:S01]  /*0ec0*/  IMAD.IADD R85, R68, 0x1, R81 ;  /* 0x0000000144557824 */ /* 0x000fe200078e0251 */
[----:B------:R-:W-:Y:S01]  /*0ed0*/  PRMT R71, R84, 0x7632, R83 ;  /* 0x0000763254477816 */ /* 0x000fe20000000053 */
[----:B------:R-:W-:-:S04]  /*0ee0*/  IMAD.IADD R86, R68, 0x1, R82 ;  /* 0x0000000144567824 */ /* 0x000fc800078e0252 */
[-C--:B------:R-:W-:Y:S02]  /*0ef0*/  HMUL2 R83, R83.H0_H0, R71.reuse ;  /* 0x0000004753537232 */ /* 0x080fe40000000800 */
[----:B------:R-:W-:-:S07]  /*0f00*/  HMUL2 R84, R84.H0_H0, R71 ;  /* 0x0000004754547232 */ /* 0x000fce0000000800 */
.L_x_277:
[----:B------:R-:W-:Y:S05]  /*0f10*/  BSYNC.RECONVERGENT B0 ;  /* 0x0000000000007941 */ /* 0x000fea0003800200 */
.L_x_276:
[----:B------:R-:W-:Y:S01]  /*0f20*/  BSSY.RECONVERGENT B0, `(.L_x_278) ;  /* 0x000000b000007945 */ /* 0x000fe20003800200 */
[----:B------:R-:W-:Y:S02]  /*0f30*/  SHF.L.U32 R123, R102, 0x5, RZ ;  /* 0x00000005667b7819 */ /* 0x000fe400000006ff */
[----:B------:R-:W-:Y:S01]  /*0f40*/  PLOP3.LUT P3, PT, PT, PT, PT, 0x8, 0x80 ;  /* 0x000000000080781c */ /* 0x000fe20003f6e170 */
[----:B------:R-:W-:-:S12]  /*0f50*/  @!P5 BRA `(.L_x_279) ;  /* 0x00000000001cd947 */ /* 0x000fd80003800000 */
[----:B------:R-:W1:Y:S01]  /*0f60*/  I2F.F16 R72, R69 ;  /* 0x0000004500487306 */ /* 0x000e620000200c00 */
[C---:B------:R-:W-:Y:S02]  /*0f70*/  HSETP2.GT.AND P5, PT, R101.reuse.H0_H0, RZ.H0_H0, PT ;  /* 0x200000ff65007234 */ /* 0x040fe40003fa4800 */
[----:B-1----:R-:W-:-:S05]  /*0f80*/  HSETP2.GEU.AND P4, PT, R101.H1_H1, R72.H0_H0, PT ;  /* 0x2000004865007234 */ /* 0x002fca0003f8ec00 */
[----:B------:R-:W-:-:S13]  /*0f90*/  PLOP3.LUT P4, PT, P5, P4, PT, 0x8f, 0xf8 ;  /* 0x0000000000f8781c */ /* 0x000fda0002f89177 */
[----:B------:R-:W1:Y:S02]  /*0fa0*/  @!P4 I2F.F16 R72, R70 ;  /* 0x000000460048c306 */ /* 0x000e640000200c00 */
[----:B-1----:R-:W-:-:S05]  /*0fb0*/  @!P4 HSETP2.GEU.AND P5, PT, R101.H0_H0, R72.H0_H0, PT ;  /* 0x200000486500c234 */ /* 0x002fca0003fae800 */
[----:B------:R-:W-:-:S13]  /*0fc0*/  @!P4 PLOP3.LUT P3, PT, P5, PT, PT, 0x8, 0x80 ;  /* 0x000000000080c81c */ /* 0x000fda0002f6e170 */
.L_x_279:
[----:B------:R-:W-:Y:S05]  /*0fd0*/  BSYNC.RECONVERGENT B0 ;  /* 0x0000000000007941 */ /* 0x000fea0003800200 */
.L_x_278:
[----:B------:R-:W-:Y:S04]  /*0fe0*/  BSSY.RECONVERGENT B0, `(.L_x_280) ;  /* 0x0000014000007945 */ /* 0x000fe80003800200 */
[----:B------:R-:W-:Y:S05]  /*0ff0*/  @!P3 BRA `(.L_x_281) ;  /* 0x000000000048b947 */ /* 0x000fea0003800000 */
[----:B------:R-:W1:Y:S01]  /*1000*/  F2I.F16.FLOOR.NTZ R71, R101.H1 ;  /* 0x1000006500477305 */ /* 0x000e620000107100 */
[----:B------:R-:W-:Y:S01]  /*1010*/  PRMT R89, R101, 0x5432, R101 ;  /* 0x0000543265597816 */ /* 0x000fe20000000065 */
[----:B------:R-:W-:-:S05]  /*1020*/  IMAD.SHL.U32 R75, R2, 0x8, RZ ;  /* 0x00000008024b7824 */ /* 0x000fca00078e00ff */
[----:B------:R-:W-:Y:S01]  /*1030*/  LOP3.LUT R75, R75, 0x18, RZ, 0xc0, !PT ;  /* 0x000000184b4b7812 */ /* 0x000fe200078ec0ff */
[----:B------:R-:W2:Y:S04]  /*1040*/  F2I.F16.FLOOR.NTZ R72, R101 ;  /* 0x0000006500487305 */ /* 0x000ea80000107100 */
[----:B-1----:R-:W-:-:S04]  /*1050*/  IMAD R87, R68, R71, R75 ;  /* 0x0000004744577224 */ /* 0x002fc800078e024b */
[----:B------:R-:W-:Y:S01]  /*1060*/  I2F.F16.RM R73, R71 ;  /* 0x0000004700497306 */ /* 0x000fe20000204c00 */
[----:B--2---:R-:W-:-:S07]  /*1070*/  IMAD R87, R72, 0x20, R87 ;  /* 0x0000002048577824 */ /* 0x004fce00078e0257 */
[----:B------:R-:W1:Y:S01]  /*1080*/  I2F.F16.RM R74, R72 ;  /* 0x00000048004a7306 */ /* 0x000e620000204c00 */
[----:B------:R-:W-:Y:S01]  /*1090*/  VIADD R88, R87, 0x20 ;  /* 0x0000002057587836 */ /* 0x000fe20000000000 */
[----:B------:R-:W-:-:S03]  /*10a0*/  IADD3 R91, PT, PT, R68, R87, RZ ;  /* 0x00000057445b7210 */ /* 0x000fc60007ffe0ff */
[----:B------:R-:W-:Y:S01]  /*10b0*/  IMAD.IADD R92, R68, 0x1, R88 ;  /* 0x00000001445c7824 */ /* 0x000fe200078e0258 */
[----:B-1----:R-:W-:-:S05]  /*10c0*/  PRMT R74, R73, 0x5410, R74 ;  /* 0x00005410494a7816 */ /* 0x002fca000000004a */
[----:B------:R-:W-:-:S04]  /*10d0*/  HFMA2 R89, R89, 1, 1, -R74 ;  /* 0x3c003c0059597831 */ /* 0x000fc8000010004a */
[----:B0-----:R-:W-:-:S05]  /*10e0*/  HADD2 R90, R0.H0_H0, -R89 ;  /* 0x80000059005a7230 */ /* 0x001fca0000000800 */
[----:B------:R-:W-:-:S05]  /*10f0*/  PRMT R71, R90, 0x7632, R89 ;  /* 0x000076325a477816 */ /* 0x000fca0000000059 */
[-C--:B------:R-:W-:Y:S02]  /*1100*/  HMUL2 R89, R89.H0_H0, R71.reuse ;  /* 0x0000004759597232 */ /* 0x080fe40000000800 */
[----:B------:R-:W-:-:S07]  /*1110*/  HMUL2 R90, R90.H0_H0, R71 ;  /* 0x000000475a5a7232 */ /* 0x000fce0000000800 */
.L_x_281:
[----:B------:R-:W-:Y:S05]  /*1120*/  BSYNC.RECONVERGENT B0 ;  /* 0x0000000000007941 */ /* 0x000fea0003800200 */
.L_x_280:
[----:B------:R-:W-:Y:S01]  /*1130*/  BSSY.RECONVERGENT B0, `(.L_x_282) ;  /* 0x000000b000007945 */ /* 0x000fe20003800200 */
[----:B------:R-:W-:Y:S02]  /*1140*/  SHF.R.S32.HI R124, RZ, 0x1f, R123 ;  /* 0x0000001fff7c7819 */ /* 0x000fe4000001147b */
        /* <DEDUP_REMOVED lines=9> */
.L_x_283:
[----:B------:R-:W-:Y:S05]  /*11e0*/  BSYNC.RECONVERGENT B0 ;  /* 0x0000000000007941 */ /* 0x000fea0003800200 */
.L_x_282:
        /* <DEDUP_REMOVED lines=11> */
[----:B------:R-:W-:Y:S01]  /*12a0*/  IMAD.IADD R97, R68, 0x1, R93 ;  /* 0x0000000144617824 */ /* 0x000fe200078e025d */
[----:B------:R-:W-:-:S05]  /*12b0*/  IADD3 R94, PT, PT, R93, 0x20, RZ ;  /* 0x000000205d5e7810 */ /* 0x000fca0007ffe0ff */
[----:B------:R-:W-:Y:S01]  /*12c0*/  IMAD.IADD R114, R68, 0x1, R94 ;  /* 0x0000000144727824 */ /* 0x000fe200078e025e */
[----:B-1----:R-:W-:-:S05]  /*12d0*/  PRMT R74, R73, 0x5410, R74 ;  /* 0x00005410494a7816 */ /* 0x002fca000000004a */
[----:B------:R-:W-:-:S04]  /*12e0*/  HFMA2 R95, R95, 1, 1, -R74 ;  /* 0x3c003c005f5f7831 */ /* 0x000fc8000010004a */
[----:B0-----:R-:W-:-:S05]  /*12f0*/  HADD2 R96, R0.H0_H0, -R95 ;  /* 0x8000005f00607230 */ /* 0x001fca0000000800 */
[----:B------:R-:W-:-:S05]  /*1300*/  PRMT R71, R96, 0x7632, R95 ;  /* 0x0000763260477816 */ /* 0x000fca000000005f */
[-C--:B------:R-:W-:Y:S02]  /*1310*/  HMUL2 R95, R95.H0_H0, R71.reuse ;  /* 0x000000475f5f7232 */ /* 0x080fe40000000800 */
[----:B------:R-:W-:-:S07]  /*1320*/  HMUL2 R96, R96.H0_H0, R71 ;  /* 0x0000004760607232 */ /* 0x000fce0000000800 */
.L_x_285:
[----:B------:R-:W-:Y:S05]  /*1330*/  BSYNC.RECONVERGENT B0 ;  /* 0x0000000000007941 */ /* 0x000fea0003800200 */
.L_x_284:
[----:B------:R-:W-:Y:S01]  /*1340*/  HSETP2.GT.AND P6, PT, R100.H1_H1, RZ.H0_H0, PT ;  /* 0x200000ff64007234 */ /* 0x000fe20003fc4c00 */
[----:B------:R-:W-:Y:S01]  /*1350*/  BSSY.RECONVERGENT B0, `(.L_x_286) ;  /* 0x000000c000007945 */ /* 0x000fe20003800200 */
[----:B------:R-:W-:-:S11]  /*1360*/  PLOP3.LUT P5, PT, PT, PT, PT, 0x8, 0x80 ;  /* 0x000000000080781c */ /* 0x000fd60003fae170 */
[----:B------:R-:W-:Y:S05]  /*1370*/  @!P6 BRA `(.L_x_287) ;  /* 0x000000000024e947 */ /* 0x000fea0003800000 */
[----:B------:R-:W1:Y:S01]  /*1380*/  I2F.F16 R69, R69 ;  /* 0x0000004500457306 */ /* 0x000e620000200c00 */
[----:B------:R-:W-:Y:S02]  /*1390*/  P2R R72, PR, RZ, 0x1 ;  /* 0x00000001ff487803 */ /* 0x000fe40000000000 */
[C---:B------:R-:W-:Y:S02]  /*13a0*/  HSETP2.GT.AND P0, PT, R100.reuse.H0_H0, RZ.H0_H0, PT ;  /* 0x200000ff64007234 */ /* 0x040fe40003f04800 */
[----:B-1----:R-:W-:-:S05]  /*13b0*/  HSETP2.GEU.AND P6, PT, R100.H1_H1, R69.H0_H0, PT ;  /* 0x2000004564007234 */ /* 0x002fca0003fcec00 */
[----:B------:R-:W-:-:S13]  /*13c0*/  PLOP3.LUT P6, PT, P0, P6, PT, 0x8f, 0xf8 ;  /* 0x0000000000f8781c */ /* 0x000fda00007cd177 */
[----:B------:R-:W1:Y:S02]  /*13d0*/  @!P6 I2F.F16 R71, R70 ;  /* 0x000000460047e306 */ /* 0x000e640000200c00 */
[----:B-1----:R-:W-:-:S05]  /*13e0*/  @!P6 HSETP2.GEU.AND P0, PT, R100.H0_H0, R71.H0_H0, PT ;  /* 0x200000476400e234 */ /* 0x002fca0003f0e800 */
[----:B------:R-:W-:Y:S02]  /*13f0*/  @!P6 PLOP3.LUT P5, PT, P0, PT, PT, 0x8, 0x80 ;  /* 0x000000000080e81c */ /* 0x000fe400007ae170 */
[----:B------:R-:W-:-:S13]  /*1400*/  ISETP.NE.AND P0, PT, R72, RZ, PT ;  /* 0x000000ff4800720c */ /* 0x000fda0003f05270 */
.L_x_287:
[----:B------:R-:W-:Y:S05]  /*1410*/  BSYNC.RECONVERGENT B0 ;  /* 0x0000000000007941 */ /* 0x000fea0003800200 */
.L_x_286:
[----:B------:R-:W-:Y:S04]  /*1420*/  BSSY.RECONVERGENT B0, `(.L_x_288) ;  /* 0x0000014000007945 */ /* 0x000fe80003800200 */
[----:B------:R-:W-:Y:S05]  /*1430*/  @!P5 BRA `(.L_x_289) ;  /* 0x000000000048d947 */ /* 0x000fea0003800000 */
[----:B------:R-:W1:Y:S01]  /*1440*/  F2I.F16.FLOOR.NTZ R69, R100.H1 ;  /* 0x1000006400457305 */ /* 0x000e620000107100 */
[----:B------:R-:W-:-:S05]  /*1450*/  IMAD.SHL.U32 R73, R2, 0x8, RZ ;  /* 0x0000000802497824 */ /* 0x000fca00078e00ff */
[----:B------:R-:W-:Y:S02]  /*1460*/  LOP3.LUT R73, R73, 0x18, RZ, 0xc0, !PT ;  /* 0x0000001849497812 */ /* 0x000fe400078ec0ff */
[----:B------:R2:W3:Y:S03]  /*1470*/  F2I.F16.FLOOR.NTZ R70, R100 ;  /* 0x0000006400467305 */ /* 0x0004e60000107100 */
[----:B-1----:R-:W-:-:S05]  /*1480*/  IMAD R115, R68, R69, R73 ;  /* 0x0000004544737224 */ /* 0x002fca00078e0249 */
[----:B------:R-:W-:Y:S01]  /*1490*/  I2F.F16.RM R71, R69 ;  /* 0x0000004500477306 */ /* 0x000fe20000204c00 */
[----:B--2---:R-:W-:Y:S02]  /*14a0*/  PRMT R100, R100, 0x5432, R100 ;  /* 0x0000543264647816 */ /* 0x004fe40000000064 */
[----:B---3--:R-:W-:-:S05]  /*14b0*/  LEA R115, R70, R115, 0x5 ;  /* 0x0000007346737211 */ /* 0x008fca00078e28ff */
[----:B------:R-:W1:Y:S01]  /*14c0*/  I2F.F16.RM R72, R70 ;  /* 0x0000004600487306 */ /* 0x000e620000204c00 */
[----:B------:R-:W-:Y:S02]  /*14d0*/  VIADD R116, R115, 0x20 ;  /* 0x0000002073747836 */ /* 0x000fe40000000000 */
[----:B------:R-:W-:-:S03]  /*14e0*/  IMAD.IADD R119, R68, 0x1, R115 ;  /* 0x0000000144777824 */ /* 0x000fc600078e0273 */
[----:B------:R-:W-:Y:S02]  /*14f0*/  IADD3 R120, PT, PT, R68, R116, RZ ;  /* 0x0000007444787210 */ /* 0x000fe40007ffe0ff */
[----:B-1----:R-:W-:-:S05]  /*1500*/  PRMT R71, R71, 0x5410, R72 ;  /* 0x0000541047477816 */ /* 0x002fca0000000048 */
[----:B------:R-:W-:-:S04]  /*1510*/  HFMA2 R117, R100, 1, 1, -R71 ;  /* 0x3c003c0064757831 */ /* 0x000fc80000100047 */
[----:B0-----:R-:W-:-:S05]  /*1520*/  HADD2 R118, R0.H0_H0, -R117 ;  /* 0x8000007500767230 */ /* 0x001fca0000000800 */
[----:B------:R-:W-:-:S05]  /*1530*/  PRMT R69, R118, 0x7632, R117 ;  /* 0x0000763276457816 */ /* 0x000fca0000000075 */
[-C--:B------:R-:W-:Y:S02]  /*1540*/  HMUL2 R117, R117.H0_H0, R69.reuse ;  /* 0x0000004575757232 */ /* 0x080fe40000000800 */
[----:B------:R-:W-:-:S07]  /*1550*/  HMUL2 R118, R118.H0_H0, R69 ;  /* 0x0000004576767232 */ /* 0x000fce0000000800 */
.L_x_289:
[----:B------:R-:W-:Y:S05]  /*1560*/  BSYNC.RECONVERGENT B0 ;  /* 0x0000000000007941 */ /* 0x000fea0003800200 */
.L_x_288:
[----:B------:R-:W-:Y:S01]  /*1570*/  P2R R71, PR, RZ, 0x10 ;  /* 0x00000010ff477803 */ /* 0x000fe20000000000 */
[----:B------:R-:W1:Y:S01]  /*1580*/  @P1 LDC.64 R102, c[0x0][0x388] ;  /* 0x0000e200ff661b82 */ /* 0x000e620000000a00 */
[----:B------:R-:W-:Y:S02]  /*1590*/  ISETP.NE.AND P4, PT, R122, RZ, PT ;  /* 0x000000ff7a00720c */ /* 0x000fe40003f85270 */
[----:B------:R-:W-:Y:S02]  /*15a0*/  P2R R108, PR, RZ, 0x20 ;  /* 0x00000020ff6c7803 */ /* 0x000fe40000000000 */
[----:B------:R-:W-:-:S03]  /*15b0*/  ISETP.NE.AND P5, PT, R121, RZ, PT ;  /* 0x000000ff7900720c */ /* 0x000fc60003fa5270 */
[----:B------:R-:W2:Y:S06]  /*15c0*/  @P2 LDC.64 R104, c[0x0][0x388] ;  /* 0x0000e200ff682b82 */ /* 0x000eac0000000a00 */
[----:B------:R-:W-:Y:S02]  /*15d0*/  @P4 IADD3 R125, P6, PT, R123, R13, RZ ;  /* 0x0000000d7b7d4210 */ /* 0x000fe40007fde0ff */
[----:B------:R-:W3:Y:S02]  /*15e0*/  @P4 LDC.64 R72, c[0x0][0x388] ;  /* 0x0000e200ff484b82 */ /* 0x000ee40000000a00 */
[----:B------:R-:W-:-:S02]  /*15f0*/  @P4 LEA.HI.X.SX32 R74, R13, R124, 0x1, P6 ;  /* 0x0000007c0d4a4211 */ /* 0x000fc400030f0eff */
[----:B------:R-:W-:-:S04]  /*1600*/  @P5 IADD3 R69, P6, PT, R123, R19, RZ ;  /* 0x000000137b455210 */ /* 0x000fc80007fde0ff */
[----:B------:R-:W-:Y:S02]  /*1610*/  @P5 LEA.HI.X.SX32 R100, R19, R124, 0x1, P6 ;  /* 0x0000007c13645211 */ /* 0x000fe400030f0eff */
[----:B------:R-:W-:-:S04]  /*1620*/  @P0 IADD3 R106, P6, PT, R123, R25, RZ ;  /* 0x000000197b6a0210 */ /* 0x000fc80007fde0ff */
[----:B------:R-:W-:Y:S02]  /*1630*/  @P0 LEA.HI.X.SX32 R68, R25, R124, 0x1, P6 ;  /* 0x0000007c19440211 */ /* 0x000fe400030f0eff */
[----:B---3--:R-:W-:-:S04]  /*1640*/  @P4 LEA R70, P6, R125, R72, 0x1 ;  /* 0x000000487d464211 */ /* 0x008fc800078c08ff */
[----:B------:R-:W-:Y:S02]  /*1650*/  @P4 LEA.HI.X R125, R125, R73, R74, 0x1, P6 ;  /* 0x000000497d7d4211 */ /* 0x000fe400030f0c4a */
[----:B------:R-:W3:Y:S01]  /*1660*/  @P5 LDC.64 R74, c[0x0][0x388] ;  /* 0x0000e200ff4a5b82 */ /* 0x000ee20000000a00 */
[----:B------:R-:W-:Y:S02]  /*1670*/  ISETP.NE.AND P4, PT, R71, RZ, PT ;  /* 0x000000ff4700720c */ /* 0x000fe40003f85270 */
[----:B---3--:R-:W-:-:S04]  /*1680*/  @P5 LEA R107, P6, R69, R74, 0x1 ;  /* 0x0000004a456b5211 */ /* 0x008fc800078c08ff */
[----:B------:R-:W-:Y:S02]  /*1690*/  @P5 LEA.HI.X R69, R69, R75, R100, 0x1, P6 ;  /* 0x0000004b45455211 */ /* 0x000fe400030f0c64 */
[----:B------:R-:W3:Y:S02]  /*16a0*/  @P0 LDC.64 R100, c[0x0][0x388] ;  /* 0x0000e200ff640b82 */ /* 0x000ee40000000a00 */
[----:B---3--:R-:W-:-:S04]  /*16b0*/  @P0 LEA R71, P6, R106, R100, 0x1 ;  /* 0x000000646a470211 */ /* 0x008fc800078c08ff */
[----:B------:R-:W-:Y:S02]  /*16c0*/  @P0 LEA.HI.X R106, R106, R101, R68, 0x1, P6 ;  /* 0x000000656a6a0211 */ /* 0x000fe400030f0c44 */
[----:B------:R-:W-:-:S04]  /*16d0*/  @P1 IADD3 R111, P6, PT, R123, R31, RZ ;  /* 0x0000001f7b6f1210 */ /* 0x000fc80007fde0ff */
[----:B------:R-:W-:Y:S02]  /*16e0*/  @P1 LEA.HI.X.SX32 R68, R31, R124, 0x1, P6 ;  /* 0x0000007c1f441211 */ /* 0x000fe400030f0eff */
[----:B-1----:R-:W-:-:S04]  /*16f0*/  @P1 LEA R110, P6, R111, R102, 0x1 ;  /* 0x000000666f6e1211 */ /* 0x002fc800078c08ff */
[----:B------:R-:W-:Y:S02]  /*1700*/  @P1 LEA.HI.X R111, R111, R103, R68, 0x1, P6 ;  /* 0x000000676f6f1211 */ /* 0x000fe400030f0c44 */
[----:B------:R-:W-:-:S04]  /*1710*/  @P2 IADD3 R112, P6, PT, R123, R81, RZ ;  /* 0x000000517b702210 */ /* 0x000fc80007fde0ff */
[----:B------:R-:W-:Y:S02]  /*1720*/  @P2 LEA.HI.X.SX32 R68, R81, R124, 0x1, P6 ;  /* 0x0000007c51442211 */ /* 0x000fe400030f0eff */
[----:B--2---:R-:W-:-:S04]  /*1730*/  @P2 LEA R109, P6, R112, R104, 0x1 ;  /* 0x00000068706d2211 */ /* 0x004fc800078c08ff */
[----:B------:R-:W-:Y:S01]  /*1740*/  @P2 LEA.HI.X R112, R112, R105, R68, 0x1, P6 ;  /* 0x0000006970702211 */ /* 0x000fe200030f0c44 */
[----:B------:R-:W-:-:S05]  /*1750*/  @P5 IMAD.MOV.U32 R68, RZ, RZ, R107 ;  /* 0x000000ffff445224 */ /* 0x000fca00078e006b */
[----:B------:R1:W5:Y:S01]  /*1760*/  @P5 LDG.E.128 R36, desc[UR6][R68.64] ;  /* 0x0000000644245981 */ /* 0x000362000c1e1d00 */
[----:B------:R-:W-:Y:S02]  /*1770*/  @P3 IADD3 R126, P6, PT, R123, R87, RZ ;  /* 0x000000577b7e3210 */ /* 0x000fe40007fde0ff */
[----:B------:R-:W-:Y:S02]  /*1780*/  ISETP.NE.AND P5, PT, R108, RZ, PT ;  /* 0x000000ff6c00720c */ /* 0x000fe40003fa5270 */
[----:B------:R-:W-:Y:S02]  /*1790*/  @P3 LEA.HI.X.SX32 R108, R87, R124, 0x1, P6 ;  /* 0x0000007c576c3211 */ /* 0x000fe400030f0eff */
[----:B-1----:R-:W-:Y:S01]  /*17a0*/  @P0 MOV R69, R106 ;  /* 0x0000006a00450202 */ /* 0x002fe20000000f00 */
[----:B------:R-:W-:Y:S01]  /*17b0*/  @P0 IMAD.MOV.U32 R68, RZ, RZ, R71 ;  /* 0x000000ffff440224 */ /* 0x000fe200078e0047 */
[----:B------:R-:W1:Y:S04]  /*17c0*/  @P3 LDC.64 R106, c[0x0][0x388] ;  /* 0x0000e200ff6a3b82 */ /* 0x000e680000000a00 */
[----:B------:R2:W5:Y:S02]  /*17d0*/  @P0 LDG.E.128 R40, desc[UR6][R68.64] ;  /* 0x0000000644280981 */ /* 0x000564000c1e1d00 */
[----:B--2---:R-:W-:-:S02]  /*17e0*/  @P1 IMAD.MOV.U32 R68, RZ, RZ, R110 ;  /* 0x000000ffff441224 */ /* 0x004fc400078e006e */
[----:B------:R-:W-:-:S05]  /*17f0*/  @P1 IMAD.MOV.U32 R69, RZ, RZ, R111 ;  /* 0x000000ffff451224 */ /* 0x000fca00078e006f */
[----:B------:R2:W5:Y:S01]  /*1800*/  @P1 LDG.E.128 R44, desc[UR6][R68.64] ;  /* 0x00000006442c1981 */ /* 0x000562000c1e1d00 */
[----:B-1----:R-:W-:-:S04]  /*1810*/  @P3 LEA R71, P6, R126, R106, 0x1 ;  /* 0x0000006a7e473211 */ /* 0x002fc800078c08ff */
[----:B------:R-:W-:Y:S02]  /*1820*/  @P3 LEA.HI.X R126, R126, R107, R108, 0x1, P6 ;  /* 0x0000006b7e7e3211 */ /* 0x000fe400030f0c6c */
[----:B--2---:R-:W-:Y:S02]  /*1830*/  @P2 MOV R68, R109 ;  /* 0x0000006d00442202 */ /* 0x004fe40000000f00 */
[----:B------:R-:W1:Y:S01]  /*1840*/  @P4 LDC.64 R108, c[0x0][0x388] ;  /* 0x0000e200ff6c4b82 */ /* 0x000e620000000a00 */
[----:B------:R-:W-:Y:S01]  /*1850*/  @P4 IADD3 R113, P6, PT, R123, R93, RZ ;  /* 0x0000005d7b714210 */ /* 0x000fe20007fde0ff */
[----:B------:R-:W-:-:S03]  /*1860*/  @P2 IMAD.MOV.U32 R69, RZ, RZ, R112 ;  /* 0x000000ffff452224 */ /* 0x000fc600078e0070 */
[----:B------:R-:W-:Y:S02]  /*1870*/  @P4 LEA.HI.X.SX32 R110, R93, R124, 0x1, P6 ;  /* 0x0000007c5d6e4211 */ /* 0x000fe400030f0eff */
[----:B------:R2:W5:Y:S01]  /*1880*/  @P2 LDG.E.128 R48, desc[UR6][R68.64] ;  /* 0x0000000644302981 */ /* 0x000562000c1e1d00 */
[----:B-1----:R-:W-:-:S04]  /*1890*/  @P4 LEA R112, P6, R113, R108, 0x1 ;  /* 0x0000006c71704211 */ /* 0x002fc800078c08ff */
[----:B------:R-:W-:Y:S02]  /*18a0*/  @P4 LEA.HI.X R113, R113, R109, R110, 0x1, P6 ;  /* 0x0000006d71714211 */ /* 0x000fe400030f0c6e */
[----:B------:R-:W1:Y:S01]  /*18b0*/  @P5 LDC.64 R110, c[0x0][0x388] ;  /* 0x0000e200ff6e5b82 */ /* 0x000e620000000a00 */
[----:B--2---:R-:W-:Y:S01]  /*18c0*/  @P3 IMAD.MOV.U32 R68, RZ, RZ, R71 ;  /* 0x000000ffff443224 */ /* 0x004fe200078e0047 */
[----:B------:R-:W-:Y:S01]  /*18d0*/  @P3 MOV R69, R126 ;  /* 0x0000007e00453202 */ /* 0x000fe20000000f00 */
[----:B------:R-:W5:Y:S01]  /*18e0*/  @P4 LDG.E.128 R56, desc[UR6][R112.64] ;  /* 0x0000000670384981 */ /* 0x000f62000c1e1d00 */
[----:B------:R-:W-:-:S03]  /*18f0*/  @P5 IADD3 R71, P6, PT, R123, R115, RZ ;  /* 0x000000737b475210 */ /* 0x000fc60007fde0ff */
[----:B------:R2:W5:Y:S01]  /*1900*/  @P3 LDG.E.128 R52, desc[UR6][R68.64] ;  /* 0x0000000644343981 */ /* 0x000562000c1e1d00 */
[----:B------:R-:W-:Y:S01]  /*1910*/  @P5 LEA.HI.X.SX32 R126, R115, R124, 0x1, P6 ;  /* 0x0000007c737e5211 */ /* 0x000fe200030f0eff */
[----:B--2---:R-:W2:Y:S01]  /*1920*/  LDC.64 R68, c[0x0][0x3a8] ;  /* 0x0000ea00ff447b82 */ /* 0x004ea20000000a00 */
[----:B-1----:R-:W-:-:S04]  /*1930*/  @P5 LEA R112, P6, R71, R110, 0x1 ;  /* 0x0000006e47705211 */ /* 0x002fc800078c08ff */
[----:B------:R-:W-:Y:S02]  /*1940*/  @P5 LEA.HI.X R113, R71, R111, R126, 0x1, P6 ;  /* 0x0000006f47715211 */ /* 0x000fe400030f0c7e */
[----:B------:R-:W-:-:S03]  /*1950*/  ISETP.NE.AND P6, PT, R122, RZ, PT ;  /* 0x000000ff7a00720c */ /* 0x000fc60003fc5270 */
[----:B------:R1:W5:Y:S01]  /*1960*/  @P5 LDG.E.128 R60, desc[UR6][R112.64] ;  /* 0x00000006703c5981 */ /* 0x000362000c1e1d00 */
[----:B--2---:R-:W-:-:S09]  /*1970*/  IMAD.WIDE R68, R3, 0x2, R68 ;  /* 0x0000000203447825 */ /* 0x004fd200078e0244 */
[----:B-1----:R-:W-:Y:S02]  /*1980*/  @P6 IMAD.MOV.U32 R112, RZ, RZ, R70 ;  /* 0x000000ffff706224 */ /* 0x002fe400078e0046 */
[----:B------:R-:W-:Y:S01]  /*1990*/  @P6 IMAD.MOV.U32 R113, RZ, RZ, R125 ;  /* 0x000000ffff716224 */ /* 0x000fe200078e007d */
[----:B------:R-:W5:Y:S04]  /*19a0*/  LDG.E.128.STRONG.GPU R68, desc[UR6][R68.64] ;  /* 0x0000000644447981 */ /* 0x000f68000c1efd00 */
        /* <DEDUP_REMOVED lines=12> */
.L_x_291:
[----:B------:R-:W-:Y:S05]  /*1a70*/  BSYNC.RECONVERGENT B0 ;  /* 0x0000000000007941 */ /* 0x000fea0003800200 */
.L_x_290:
[----:B------:R-:W-:Y:S01]  /*1a80*/  ISETP.NE.AND P6, PT, R121, RZ, PT ;  /* 0x000000ff7900720c */ /* 0x000fe20003fc5270 */
[----:B------:R-:W-:-:S12]  /*1a90*/  BSSY.RECONVERGENT B0, `(.L_x_292) ;  /* 0x000000b000007945 */ /* 0x000fd80003800200 */
        /* <DEDUP_REMOVED lines=10> */
.L_x_293:
[----:B------:R-:W-:Y:S05]  /*1b40*/  BSYNC.RECONVERGENT B0 ;  /* 0x0000000000007941 */ /* 0x000fea0003800200 */
.L_x_292:
[----:B------:R-:W-:Y:S04]  /*1b50*/  BSSY.RECONVERGENT B0, `(.L_x_294) ;  /* 0x000000b000007945 */ /* 0x000fe80003800200 */
[----:B------:R-:W-:Y:S05]  /*1b60*/  @!P0 BRA `(.L_x_295) ;  /* 0x0000000000248947 */ /* 0x000fea0003800000 */
        /* <DEDUP_REMOVED lines=9> */
.L_x_295:
[----:B------:R-:W-:Y:S05]  /*1c00*/  BSYNC.RECONVERGENT B0 ;  /* 0x0000000000007941 */ /* 0x000fea0003800200 */
.L_x_294:
        /* <DEDUP_REMOVED lines=11> */
.L_x_297:
[----:B------:R-:W-:Y:S05]  /*1cc0*/  BSYNC.RECONVERGENT B0 ;  /* 0x0000000000007941 */ /* 0x000fea0003800200 */
.L_x_296:
        /* <DEDUP_REMOVED lines=11> */
.L_x_299:
[----:B------:R-:W-:Y:S05]  /*1d80*/  BSYNC.RECONVERGENT B0 ;  /* 0x0000000000007941 */ /* 0x000fea0003800200 */
.L_x_298:
        /* <DEDUP_REMOVED lines=11> */
.L_x_301:
[----:B------:R-:W-:Y:S05]  /*1e40*/  BSYNC.RECONVERGENT B0 ;  /* 0x0000000000007941 */ /* 0x000fea0003800200 */
.L_x_300:
        /* <DEDUP_REMOVED lines=11> */
.L_x_303:
[----:B------:R-:W-:Y:S05]  /*1f00*/  BSYNC.RECONVERGENT B0 ;  /* 0x0000000000007941 */ /* 0x000fea0003800200 */
.L_x_302:
        /* <DEDUP_REMOVED lines=11> */
.L_x_305:
[----:B------:R-:W-:Y:S05]  /*1fc0*/  BSYNC.RECONVERGENT B0 ;  /* 0x0000000000007941 */ /* 0x000fea0003800200 */
.L_x_304:
[----:B------:R-:W-:Y:S02]  /*1fd0*/  P2R R125, PR, RZ, 0x10 ;  /* 0x00000010ff7d7803 */ /* 0x000fe40000000000 */
[----:B------:R-:W-:Y:S02]  /*1fe0*/  ISETP.NE.AND P4, PT, R122, RZ, PT ;  /* 0x000000ff7a00720c */ /* 0x000fe40003f85270 */
[----:B------:R-:W-:Y:S02]  /*1ff0*/  P2R R127, PR, RZ, 0x20 ;  /* 0x00000020ff7f7803 */ /* 0x000fe40000000000 */
[----:B------:R-:W-:-:S09]  /*2000*/  ISETP.NE.AND P5, PT, R121, RZ, PT ;  /* 0x000000ff7900720c */ /* 0x000fd20003fa5270 */
[----:B-1----:R-:W-:-:S04]  /*2010*/  @P4 IADD3 R113, P6, PT, R123, R14, RZ ;  /* 0x0000000e7b714210 */ /* 0x002fc80007fde0ff */
[----:B------:R-:W-:Y:S02]  /*2020*/  @P4 LEA.HI.X.SX32 R126, R14, R124, 0x1, P6 ;  /* 0x0000007c0e7e4211 */ /* 0x000fe400030f0eff */
[----:B------:R-:W-:-:S04]  /*2030*/  @P4 LEA R112, P6, R113, R72, 0x1 ;  /* 0x0000004871704211 */ /* 0x000fc800078c08ff */
[----:B------:R-:W-:-:S05]  /*2040*/  @P4 LEA.HI.X R113, R113, R73, R126, 0x1, P6 ;  /* 0x0000004971714211 */ /* 0x000fca00030f0c7e */
[----:B-----5:R1:W5:Y:S01]  /*2050*/  @P4 LDG.E.128 R64, desc[UR6][R112.64] ;  /* 0x0000000670404981 */ /* 0x020362000c1e1d00 */
[----:B------:R-:W-:Y:S02]  /*2060*/  ISETP.NE.AND P4, PT, R125, RZ, PT ;  /* 0x000000ff7d00720c */ /* 0x000fe40003f85270 */
[----:B------:R-:W-:-:S04]  /*2070*/  @P5 IADD3 R125, P6, PT, R123, R20, RZ ;  /* 0x000000147b7d5210 */ /* 0x000fc80007fde0ff */
[----:B------:R-:W-:Y:S02]  /*2080*/  @P5 LEA.HI.X.SX32 R126, R20, R124, 0x1, P6 ;  /* 0x0000007c147e5211 */ /* 0x000fe400030f0eff */
[----:B-1----:R-:W-:-:S04]  /*2090*/  @P5 LEA R112, P6, R125, R74, 0x1 ;  /* 0x0000004a7d705211 */ /* 0x002fc800078c08ff */
[----:B------:R-:W-:Y:S02]  /*20a0*/  @P5 LEA.HI.X R113, R125, R75, R126, 0x1, P6 ;  /* 0x0000004b7d715211 */ /* 0x000fe400030f0c7e */
[----:B------:R-:W-:-:S03]  /*20b0*/  @P0 IADD3 R126, P6, PT, R123, R26, RZ ;  /* 0x0000001a7b7e0210 */ /* 0x000fc60007fde0ff */
[----:B------:R1:W5:Y:S01]  /*20c0*/  @P5 LDG.E.128 R36, desc[UR6][R112.64] ;  /* 0x0000000670245981 */ /* 0x000362000c1e1d00 */
[----:B------:R-:W-:Y:S02]  /*20d0*/  ISETP.NE.AND P5, PT, R127, RZ, PT ;  /* 0x000000ff7f00720c */ /* 0x000fe40003fa5270 */
[----:B------:R-:W-:Y:S02]  /*20e0*/  @P0 LEA.HI.X.SX32 R127, R26, R124, 0x1, P6 ;  /* 0x0000007c1a7f0211 */ /* 0x000fe400030f0eff */
[----:B------:R-:W-:-:S04]  /*20f0*/  @P0 LEA R125, P6, R126, R100, 0x1 ;  /* 0x000000647e7d0211 */ /* 0x000fc800078c08ff */
[----:B------:R-:W-:Y:S01]  /*2100*/  @P0 LEA.HI.X R126, R126, R101, R127, 0x1, P6 ;  /* 0x000000657e7e0211 */ /* 0x000fe200030f0c7f */
[----:B-1----:R-:W-:-:S03]  /*2110*/  @P0 IMAD.MOV.U32 R112, RZ, RZ, R125 ;  /* 0x000000ffff700224 */ /* 0x002fc600078e007d */
[----:B------:R-:W-:Y:S02]  /*2120*/  @P0 MOV R113, R126 ;  /* 0x0000007e00710202 */ /* 0x000fe40000000f00 */
[----:B------:R-:W-:-:S03]  /*2130*/  @P1 IADD3 R126, P6, PT, R123, R76, RZ ;  /* 0x0000004c7b7e1210 */ /* 0x000fc60007fde0ff */
[----:B------:R1:W5:Y:S01]  /*2140*/  @P0 LDG.E.128 R40, desc[UR6][R112.64] ;  /* 0x0000000670280981 */ /* 0x000362000c1e1d00 */
[----:B------:R-:W-:Y:S02]  /*2150*/  @P1 LEA.HI.X.SX32 R127, R76, R124, 0x1, P6 ;  /* 0x0000007c4c7f1211 */ /* 0x000fe400030f0eff */
[----:B------:R-:W-:-:S04]  /*2160*/  @P1 LEA R125, P6, R126, R102, 0x1 ;  /* 0x000000667e7d1211 */ /* 0x000fc800078c08ff */
[----:B------:R-:W-:Y:S01]  /*2170*/  @P1 LEA.HI.X R126, R126, R103, R127, 0x1, P6 ;  /* 0x000000677e7e1211 */ /* 0x000fe200030f0c7f */
[----:B-1----:R-:W-:-:S04]  /*2180*/  @P1 IMAD.MOV.U32 R112, RZ, RZ, R125 ;  /* 0x000000ffff701224 */ /* 0x002fc800078e007d */
[----:B------:R-:W-:Y:S01]  /*2190*/  @P1 IMAD.MOV.U32 R113, RZ, RZ, R126 ;  /* 0x000000ffff711224 */ /* 0x000fe200078e007e */
[----:B------:R-:W-:-:S04]  /*21a0*/  @P2 IADD3 R126, P6, PT, R123, R82, RZ ;  /* 0x000000527b7e2210 */ /* 0x000fc80007fde0ff */
[----:B------:R-:W-:Y:S01]  /*21b0*/  @P2 LEA.HI.X.SX32 R127, R82, R124, 0x1, P6 ;  /* 0x0000007c527f2211 */ /* 0x000fe200030f0eff */
[----:B------:R1:W5:Y:S01]  /*21c0*/  @P1 LDG.E.128 R44, desc[UR6][R112.64] ;  /* 0x00000006702c1981 */ /* 0x000362000c1e1d00 */
[----:B------:R-:W-:-:S04]  /*21d0*/  @P2 LEA R125, P6, R126, R104, 0x1 ;  /* 0x000000687e7d2211 */ /* 0x000fc800078c08ff */
[----:B------:R-:W-:-:S05]  /*21e0*/  @P2 LEA.HI.X R126, R126, R105, R127, 0x1, P6 ;  /* 0x000000697e7e2211 */ /* 0x000fca00030f0c7f */
[----:B-1----:R-:W-:Y:S01]  /*21f0*/  @P2 IMAD.MOV.U32 R113, RZ, RZ, R126 ;  /* 0x000000ffff712224 */ /* 0x002fe200078e007e */
[----:B------:R-:W-:Y:S02]  /*2200*/  @P3 IADD3 R126, P6, PT, R123, R88, RZ ;  /* 0x000000587b7e3210 */ /* 0x000fe40007fde0ff */
[----:B------:R-:W-:Y:S02]  /*2210*/  @P2 MOV R112, R125 ;  /* 0x0000007d00702202 */ /* 0x000fe40000000f00 */
[----:B------:R-:W-:Y:S02]  /*2220*/  @P3 LEA.HI.X.SX32 R127, R88, R124, 0x1, P6 ;  /* 0x0000007c587f3211 */ /* 0x000fe400030f0eff */
[C---:B------:R-:W-:Y:S01]  /*2230*/  @P3 LEA R125, P6, R126.reuse, R106, 0x1 ;  /* 0x0000006a7e7d3211 */ /* 0x040fe200078c08ff */
[----:B------:R1:W5:Y:S03]  /*2240*/  @P2 LDG.E.128 R48, desc[UR6][R112.64] ;  /* 0x0000000670302981 */ /* 0x000366000c1e1d00 */
[----:B------:R-:W-:-:S04]  /*2250*/  @P3 LEA.HI.X R126, R126, R107, R127, 0x1, P6 ;  /* 0x0000006b7e7e3211 */ /* 0x000fc800030f0c7f */
[----:B-1----:R-:W-:Y:S01]  /*2260*/  @P3 MOV R113, R126 ;  /* 0x0000007e00713202 */ /* 0x002fe20000000f00 */
[----:B------:R-:W-:Y:S01]  /*2270*/  @P3 IMAD.MOV.U32 R112, RZ, RZ, R125 ;  /* 0x000000ffff703224 */ /* 0x000fe200078e007d */
[----:B------:R-:W-:-:S04]  /*2280*/  @P4 IADD3 R126, P6, PT, R123, R94, RZ ;  /* 0x0000005e7b7e4210 */ /* 0x000fc80007fde0ff */
[----:B------:R-:W-:Y:S01]  /*2290*/  @P4 LEA.HI.X.SX32 R127, R94, R124, 0x1, P6 ;  /* 0x0000007c5e7f4211 */ /* 0x000fe200030f0eff */
[----:B------:R1:W5:Y:S01]  /*22a0*/  @P3 LDG.E.128 R52, desc[UR6][R112.64] ;  /* 0x0000000670343981 */ /* 0x000362000c1e1d00 */
[----:B------:R-:W-:-:S04]  /*22b0*/  @P4 LEA R125, P6, R126, R108, 0x1 ;  /* 0x0000006c7e7d4211 */ /* 0x000fc800078c08ff */
[----:B------:R-:W-:-:S05]  /*22c0*/  @P4 LEA.HI.X R126, R126, R109, R127, 0x1, P6 ;  /* 0x0000006d7e7e4211 */ /* 0x000fca00030f0c7f */
[----:B-1----:R-:W-:Y:S01]  /*22d0*/  @P4 IMAD.MOV.U32 R113, RZ, RZ, R126 ;  /* 0x000000ffff714224 */ /* 0x002fe200078e007e */
[----:B------:R-:W-:Y:S01]  /*22e0*/  @P5 IADD3 R126, P6, PT, R123, R116, RZ ;  /* 0x000000747b7e5210 */ /* 0x000fe20007fde0ff */
[----:B------:R-:W-:-:S03]  /*22f0*/  @P4 IMAD.MOV.U32 R112, RZ, RZ, R125 ;  /* 0x000000ffff704224 */ /* 0x000fc600078e007d */
[----:B------:R-:W-:Y:S02]  /*2300*/  @P5 LEA.HI.X.SX32 R127, R116, R124, 0x1, P6 ;  /* 0x0000007c747f5211 */ /* 0x000fe400030f0eff */
[C---:B------:R-:W-:Y:S01]  /*2310*/  @P5 LEA R125, P6, R126.reuse, R110, 0x1 ;  /* 0x0000006e7e7d5211 */ /* 0x040fe200078c08ff */
[----:B------:R1:W5:Y:S03]  /*2320*/  @P4 LDG.E.128 R56, desc[UR6][R112.64] ;  /* 0x0000000670384981 */ /* 0x000366000c1e1d00 */
[----:B------:R-:W-:Y:S02]  /*2330*/  @P5 LEA.HI.X R126, R126, R111, R127, 0x1, P6 ;  /* 0x0000006f7e7e5211 */ /* 0x000fe400030f0c7f */
[----:B------:R-:W-:Y:S02]  /*2340*/  ISETP.NE.AND P6, PT, R122, RZ, PT ;  /* 0x000000ff7a00720c */ /* 0x000fe40003fc5270 */
[----:B-1----:R-:W-:Y:S01]  /*2350*/  @P5 MOV R112, R125 ;  /* 0x0000007d00705202 */ /* 0x002fe20000000f00 */
[----:B------:R-:W-:-:S05]  /*2360*/  @P5 IMAD.MOV.U32 R113, RZ, RZ, R126 ;  /* 0x000000ffff715224 */ /* 0x000fca00078e007e */
        /* <DEDUP_REMOVED lines=12> */
.L_x_307:
[----:B------:R-:W-:Y:S05]  /*2430*/  BSYNC.RECONVERGENT B0 ;  /* 0x0000000000007941 */ /* 0x000fea0003800200 */
.L_x_306:
[----:B------:R-:W-:Y:S01]  /*2440*/  ISETP.NE.AND P6, PT, R121, RZ, PT ;  /* 0x000000ff7900720c */ /* 0x000fe20003fc5270 */
[----:B------:R-:W-:-:S12]  /*2450*/  BSSY.RECONVERGENT B0, `(.L_x_308) ;  /* 0x000000b000007945 */ /* 0x000fd80003800200 */
        /* <DEDUP_REMOVED lines=10> */
.L_x_309:
[----:B------:R-:W-:Y:S05]  /*2500*/  BSYNC.RECONVERGENT B0 ;  /* 0x0000000000007941 */ /* 0x000fea0003800200 */
.L_x_308:
        /* <DEDUP_REMOVED lines=11> */
.L_x_311:
[----:B------:R-:W-:Y:S05]  /*25c0*/  BSYNC.RECONVERGENT B0 ;  /* 0x0000000000007941 */ /* 0x000fea0003800200 */
.L_x_310:
        /* <DEDUP_REMOVED lines=11> */
.L_x_313:
[----:B------:R-:W-:Y:S05]  /*2680*/  BSYNC.RECONVERGENT B0 ;  /* 0x0000000000007941 */ /* 0x000fea0003800200 */
.L_x_312:
        /* <DEDUP_REMOVED lines=11> */
.L_x_315:
[----:B------:R-:W-:Y:S05]  /*2740*/  BSYNC.RECONVERGENT B0 ;  /* 0x0000000000007941 */ /* 0x000fea0003800200 */
.L_x_314:
        /* <DEDUP_REMOVED lines=11> */
.L_x_317:
[----:B------:R-:W-:Y:S05]  /*2800*/  BSYNC.RECONVERGENT B0 ;  /* 0x0000000000007941 */ /* 0x000fea0003800200 */
.L_x_316:
        /* <DEDUP_REMOVED lines=11> */
.L_x_319:
[----:B------:R-:W-:Y:S05]  /*28c0*/  BSYNC.RECONVERGENT B0 ;  /* 0x0000000000007941 */ /* 0x000fea0003800200 */
.L_x_318:
        /* <DEDUP_REMOVED lines=11> */
.L_x_321:
[----:B------:R-:W-:Y:S05]  /*2980*/  BSYNC.RECONVERGENT B0 ;  /* 0x0000000000007941 */ /* 0x000fea0003800200 */
.L_x_320:
        /* <DEDUP_REMOVED lines=47> */
[----:B------:R-:W-:-:S05]  /*2c80*/  @P4 LEA.HI.X R126, R126, R109, R127, 0x1, P6 ;  /* 0x0000006d7e7e4211 */ /* 0x000fca00030f0c7f */
[----:B-1----:R-:W-:Y:S01]  /*2c90*/  @P4 IMAD.MOV.U32 R113, RZ, RZ, R126 ;  /* 0x000000ffff714224 */ /* 0x002fe200078e007e */
[----:B------:R-:W-:Y:S02]  /*2ca0*/  @P5 IADD3 R126, P6, PT, R123, R119, RZ ;  /* 0x000000777b7e5210 */ /* 0x000fe40007fde0ff */
[----:B------:R-:W-:Y:S02]  /*2cb0*/  @P4 MOV R112, R125 ;  /* 0x0000007d00704202 */ /* 0x000fe40000000f00 */
[----:B------:R-:W-:Y:S02]  /*2cc0*/  @P5 LEA.HI.X.SX32 R127, R119, R124, 0x1, P6 ;  /* 0x0000007c777f5211 */ /* 0x000fe400030f0eff */
[C---:B------:R-:W-:Y:S01]  /*2cd0*/  @P5 LEA R125, P6, R126.reuse, R110, 0x1 ;  /* 0x0000006e7e7d5211 */ /* 0x040fe200078c08ff */
[----:B------:R1:W5:Y:S03]  /*2ce0*/  @P4 LDG.E.128 R56, desc[UR6][R112.64] ;  /* 0x0000000670384981 */ /* 0x000366000c1e1d00 */
[----:B------:R-:W-:-:S02]  /*2cf0*/  @P5 LEA.HI.X R126, R126, R111, R127, 0x1, P6 ;  /* 0x0000006f7e7e5211 */ /* 0x000fc400030f0c7f */
[----:B------:R-:W-:Y:S01]  /*2d00*/  ISETP.NE.AND P6, PT, R122, RZ, PT ;  /* 0x000000ff7a00720c */ /* 0x000fe20003fc5270 */
[----:B-1----:R-:W-:Y:S01]  /*2d10*/  @P5 IMAD.MOV.U32 R112, RZ, RZ, R125 ;  /* 0x000000ffff705224 */ /* 0x002fe200078e007d */
[----:B------:R-:W-:-:S05]  /*2d20*/  @P5 MOV R113, R126 ;  /* 0x0000007e00715202 */ /* 0x000fca0000000f00 */
[----:B------:R1:W5:Y:S01]  /*2d30*/  @P5 LDG.E.128 R60, desc[UR6][R112.64] ;  /* 0x00000006703c5981 */ /* 0x000362000c1e1d00 */
[----:B------:R-:W-:Y:S05]  /*2d40*/  BSSY.RECONVERGENT B0, `(.L_x_322) ;  /* 0x000000b000007945 */ /* 0x000fea0003800200 */
        /* <DEDUP_REMOVED lines=10> */
.L_x_323:
[----:B------:R-:W-:Y:S05]  /*2df0*/  BSYNC.RECONVERGENT B0 ;  /* 0x0000000000007941 */ /* 0x000fea0003800200 */
.L_x_322:
[----:B------:R-:W-:Y:S01]  /*2e00*/  ISETP.NE.AND P6, PT, R121, RZ, PT ;  /* 0x000000ff7900720c */ /* 0x000fe20003fc5270 */
[----:B------:R-:W-:-:S12]  /*2e10*/  BSSY.RECONVERGENT B0, `(.L_x_324) ;  /* 0x000000b000007945 */ /* 0x000fd80003800200 */
        /* <DEDUP_REMOVED lines=10> */
.L_x_325:
[----:B------:R-:W-:Y:S05]  /*2ec0*/  BSYNC.RECONVERGENT B0 ;  /* 0x0000000000007941 */ /* 0x000fea0003800200 */
.L_x_324:
        /* <DEDUP_REMOVED lines=11> */
.L_x_327:
[----:B------:R-:W-:Y:S05]  /*2f80*/  BSYNC.RECONVERGENT B0 ;  /* 0x0000000000007941 */ /* 0x000fea0003800200 */
.L_x_326:
        /* <DEDUP_REMOVED lines=11> */
.L_x_329:
[----:B------:R-:W-:Y:S05]  /*3040*/  BSYNC.RECONVERGENT B0 ;  /* 0x0000000000007941 */ /* 0x000fea0003800200 */
.L_x_328:
        /* <DEDUP_REMOVED lines=11> */
.L_x_331:
[----:B------:R-:W-:Y:S05]  /*3100*/  BSYNC.RECONVERGENT B0 ;  /* 0x0000000000007941 */ /* 0x000fea0003800200 */
.L_x_330:
        /* <DEDUP_REMOVED lines=11> */
.L_x_333:
[----:B------:R-:W-:Y:S05]  /*31c0*/  BSYNC.RECONVERGENT B0 ;  /* 0x0000000000007941 */ /* 0x000fea0003800200 */
.L_x_332:
        /* <DEDUP_REMOVED lines=11> */
.L_x_335:
[----:B------:R-:W-:Y:S05]  /*3280*/  BSYNC.RECONVERGENT B0 ;  /* 0x0000000000007941 */ /* 0x000fea0003800200 */
.L_x_334:
        /* <DEDUP_REMOVED lines=11> */
.L_x_337:
[----:B------:R-:W-:Y:S05]  /*3340*/  BSYNC.RECONVERGENT B0 ;  /* 0x0000000000007941 */ /* 0x000fea0003800200 */
.L_x_336:
[----:B------:R-:W-:Y:S02]  /*3350*/  P2R R125, PR, RZ, 0x10 ;  /* 0x00000010ff7d7803 */ /* 0x000fe40000000000 */
[----:B------:R-:W-:Y:S02]  /*3360*/  ISETP.NE.AND P4, PT, R121, RZ, PT ;  /* 0x000000ff7900720c */ /* 0x000fe40003f85270 */
[----:B------:R-:W-:Y:S02]  /*3370*/  P2R R127, PR, RZ, 0x20 ;  /* 0x00000020ff7f7803 */ /* 0x000fe40000000000 */
[----:B------:R-:W-:-:S09]  /*3380*/  ISETP.NE.AND P5, PT, R122, RZ, PT ;  /* 0x000000ff7a00720c */ /* 0x000fd20003fa5270 */
[----:B-1----:R-:W-:-:S04]  /*3390*/  @P4 IADD3 R113, P6, PT, R123, R24, RZ ;  /* 0x000000187b714210 */ /* 0x002fc80007fde0ff */
[----:B------:R-:W-:Y:S02]  /*33a0*/  @P4 LEA.HI.X.SX32 R126, R24, R124, 0x1, P6 ;  /* 0x0000007c187e4211 */ /* 0x000fe400030f0eff */
[----:B------:R-:W-:-:S04]  /*33b0*/  @P4 LEA R112, P6, R113, R74, 0x1 ;  /* 0x0000004a71704211 */ /* 0x000fc800078c08ff */
[----:B------:R-:W-:Y:S02]  /*33c0*/  @P4 LEA.HI.X R113, R113, R75, R126, 0x1, P6 ;  /* 0x0000004b71714211 */ /* 0x000fe400030f0c7e */
[----:B------:R-:W-:Y:S02]  /*33d0*/  @P0 IADD3 R74, P6, PT, R123, R30, RZ ;  /* 0x0000001e7b4a0210 */ /* 0x000fe40007fde0ff */
[----:B------:R-:W-:Y:S02]  /*33e0*/  ISETP.NE.AND P4, PT, R125, RZ, PT ;  /* 0x000000ff7d00720c */ /* 0x000fe40003f85270 */
[----:B------:R-:W-:Y:S02]  /*33f0*/  @P0 LEA.HI.X.SX32 R75, R30, R124, 0x1, P6 ;  /* 0x0000007c1e4b0211 */ /* 0x000fe400030f0eff */
[----:B------:R-:W-:Y:S02]  /*3400*/  @P0 LEA R100, P6, R74, R100, 0x1 ;  /* 0x000000644a640211 */ /* 0x000fe400078c08ff */
[----:B------:R-:W-:-:S02]  /*3410*/  P2R R125, PR, RZ, 0x1 ;  /* 0x00000001ff7d7803 */ /* 0x000fc40000000000 */
[----:B------:R-:W-:Y:S02]  /*3420*/  @P0 LEA.HI.X R101, R74, R101, R75, 0x1, P6 ;  /* 0x000000654a650211 */ /* 0x000fe400030f0c4b */
[----:B------:R-:W-:Y:S02]  /*3430*/  @P1 IADD3 R74, P6, PT, R123, R80, RZ ;  /* 0x000000507b4a1210 */ /* 0x000fe40007fde0ff */
[----:B------:R-:W-:Y:S02]  /*3440*/  ISETP.NE.AND P0, PT, R121, RZ, PT ;  /* 0x000000ff7900720c */ /* 0x000fe40003f05270 */
[----:B------:R-:W-:Y:S02]  /*3450*/  @P1 LEA.HI.X.SX32 R75, R80, R124, 0x1, P6 ;  /* 0x0000007c504b1211 */ /* 0x000fe400030f0eff */
[----:B------:R-:W-:-:S04]  /*3460*/  @P1 LEA R102, P6, R74, R102, 0x1 ;  /* 0x000000664a661211 */ /* 0x000fc800078c08ff */
[----:B------:R-:W-:Y:S02]  /*3470*/  @P1 LEA.HI.X R103, R74, R103, R75, 0x1, P6 ;  /* 0x000000674a671211 */ /* 0x000fe400030f0c4b */
[----:B------:R-:W-:-:S04]  /*3480*/  @P2 IADD3 R74, P6, PT, R123, R86, RZ ;  /* 0x000000567b4a2210 */ /* 0x000fc80007fde0ff */
        /* <DEDUP_REMOVED lines=13> */
[C---:B------:R-:W-:Y:S02]  /*3560*/  @P5 LEA R74, P6, R75.reuse, R72, 0x1 ;  /* 0x000000484b4a5211 */ /* 0x040fe400078c08ff */
[----:B------:R-:W-:Y:S02]  /*3570*/  @P0 MOV R72, R112 ;  /* 0x0000007000480202 */ /* 0x000fe40000000f00 */
[----:B------:R-:W-:Y:S01]  /*3580*/  @P5 LEA.HI.X R75, R75, R73, R126, 0x1, P6 ;  /* 0x000000494b4b5211 */ /* 0x000fe200030f0c7e */
[----:B------:R-:W-:Y:S01]  /*3590*/  @P0 IMAD.MOV.U32 R73, RZ, RZ, R113 ;  /* 0x000000ffff490224 */ /* 0x000fe200078e0071 */
[----:B------:R-:W-:-:S04]  /*35a0*/  ISETP.NE.AND P5, PT, R127, RZ, PT ;  /* 0x000000ff7f00720c */ /* 0x000fc80003fa5270 */
[----:B-----5:R1:W5:Y:S01]  /*35b0*/  @P0 LDG.E.128 R36, desc[UR6][R72.64] ;  /* 0x0000000648240981 */ /* 0x020362000c1e1d00 */
[----:B------:R-:W-:-:S08]  /*35c0*/  ISETP.NE.AND P0, PT, R125, RZ, PT ;  /* 0x000000ff7d00720c */ /* 0x000fd00003f05270 */
[----:B------:R-:W-:-:S04]  /*35d0*/  @P5 IADD3 R123, P6, PT, R123, R120, RZ ;  /* 0x000000787b7b5210 */ /* 0x000fc80007fde0ff */
[----:B------:R-:W-:Y:S01]  /*35e0*/  @P5 LEA.HI.X.SX32 R124, R120, R124, 0x1, P6 ;  /* 0x0000007c787c5211 */ /* 0x000fe200030f0eff */
[----:B-1----:R-:W-:Y:S01]  /*35f0*/  @P0 IMAD.MOV.U32 R72, RZ, RZ, R100 ;  /* 0x000000ffff480224 */ /* 0x002fe200078e0064 */
[----:B------:R-:W-:Y:S02]  /*3600*/  @P0 MOV R73, R101 ;  /* 0x0000006500490202 */ /* 0x000fe40000000f00 */
[----:B------:R-:W-:-:S03]  /*3610*/  @P5 LEA R110, P6, R123, R110, 0x1 ;  /* 0x0000006e7b6e5211 */ /* 0x000fc600078c08ff */
[----:B------:R1:W5:Y:S01]  /*3620*/  @P0 LDG.E.128 R40, desc[UR6][R72.64] ;  /* 0x0000000648280981 */ /* 0x000362000c1e1d00 */
[----:B------:R-:W-:Y:S02]  /*3630*/  @P5 LEA.HI.X R111, R123, R111, R124, 0x1, P6 ;  /* 0x0000006f7b6f5211 */ /* 0x000fe400030f0c7c */
[----:B------:R-:W-:Y:S01]  /*3640*/  ISETP.NE.AND P6, PT, R122, RZ, PT ;  /* 0x000000ff7a00720c */ /* 0x000fe20003fc5270 */
[----:B-1----:R-:W-:Y:S02]  /*3650*/  @P1 IMAD.MOV.U32 R72, RZ, RZ, R102 ;  /* 0x000000ffff481224 */ /* 0x002fe400078e0066 */
[----:B------:R-:W-:-:S05]  /*3660*/  @P1 IMAD.MOV.U32 R73, RZ, RZ, R103 ;  /* 0x000000ffff491224 */ /* 0x000fca00078e0067 */
[----:B------:R1:W5:Y:S02]  /*3670*/  @P1 LDG.E.128 R44, desc[UR6][R72.64] ;  /* 0x00000006482c1981 */ /* 0x000364000c1e1d00 */
[----:B-1----:R-:W-:Y:S01]  /*3680*/  @P2 MOV R72, R104 ;  /* 0x0000006800482202 */ /* 0x002fe20000000f00 */
[----:B------:R-:W-:-:S05]  /*3690*/  @P2 IMAD.MOV.U32 R73, RZ, RZ, R105 ;  /* 0x000000ffff492224 */ /* 0x000fca00078e0069 */
[----:B------:R1:W5:Y:S02]  /*36a0*/  @P2 LDG.E.128 R48, desc[UR6][R72.64] ;  /* 0x0000000648302981 */ /* 0x000364000c1e1d00 */
[----:B-1----:R-:W-:Y:S01]  /*36b0*/  @P3 IMAD.MOV.U32 R72, RZ, RZ, R106 ;  /* 0x000000ffff483224 */ /* 0x002fe200078e006a */
[----:B------:R-:W-:-:S05]  /*36c0*/  @P3 MOV R73, R107 ;  /* 0x0000006b00493202 */ /* 0x000fca0000000f00 */
[----:B------:R1:W5:Y:S02]  /*36d0*/  @P3 LDG.E.128 R52, desc[UR6][R72.64] ;  /* 0x0000000648343981 */ /* 0x000364000c1e1d00 */
        /* <DEDUP_REMOVED lines=8> */
[----:B------:R1:W5:Y:S01]  /*3760*/  @P6 LDG.E.128 R64, desc[UR6][R72.64] ;  /* 0x0000000648406981 */ /* 0x000362000c1e1d00 */
[----:B------:R-:W-:Y:S01]  /*3770*/  BSSY.RECONVERGENT B0, `(.L_x_338) ;  /* 0x000000c000007945 */ /* 0x000fe20003800200 */
[----:B------:R-:W-:-:S03]  /*3780*/  VIADD R6, R6, 0x1 ;  /* 0x0000000106067836 */ /* 0x000fc60000000000 */
        /* <DEDUP_REMOVED lines=10> */
.L_x_339:
[----:B------:R-:W-:Y:S05]  /*3830*/  BSYNC.RECONVERGENT B0 ;  /* 0x0000000000007941 */ /* 0x000fea0003800200 */
.L_x_338:
[----:B------:R-:W-:Y:S01]  /*3840*/  ISETP.NE.AND P6, PT, R121, RZ, PT ;  /* 0x000000ff7900720c */ /* 0x000fe20003fc5270 */
[----:B------:R-:W-:Y:S01]  /*3850*/  BSSY.RECONVERGENT B0, `(.L_x_340) ;  /* 0x000000f000007945 */ /* 0x000fe20003800200 */
[----:B-1----:R-:W-:Y:S02]  /*3860*/  P2R R72, PR, RZ, 0x1 ;  /* 0x00000001ff487803 */ /* 0x002fe40000000000 */
[----:B------:R-:W-:-:S04]  /*3870*/  ISETP.NE.AND P0, PT, R6, 0x4, PT ;  /* 0x000000040600780c */ /* 0x000fc80003f05270 */
[----:B------:R-:W-:Y:S02]  /*3880*/  P2R R73, PR, RZ, 0x1 ;  /* 0x00000001ff497803 */ /* 0x000fe40000000000 */
[----:B------:R-:W-:-:S03]  /*3890*/  ISETP.NE.AND P0, PT, R72, RZ, PT ;  /* 0x000000ff4800720c */ /* 0x000fc60003f05270 */
[----:B------:R-:W-:Y:S10]  /*38a0*/  @!P6 BRA `(.L_x_341) ;  /* 0x000000000024e947 */ /* 0x000ff40003800000 */
        /* <DEDUP_REMOVED lines=9> */
.L_x_341:
[----:B------:R-:W-:Y:S05]  /*3940*/  BSYNC.RECONVERGENT B0 ;  /* 0x0000000000007941 */ /* 0x000fea0003800200 */
.L_x_340:
        /* <DEDUP_REMOVED lines=11> */
.L_x_343:
[----:B------:R-:W-:Y:S05]  /*3a00*/  BSYNC.RECONVERGENT B0 ;  /* 0x0000000000007941 */ /* 0x000fea0003800200 */
.L_x_342:
        /* <DEDUP_REMOVED lines=11> */
.L_x_345:
[----:B------:R-:W-:Y:S05]  /*3ac0*/  BSYNC.RECONVERGENT B0 ;  /* 0x0000000000007941 */ /* 0x000fea0003800200 */
.L_x_344:
        /* <DEDUP_REMOVED lines=11> */
.L_x_347:
[----:B------:R-:W-:Y:S05]  /*3b80*/  BSYNC.RECONVERGENT B0 ;  /* 0x0000000000007941 */ /* 0x000fea0003800200 */
.L_x_346:
        /* <DEDUP_REMOVED lines=11> */
.L_x_349:
[----:B------:R-:W-:Y:S05]  /*3c40*/  BSYNC.RECONVERGENT B0 ;  /* 0x0000000000007941 */ /* 0x000fea0003800200 */
.L_x_348:
        /* <DEDUP_REMOVED lines=11> */
.L_x_351:
[----:B------:R-:W-:Y:S05]  /*3d00*/  BSYNC.RECONVERGENT B0 ;  /* 0x0000000000007941 */ /* 0x000fea0003800200 */
.L_x_350:
        /* <DEDUP_REMOVED lines=11> */
.L_x_353:
[----:B------:R-:W-:Y:S05]  /*3dc0*/  BSYNC.RECONVERGENT B0 ;  /* 0x0000000000007941 */ /* 0x000fea0003800200 */
.L_x_352:
[----:B------:R-:W-:Y:S01]  /*3dd0*/  ISETP.NE.AND P2, PT, R73, RZ, PT ;  /* 0x000000ff4900720c */ /* 0x000fe20003f45270 */
[----:B------:R-:W-:Y:S01]  /*3de0*/  VIADD R3, R3, 0x8 ;  /* 0x0000000803037836 */ /* 0x000fe20000000000 */
[----:B------:R-:W-:Y:S02]  /*3df0*/  IADD3 R4, P1, PT, R4, 0x8, RZ ;  /* 0x0000000804047810 */ /* 0x000fe40007f3e0ff */
[----:B------:R-:W-:Y:S02]  /*3e00*/  IADD3 R98, P0, PT, R98, 0x10, RZ ;  /* 0x0000001062627810 */ /* 0x000fe40007f1e0ff */
[----:B------:R-:W-:Y:S01]  /*3e10*/  IADD3 R12, PT, PT, R12, 0x10, RZ ;  /* 0x000000100c0c7810 */ /* 0x000fe20007ffe0ff */
[----:B------:R-:W-:Y:S02]  /*3e20*/  IMAD.X R5, RZ, RZ, R5, P1 ;  /* 0x000000ffff057224 */ /* 0x000fe400008e0605 */
[----:B------:R-:W-:-:S04]  /*3e30*/  IMAD.X R99, RZ, RZ, R99, P0 ;  /* 0x000000ffff637224 */ /* 0x000fc800000e0663 */
[----:B------:R-:W-:Y:S05]  /*3e40*/  @P2 BRA `(.L_x_354) ;  /* 0xffffffc400242947 */ /* 0x000fea000383ffff */
[----:B------:R-:W1:Y:S01]  /*3e50*/  LDC.64 R4, c[0x0][0x3c0] ;  /* 0x0000f000ff047b82 */ /* 0x000e620000000a00 */
[----:B------:R-:W2:Y:S01]  /*3e60*/  LDCU UR4, c[0x0][0x360] ;  /* 0x00006c00ff0477ac */ /* 0x000ea20008000800 */
[----:B------:R-:W-:Y:S01]  /*3e70*/  IMAD.SHL.U32 R7, R2, 0x8, RZ ;  /* 0x0000000802077824 */ /* 0x000fe200078e00ff */
        /* <DEDUP_REMOVED lines=8> */
        .weak           $__internal_3_$__cuda_sm3x_div_rn_noftz_f32_slowpath
        .type           $__internal_3_$__cuda_sm3x_div_rn_noftz_f32_slowpath,@function
        .size           $__internal_3_$__cuda_sm3x_div_rn_noftz_f32_slowpath,(.L_x_371 - $__internal_3_$__cuda_sm3x_div_rn_noftz_f32_slowpath)
$__internal_3_$__cuda_sm3x_div_rn_noftz_f32_slowpath:
[----:B------:R-:W-:Y:S01]  /*3f00*/  SHF.R.U32.HI R8, RZ, 0x17, R6 ;  /* 0x00000017ff087819 */ /* 0x000fe20000011606 */
[----:B------:R-:W-:Y:S01]  /*3f10*/  BSSY.RECONVERGENT B1, `(.L_x_356) ;  /* 0x0000064000017945 */ /* 0x000fe20003800200 */
[--C-:B------:R-:W-:Y:S02]  /*3f20*/  SHF.R.U32.HI R7, RZ, 0x17, R3.reuse ;  /* 0x00000017ff077819 */ /* 0x100fe40000011603 */
[----:B------:R-:W-:Y:S02]  /*3f30*/  LOP3.LUT R8, R8, 0xff, RZ, 0xc0, !PT ;  /* 0x000000ff08087812 */ /* 0x000fe400078ec0ff */
[----:B------:R-:W-:Y:S01]  /*3f40*/  LOP3.LUT R32, R7, 0xff, RZ, 0xc0, !PT ;  /* 0x000000ff07207812 */ /* 0x000fe200078ec0ff */
[----:B------:R-:W-:Y:S01]  /*3f50*/  IMAD.MOV.U32 R7, RZ, RZ, R3 ;  /* 0x000000ffff077224 */ /* 0x000fe200078e0003 */
[----:B------:R-:W-:Y:S02]  /*3f60*/  IADD3 R11, PT, PT, R8, -0x1, RZ ;  /* 0xffffffff080b7810 */ /* 0x000fe40007ffe0ff */
[----:B------:R-:W-:Y:S01]  /*3f70*/  MOV R10, R6 ;  /* 0x00000006000a7202 */ /* 0x000fe20000000f00 */
[----:B------:R-:W-:Y:S01]  /*3f80*/  VIADD R12, R32, 0xffffffff ;  /* 0xffffffff200c7836 */ /* 0x000fe20000000000 */
        /* <DEDUP_REMOVED lines=27> */
.L_x_357:
        /* <DEDUP_REMOVED lines=35> */
[----:B------:R-:W-:Y:S01]  /*4370*/  ISETP.NE.AND P1, PT, R10, RZ, PT ;  /* 0x000000ff0a00720c */ /* 0x000fe20003f25270 */
[----:B------:R-:W-:Y:S01]  /*4380*/  IMAD.MOV R10, RZ, RZ, -R10 ;  /* 0x000000ffff0a7224 */ /* 0x000fe200078e0a0a */
[----:B------:R-:W-:-:S02]  /*4390*/  LOP3.LUT R8, R8, 0x800000, RZ, 0xfc, !PT ;  /* 0x0080000008087812 */ /* 0x000fc400078efcff */
[----:B------:R-:W-:Y:S02]  /*43a0*/  FSETP.NEU.FTZ.AND P0, PT, R3, R6, PT ;  /* 0x000000060300720b */ /* 0x000fe40003f1d000 */
[----:B------:R-:W-:Y:S02]  /*43b0*/  SHF.L.U32 R9, R8, R9, RZ ;  /* 0x0000000908097219 */ /* 0x000fe400000006ff */
        /* <DEDUP_REMOVED lines=11> */
.L_x_364:
[----:B------:R-:W-:-:S04]  /*4470*/  LOP3.LUT R7, R7, 0x80000000, RZ, 0xc0, !PT ;  /* 0x8000000007077812 */ /* 0x000fc800078ec0ff */
[----:B------:R-:W-:Y:S01]  /*4480*/  LOP3.LUT R7, R7, 0x7f800000, RZ, 0xfc, !PT ;  /* 0x7f80000007077812 */ /* 0x000fe200078efcff */
[----:B------:R-:W-:Y:S06]  /*4490*/  BRA `(.L_x_365) ;  /* 0x0000000000047947 */ /* 0x000fec0003800000 */
.L_x_363:
[----:B------:R-:W-:-:S07]  /*44a0*/  IMAD R7, R6, 0x800000, R7 ;  /* 0x0080000006077824 */ /* 0x000fce00078e0207 */
.L_x_365:
[----:B------:R-:W-:Y:S05]  /*44b0*/  BSYNC.RECONVERGENT B2 ;  /* 0x0000000000027941 */ /* 0x000fea0003800200 */
.L_x_362:
[----:B------:R-:W-:Y:S05]  /*44c0*/  BRA `(.L_x_366) ;  /* 0x0000000000207947 */ /* 0x000fea0003800000 */
.L_x_361:
[----:B------:R-:W-:-:S04]  /*44d0*/  LOP3.LUT R7, R10, 0x80000000, R7, 0x48, !PT ;  /* 0x800000000a077812 */ /* 0x000fc800078e4807 */
[----:B------:R-:W-:Y:S01]  /*44e0*/  LOP3.LUT R7, R7, 0x7f800000, RZ, 0xfc, !PT ;  /* 0x7f80000007077812 */ /* 0x000fe200078efcff */
[----:B------:R-:W-:Y:S06]  /*44f0*/  BRA `(.L_x_366) ;  /* 0x0000000000147947 */ /* 0x000fec0003800000 */
.L_x_360:
[----:B------:R-:W-:Y:S01]  /*4500*/  LOP3.LUT R7, R10, 0x80000000, R7, 0x48, !PT ;  /* 0x800000000a077812 */ /* 0x000fe200078e4807 */
[----:B------:R-:W-:Y:S06]  /*4510*/  BRA `(.L_x_366) ;  /* 0x00000000000c7947 */ /* 0x000fec0003800000 */
.L_x_359:
[----:B------:R-:W0:Y:S01]  /*4520*/  MUFU.RSQ R7, -QNAN ;  /* 0xffc0000000077908 */ /* 0x000e220000001400 */
[----:B------:R-:W-:Y:S05]  /*4530*/  BRA `(.L_x_366) ;  /* 0x0000000000047947 */ /* 0x000fea0003800000 */
.L_x_358:
[----:B------:R-:W-:-:S07]  /*4540*/  FADD.FTZ R7, R3, R6 ;  /* 0x0000000603077221 */ /* 0x000fce0000010000 */
.L_x_366:
[----:B------:R-:W-:Y:S05]  /*4550*/  BSYNC.RECONVERGENT B1 ;  /* 0x0000000000017941 */ /* 0x000fea0003800200 */
.L_x_356:
[----:B0-----:R-:W-:Y:S01]  /*4560*/  IMAD.MOV.U32 R11, RZ, RZ, R7 ;  /* 0x000000ffff0b7224 */ /* 0x001fe200078e0007 */
[----:B------:R-:W-:Y:S01]  /*4570*/  MOV R6, R33 ;  /* 0x0000002100067202 */ /* 0x000fe20000000f00 */
[----:B------:R-:W-:-:S04]  /*4580*/  IMAD.MOV.U32 R7, RZ, RZ, 0x0 ;  /* 0x00000000ff077424 */ /* 0x000fc800078e00ff */
[----:B------:R-:W-:Y:S05]  /*4590*/  RET.REL.NODEC R6 `(_Z40ms_deformable_im2col_gpu_kernel_templateI6__halfLi8ELi4ELi32ELi3ELi2ELi5ELi8ELi3ELi8EEviPKT_PKlS5_S3_S3_iiiPS1_) ;  /* 0xffffffb806987950 */ /* 0x000fea0003c3ffff */
.L_x_367:
        /* <DEDUP_REMOVED lines=14> */
.L_x_371:


//--------------------- .nv.shared.reserved.0     --------------------------
	.section	.nv.shared.reserved.0,"aw",@nobits
	.weak		__nv_reservedSMEM_offset_0_alias
	.size		__nv_reservedSMEM_offset_0_alias, 0, 64
	.other		__nv_reservedSMEM_offset_0_alias,@"STO_CUDA_RESERVED_SHARED STV_DEFAULT"
__nv_reservedSMEM_offset_0_alias:
	.zero		0
	.zero		64


//--------------------- .nv.constant0._Z40ms_deformable_im2col_gpu_kernel_templateI6__halfLi8ELi4ELi32ELi3ELi2ELi5ELi8ELi3ELi1EEviPKT_PKlS5_S3_S3_iiiPS1_ --------------------------
	.section	.nv.constant0._Z40ms_deformable_im2col_gpu_kernel_templateI6__halfLi8ELi4ELi32ELi3ELi2ELi5ELi8ELi3ELi1EEviPKT_PKlS5_S3_S3_iiiPS1_,"a",@progbits
	.sectionflags	@""
	.align	4
.nv.constant0._Z40ms_deformable_im2col_gpu_kernel_templateI6__halfLi8ELi4ELi32ELi3ELi2ELi5ELi8ELi3ELi1EEviPKT_PKlS5_S3_S3_iiiPS1_:
	.zero		968


//--------------------- .nv.constant0._Z40ms_deformable_im2col_gpu_kernel_templateI6__halfLi8ELi4ELi32ELi3ELi2ELi5ELi8ELi3ELi2EEviPKT_PKlS5_S3_S3_iiiPS1_ --------------------------
	.section	.nv.constant0._Z40ms_deformable_im2col_gpu_kernel_templateI6__halfLi8ELi4ELi32ELi3ELi2ELi5ELi8ELi3ELi2EEviPKT_PKlS5_S3_S3_iiiPS1_,"a",@progbits
	.sectionflags	@""
	.align	4
.nv.constant0._Z40ms_deformable_im2col_gpu_kernel_templateI6__halfLi8ELi4ELi32ELi3ELi2ELi5ELi8ELi3ELi2EEviPKT_PKlS5_S3_S3_iiiPS1_:
	.zero		968


//--------------------- .nv.constant0._Z40ms_deformable_im2col_gpu_kernel_templateI6__halfLi8ELi4ELi32ELi3ELi2ELi5ELi8ELi3ELi4EEviPKT_PKlS5_S3_S3_iiiPS1_ --------------------------
	.section	.nv.constant0._Z40ms_deformable_im2col_gpu_kernel_templateI6__halfLi8ELi4ELi32ELi3ELi2ELi5ELi8ELi3ELi4EEviPKT_PKlS5_S3_S3_iiiPS1_,"a",@progbits
	.sectionflags	@""
	.align	4
.nv.constant0._Z40ms_deformable_im2col_gpu_kernel_templateI6__halfLi8ELi4ELi32ELi3ELi2ELi5ELi8ELi3ELi4EEviPKT_PKlS5_S3_S3_iiiPS1_:
	.zero		968


//--------------------- .nv.constant0._Z40ms_deformable_im2col_gpu_kernel_templateI6__halfLi8ELi4ELi32ELi3ELi2ELi5ELi8ELi3ELi8EEviPKT_PKlS5_S3_S3_iiiPS1_ --------------------------
	.section	.nv.constant0._Z40ms_deformable_im2col_gpu_kernel_templateI6__halfLi8ELi4ELi32ELi3ELi2ELi5ELi8ELi3ELi8EEviPKT_PKlS5_S3_S3_iiiPS1_,"a",@progbits
	.sectionflags	@""
	.align	4
.nv.constant0._Z40ms_deformable_im2col_gpu_kernel_templateI6__halfLi8ELi4ELi32ELi3ELi2ELi5ELi8ELi3ELi8EEviPKT_PKlS5_S3_S3_iiiPS1_:
	.zero		968


//--------------------- SYMBOLS --------------------------

	.type		.nv.reservedSmem.offset0,@object
	.size		.nv.reservedSmem.offset0,0x4
